//
// Generated by NVIDIA NVVM Compiler
//
// Compiler Build ID: CL-36424714
// Cuda compilation tools, release 13.0, V13.0.88
// Based on NVVM 20.0.0
//

.version 9.0
.target sm_100
.address_size 64

	// .globl	compute_stress_kernel
.extern .shared .align 16 .b8 sdata[];

.visible .entry compute_stress_kernel(
	.param .u64 .ptr .align 1 compute_stress_kernel_param_0,
	.param .u64 .ptr .align 1 compute_stress_kernel_param_1,
	.param .u64 .ptr .align 1 compute_stress_kernel_param_2,
	.param .u64 .ptr .align 1 compute_stress_kernel_param_3,
	.param .u64 .ptr .align 1 compute_stress_kernel_param_4,
	.param .u64 .ptr .align 1 compute_stress_kernel_param_5,
	.param .u32 compute_stress_kernel_param_6
)
{
	.reg .pred 	%p<14>;
	.reg .b32 	%r<61>;
	.reg .b32 	%f<343>;
	.reg .b64 	%rd<100>;

	ld.param.u64 	%rd45, [compute_stress_kernel_param_0];
	ld.param.u64 	%rd46, [compute_stress_kernel_param_1];
	ld.param.u64 	%rd47, [compute_stress_kernel_param_2];
	ld.param.u64 	%rd48, [compute_stress_kernel_param_3];
	ld.param.u64 	%rd49, [compute_stress_kernel_param_4];
	ld.param.u64 	%rd44, [compute_stress_kernel_param_5];
	ld.param.u32 	%r38, [compute_stress_kernel_param_6];
	cvta.to.global.u64 	%rd1, %rd49;
	cvta.to.global.u64 	%rd2, %rd48;
	cvta.to.global.u64 	%rd3, %rd47;
	cvta.to.global.u64 	%rd4, %rd46;
	cvta.to.global.u64 	%rd5, %rd45;
	mov.u32 	%r39, %ctaid.x;
	mov.u32 	%r40, %ntid.x;
	mov.u32 	%r41, %tid.x;
	mad.lo.s32 	%r1, %r39, %r40, %r41;
	setp.ge.s32 	%p1, %r1, %r38;
	@%p1 bra 	$L__BB0_20;
	setp.lt.s32 	%p2, %r1, 1;
	mov.f32 	%f335, 0f00000000;
	mov.b32 	%r54, 0;
	@%p2 bra 	$L__BB0_8;
	mul.wide.u32 	%rd50, %r1, 4;
	add.s64 	%rd51, %rd5, %rd50;
	ld.global.nc.f32 	%f1, [%rd51];
	add.s64 	%rd52, %rd4, %rd50;
	ld.global.nc.f32 	%f2, [%rd52];
	add.s64 	%rd53, %rd3, %rd50;
	ld.global.nc.f32 	%f3, [%rd53];
	mul.lo.s32 	%r2, %r38, %r1;
	min.s32 	%r44, %r1, %r38;
	max.s32 	%r54, %r44, 1;
	and.b32  	%r4, %r54, 7;
	setp.lt.s32 	%p3, %r44, 8;
	mov.f32 	%f335, 0f00000000;
	mov.b32 	%r50, 0;
	@%p3 bra 	$L__BB0_5;
	and.b32  	%r50, %r54, 2147483640;
	neg.s32 	%r49, %r50;
	add.s64 	%rd90, %rd5, 16;
	add.s64 	%rd89, %rd4, 16;
	add.s64 	%rd88, %rd3, 16;
	mov.f32 	%f335, 0f00000000;
	mov.u32 	%r48, %r2;
$L__BB0_4:
	.pragma "nounroll";
	mul.wide.s32 	%rd54, %r48, 4;
	add.s64 	%rd55, %rd2, %rd54;
	add.s64 	%rd56, %rd1, %rd54;
	ld.global.nc.f32 	%f28, [%rd90+-16];
	ld.global.nc.f32 	%f29, [%rd89+-16];
	ld.global.nc.f32 	%f30, [%rd88+-16];
	sub.f32 	%f31, %f1, %f28;
	sub.f32 	%f32, %f2, %f29;
	sub.f32 	%f33, %f3, %f30;
	mul.f32 	%f34, %f33, %f33;
	fma.rn.f32 	%f35, %f32, %f32, %f34;
	fma.rn.f32 	%f36, %f31, %f31, %f35;
	max.f32 	%f37, %f36, 0f2EDBE6FF;
	sqrt.rn.f32 	%f38, %f37;
	ld.global.nc.f32 	%f39, [%rd55];
	ld.global.nc.f32 	%f40, [%rd56];
	sub.f32 	%f41, %f39, %f38;
	mul.f32 	%f42, %f41, %f41;
	fma.rn.f32 	%f43, %f40, %f42, %f335;
	ld.global.nc.f32 	%f44, [%rd90+-12];
	ld.global.nc.f32 	%f45, [%rd89+-12];
	ld.global.nc.f32 	%f46, [%rd88+-12];
	sub.f32 	%f47, %f1, %f44;
	sub.f32 	%f48, %f2, %f45;
	sub.f32 	%f49, %f3, %f46;
	mul.f32 	%f50, %f49, %f49;
	fma.rn.f32 	%f51, %f48, %f48, %f50;
	fma.rn.f32 	%f52, %f47, %f47, %f51;
	max.f32 	%f53, %f52, 0f2EDBE6FF;
	sqrt.rn.f32 	%f54, %f53;
	ld.global.nc.f32 	%f55, [%rd55+4];
	ld.global.nc.f32 	%f56, [%rd56+4];
	sub.f32 	%f57, %f55, %f54;
	mul.f32 	%f58, %f57, %f57;
	fma.rn.f32 	%f59, %f56, %f58, %f43;
	ld.global.nc.f32 	%f60, [%rd90+-8];
	ld.global.nc.f32 	%f61, [%rd89+-8];
	ld.global.nc.f32 	%f62, [%rd88+-8];
	sub.f32 	%f63, %f1, %f60;
	sub.f32 	%f64, %f2, %f61;
	sub.f32 	%f65, %f3, %f62;
	mul.f32 	%f66, %f65, %f65;
	fma.rn.f32 	%f67, %f64, %f64, %f66;
	fma.rn.f32 	%f68, %f63, %f63, %f67;
	max.f32 	%f69, %f68, 0f2EDBE6FF;
	sqrt.rn.f32 	%f70, %f69;
	ld.global.nc.f32 	%f71, [%rd55+8];
	ld.global.nc.f32 	%f72, [%rd56+8];
	sub.f32 	%f73, %f71, %f70;
	mul.f32 	%f74, %f73, %f73;
	fma.rn.f32 	%f75, %f72, %f74, %f59;
	ld.global.nc.f32 	%f76, [%rd90+-4];
	ld.global.nc.f32 	%f77, [%rd89+-4];
	ld.global.nc.f32 	%f78, [%rd88+-4];
	sub.f32 	%f79, %f1, %f76;
	sub.f32 	%f80, %f2, %f77;
	sub.f32 	%f81, %f3, %f78;
	mul.f32 	%f82, %f81, %f81;
	fma.rn.f32 	%f83, %f80, %f80, %f82;
	fma.rn.f32 	%f84, %f79, %f79, %f83;
	max.f32 	%f85, %f84, 0f2EDBE6FF;
	sqrt.rn.f32 	%f86, %f85;
	ld.global.nc.f32 	%f87, [%rd55+12];
	ld.global.nc.f32 	%f88, [%rd56+12];
	sub.f32 	%f89, %f87, %f86;
	mul.f32 	%f90, %f89, %f89;
	fma.rn.f32 	%f91, %f88, %f90, %f75;
	ld.global.nc.f32 	%f92, [%rd90];
	ld.global.nc.f32 	%f93, [%rd89];
	ld.global.nc.f32 	%f94, [%rd88];
	sub.f32 	%f95, %f1, %f92;
	sub.f32 	%f96, %f2, %f93;
	sub.f32 	%f97, %f3, %f94;
	mul.f32 	%f98, %f97, %f97;
	fma.rn.f32 	%f99, %f96, %f96, %f98;
	fma.rn.f32 	%f100, %f95, %f95, %f99;
	max.f32 	%f101, %f100, 0f2EDBE6FF;
	sqrt.rn.f32 	%f102, %f101;
	ld.global.nc.f32 	%f103, [%rd55+16];
	ld.global.nc.f32 	%f104, [%rd56+16];
	sub.f32 	%f105, %f103, %f102;
	mul.f32 	%f106, %f105, %f105;
	fma.rn.f32 	%f107, %f104, %f106, %f91;
	ld.global.nc.f32 	%f108, [%rd90+4];
	ld.global.nc.f32 	%f109, [%rd89+4];
	ld.global.nc.f32 	%f110, [%rd88+4];
	sub.f32 	%f111, %f1, %f108;
	sub.f32 	%f112, %f2, %f109;
	sub.f32 	%f113, %f3, %f110;
	mul.f32 	%f114, %f113, %f113;
	fma.rn.f32 	%f115, %f112, %f112, %f114;
	fma.rn.f32 	%f116, %f111, %f111, %f115;
	max.f32 	%f117, %f116, 0f2EDBE6FF;
	sqrt.rn.f32 	%f118, %f117;
	ld.global.nc.f32 	%f119, [%rd55+20];
	ld.global.nc.f32 	%f120, [%rd56+20];
	sub.f32 	%f121, %f119, %f118;
	mul.f32 	%f122, %f121, %f121;
	fma.rn.f32 	%f123, %f120, %f122, %f107;
	ld.global.nc.f32 	%f124, [%rd90+8];
	ld.global.nc.f32 	%f125, [%rd89+8];
	ld.global.nc.f32 	%f126, [%rd88+8];
	sub.f32 	%f127, %f1, %f124;
	sub.f32 	%f128, %f2, %f125;
	sub.f32 	%f129, %f3, %f126;
	mul.f32 	%f130, %f129, %f129;
	fma.rn.f32 	%f131, %f128, %f128, %f130;
	fma.rn.f32 	%f132, %f127, %f127, %f131;
	max.f32 	%f133, %f132, 0f2EDBE6FF;
	sqrt.rn.f32 	%f134, %f133;
	ld.global.nc.f32 	%f135, [%rd55+24];
	ld.global.nc.f32 	%f136, [%rd56+24];
	sub.f32 	%f137, %f135, %f134;
	mul.f32 	%f138, %f137, %f137;
	fma.rn.f32 	%f139, %f136, %f138, %f123;
	ld.global.nc.f32 	%f140, [%rd90+12];
	ld.global.nc.f32 	%f141, [%rd89+12];
	ld.global.nc.f32 	%f142, [%rd88+12];
	sub.f32 	%f143, %f1, %f140;
	sub.f32 	%f144, %f2, %f141;
	sub.f32 	%f145, %f3, %f142;
	mul.f32 	%f146, %f145, %f145;
	fma.rn.f32 	%f147, %f144, %f144, %f146;
	fma.rn.f32 	%f148, %f143, %f143, %f147;
	max.f32 	%f149, %f148, 0f2EDBE6FF;
	sqrt.rn.f32 	%f150, %f149;
	ld.global.nc.f32 	%f151, [%rd55+28];
	ld.global.nc.f32 	%f152, [%rd56+28];
	sub.f32 	%f153, %f151, %f150;
	mul.f32 	%f154, %f153, %f153;
	fma.rn.f32 	%f335, %f152, %f154, %f139;
	add.s32 	%r49, %r49, 8;
	add.s64 	%rd90, %rd90, 32;
	add.s64 	%rd89, %rd89, 32;
	add.s64 	%rd88, %rd88, 32;
	add.s32 	%r48, %r48, 8;
	setp.ne.s32 	%p4, %r49, 0;
	@%p4 bra 	$L__BB0_4;
$L__BB0_5:
	setp.eq.s32 	%p5, %r4, 0;
	@%p5 bra 	$L__BB0_8;
	add.s32 	%r52, %r50, %r2;
	mul.wide.u32 	%rd57, %r50, 4;
	add.s64 	%rd93, %rd3, %rd57;
	add.s64 	%rd92, %rd4, %rd57;
	add.s64 	%rd91, %rd5, %rd57;
	neg.s32 	%r51, %r4;
$L__BB0_7:
	.pragma "nounroll";
	mul.wide.s32 	%rd58, %r52, 4;
	add.s64 	%rd59, %rd1, %rd58;
	add.s64 	%rd60, %rd2, %rd58;
	ld.global.nc.f32 	%f155, [%rd91];
	ld.global.nc.f32 	%f156, [%rd92];
	ld.global.nc.f32 	%f157, [%rd93];
	sub.f32 	%f158, %f1, %f155;
	sub.f32 	%f159, %f2, %f156;
	sub.f32 	%f160, %f3, %f157;
	mul.f32 	%f161, %f160, %f160;
	fma.rn.f32 	%f162, %f159, %f159, %f161;
	fma.rn.f32 	%f163, %f158, %f158, %f162;
	max.f32 	%f164, %f163, 0f2EDBE6FF;
	sqrt.rn.f32 	%f165, %f164;
	ld.global.nc.f32 	%f166, [%rd60];
	ld.global.nc.f32 	%f167, [%rd59];
	sub.f32 	%f168, %f166, %f165;
	mul.f32 	%f169, %f168, %f168;
	fma.rn.f32 	%f335, %f167, %f169, %f335;
	add.s32 	%r52, %r52, 1;
	add.s64 	%rd93, %rd93, 4;
	add.s64 	%rd92, %rd92, 4;
	add.s64 	%rd91, %rd91, 4;
	add.s32 	%r51, %r51, 1;
	setp.ne.s32 	%p6, %r51, 0;
	@%p6 bra 	$L__BB0_7;
$L__BB0_8:
	setp.ge.s32 	%p7, %r54, %r38;
	@%p7 bra 	$L__BB0_12;
	setp.eq.s32 	%p8, %r1, %r54;
	@%p8 bra 	$L__BB0_11;
	mul.wide.s32 	%rd61, %r1, 4;
	add.s64 	%rd62, %rd5, %rd61;
	ld.global.nc.f32 	%f170, [%rd62];
	add.s64 	%rd63, %rd4, %rd61;
	ld.global.nc.f32 	%f171, [%rd63];
	add.s64 	%rd64, %rd3, %rd61;
	ld.global.nc.f32 	%f172, [%rd64];
	mul.wide.u32 	%rd65, %r54, 4;
	add.s64 	%rd66, %rd5, %rd65;
	ld.global.nc.f32 	%f173, [%rd66];
	add.s64 	%rd67, %rd4, %rd65;
	ld.global.nc.f32 	%f174, [%rd67];
	add.s64 	%rd68, %rd3, %rd65;
	ld.global.nc.f32 	%f175, [%rd68];
	sub.f32 	%f176, %f170, %f173;
	sub.f32 	%f177, %f171, %f174;
	sub.f32 	%f178, %f172, %f175;
	mul.f32 	%f179, %f178, %f178;
	fma.rn.f32 	%f180, %f177, %f177, %f179;
	fma.rn.f32 	%f181, %f176, %f176, %f180;
	max.f32 	%f182, %f181, 0f2EDBE6FF;
	sqrt.rn.f32 	%f183, %f182;
	mad.lo.s32 	%r45, %r38, %r1, %r54;
	mul.wide.s32 	%rd69, %r45, 4;
	add.s64 	%rd70, %rd2, %rd69;
	ld.global.nc.f32 	%f184, [%rd70];
	add.s64 	%rd71, %rd1, %rd69;
	ld.global.nc.f32 	%f185, [%rd71];
	sub.f32 	%f186, %f184, %f183;
	mul.f32 	%f187, %f186, %f186;
	fma.rn.f32 	%f335, %f185, %f187, %f335;
$L__BB0_11:
	add.s32 	%r54, %r54, 1;
$L__BB0_12:
	setp.ge.s32 	%p9, %r54, %r38;
	@%p9 bra 	$L__BB0_19;
	mul.wide.s32 	%rd72, %r1, 4;
	add.s64 	%rd73, %rd5, %rd72;
	ld.global.nc.f32 	%f14, [%rd73];
	add.s64 	%rd74, %rd4, %rd72;
	ld.global.nc.f32 	%f15, [%rd74];
	add.s64 	%rd75, %rd3, %rd72;
	ld.global.nc.f32 	%f16, [%rd75];
	mul.lo.s32 	%r21, %r38, %r1;
	sub.s32 	%r46, %r38, %r54;
	and.b32  	%r22, %r46, 7;
	setp.eq.s32 	%p10, %r22, 0;
	mov.u32 	%r58, %r54;
	@%p10 bra 	$L__BB0_16;
	add.s32 	%r56, %r54, %r21;
	mul.wide.u32 	%rd76, %r54, 4;
	add.s64 	%rd96, %rd3, %rd76;
	add.s64 	%rd95, %rd4, %rd76;
	add.s64 	%rd94, %rd5, %rd76;
	neg.s32 	%r55, %r22;
	mov.u32 	%r58, %r54;
$L__BB0_15:
	.pragma "nounroll";
	mul.wide.s32 	%rd77, %r56, 4;
	add.s64 	%rd78, %rd1, %rd77;
	add.s64 	%rd79, %rd2, %rd77;
	ld.global.nc.f32 	%f189, [%rd94];
	ld.global.nc.f32 	%f190, [%rd95];
	ld.global.nc.f32 	%f191, [%rd96];
	sub.f32 	%f192, %f14, %f189;
	sub.f32 	%f193, %f15, %f190;
	sub.f32 	%f194, %f16, %f191;
	mul.f32 	%f195, %f194, %f194;
	fma.rn.f32 	%f196, %f193, %f193, %f195;
	fma.rn.f32 	%f197, %f192, %f192, %f196;
	max.f32 	%f198, %f197, 0f2EDBE6FF;
	sqrt.rn.f32 	%f199, %f198;
	ld.global.nc.f32 	%f200, [%rd79];
	ld.global.nc.f32 	%f201, [%rd78];
	sub.f32 	%f202, %f200, %f199;
	mul.f32 	%f203, %f202, %f202;
	fma.rn.f32 	%f335, %f201, %f203, %f335;
	add.s32 	%r58, %r58, 1;
	add.s32 	%r56, %r56, 1;
	add.s64 	%rd96, %rd96, 4;
	add.s64 	%rd95, %rd95, 4;
	add.s64 	%rd94, %rd94, 4;
	add.s32 	%r55, %r55, 1;
	setp.ne.s32 	%p11, %r55, 0;
	@%p11 bra 	$L__BB0_15;
$L__BB0_16:
	sub.s32 	%r47, %r54, %r38;
	setp.gt.u32 	%p12, %r47, -8;
	@%p12 bra 	$L__BB0_19;
	sub.s32 	%r60, %r58, %r38;
	mul.wide.u32 	%rd80, %r58, 4;
	add.s64 	%rd81, %rd80, 16;
	add.s64 	%rd99, %rd5, %rd81;
	add.s64 	%rd98, %rd4, %rd81;
	add.s64 	%rd97, %rd3, %rd81;
	add.s64 	%rd36, %rd2, 16;
	add.s32 	%r59, %r58, %r21;
	add.s64 	%rd37, %rd1, 16;
$L__BB0_18:
	.pragma "nounroll";
	mul.wide.s32 	%rd82, %r59, 4;
	add.s64 	%rd83, %rd36, %rd82;
	add.s64 	%rd84, %rd37, %rd82;
	ld.global.nc.f32 	%f204, [%rd99+-16];
	ld.global.nc.f32 	%f205, [%rd98+-16];
	ld.global.nc.f32 	%f206, [%rd97+-16];
	sub.f32 	%f207, %f14, %f204;
	sub.f32 	%f208, %f15, %f205;
	sub.f32 	%f209, %f16, %f206;
	mul.f32 	%f210, %f209, %f209;
	fma.rn.f32 	%f211, %f208, %f208, %f210;
	fma.rn.f32 	%f212, %f207, %f207, %f211;
	max.f32 	%f213, %f212, 0f2EDBE6FF;
	sqrt.rn.f32 	%f214, %f213;
	ld.global.nc.f32 	%f215, [%rd83+-16];
	ld.global.nc.f32 	%f216, [%rd84+-16];
	sub.f32 	%f217, %f215, %f214;
	mul.f32 	%f218, %f217, %f217;
	fma.rn.f32 	%f219, %f216, %f218, %f335;
	ld.global.nc.f32 	%f220, [%rd99+-12];
	ld.global.nc.f32 	%f221, [%rd98+-12];
	ld.global.nc.f32 	%f222, [%rd97+-12];
	sub.f32 	%f223, %f14, %f220;
	sub.f32 	%f224, %f15, %f221;
	sub.f32 	%f225, %f16, %f222;
	mul.f32 	%f226, %f225, %f225;
	fma.rn.f32 	%f227, %f224, %f224, %f226;
	fma.rn.f32 	%f228, %f223, %f223, %f227;
	max.f32 	%f229, %f228, 0f2EDBE6FF;
	sqrt.rn.f32 	%f230, %f229;
	ld.global.nc.f32 	%f231, [%rd83+-12];
	ld.global.nc.f32 	%f232, [%rd84+-12];
	sub.f32 	%f233, %f231, %f230;
	mul.f32 	%f234, %f233, %f233;
	fma.rn.f32 	%f235, %f232, %f234, %f219;
	ld.global.nc.f32 	%f236, [%rd99+-8];
	ld.global.nc.f32 	%f237, [%rd98+-8];
	ld.global.nc.f32 	%f238, [%rd97+-8];
	sub.f32 	%f239, %f14, %f236;
	sub.f32 	%f240, %f15, %f237;
	sub.f32 	%f241, %f16, %f238;
	mul.f32 	%f242, %f241, %f241;
	fma.rn.f32 	%f243, %f240, %f240, %f242;
	fma.rn.f32 	%f244, %f239, %f239, %f243;
	max.f32 	%f245, %f244, 0f2EDBE6FF;
	sqrt.rn.f32 	%f246, %f245;
	ld.global.nc.f32 	%f247, [%rd83+-8];
	ld.global.nc.f32 	%f248, [%rd84+-8];
	sub.f32 	%f249, %f247, %f246;
	mul.f32 	%f250, %f249, %f249;
	fma.rn.f32 	%f251, %f248, %f250, %f235;
	ld.global.nc.f32 	%f252, [%rd99+-4];
	ld.global.nc.f32 	%f253, [%rd98+-4];
	ld.global.nc.f32 	%f254, [%rd97+-4];
	sub.f32 	%f255, %f14, %f252;
	sub.f32 	%f256, %f15, %f253;
	sub.f32 	%f257, %f16, %f254;
	mul.f32 	%f258, %f257, %f257;
	fma.rn.f32 	%f259, %f256, %f256, %f258;
	fma.rn.f32 	%f260, %f255, %f255, %f259;
	max.f32 	%f261, %f260, 0f2EDBE6FF;
	sqrt.rn.f32 	%f262, %f261;
	ld.global.nc.f32 	%f263, [%rd83+-4];
	ld.global.nc.f32 	%f264, [%rd84+-4];
	sub.f32 	%f265, %f263, %f262;
	mul.f32 	%f266, %f265, %f265;
	fma.rn.f32 	%f267, %f264, %f266, %f251;
	ld.global.nc.f32 	%f268, [%rd99];
	ld.global.nc.f32 	%f269, [%rd98];
	ld.global.nc.f32 	%f270, [%rd97];
	sub.f32 	%f271, %f14, %f268;
	sub.f32 	%f272, %f15, %f269;
	sub.f32 	%f273, %f16, %f270;
	mul.f32 	%f274, %f273, %f273;
	fma.rn.f32 	%f275, %f272, %f272, %f274;
	fma.rn.f32 	%f276, %f271, %f271, %f275;
	max.f32 	%f277, %f276, 0f2EDBE6FF;
	sqrt.rn.f32 	%f278, %f277;
	ld.global.nc.f32 	%f279, [%rd83];
	ld.global.nc.f32 	%f280, [%rd84];
	sub.f32 	%f281, %f279, %f278;
	mul.f32 	%f282, %f281, %f281;
	fma.rn.f32 	%f283, %f280, %f282, %f267;
	ld.global.nc.f32 	%f284, [%rd99+4];
	ld.global.nc.f32 	%f285, [%rd98+4];
	ld.global.nc.f32 	%f286, [%rd97+4];
	sub.f32 	%f287, %f14, %f284;
	sub.f32 	%f288, %f15, %f285;
	sub.f32 	%f289, %f16, %f286;
	mul.f32 	%f290, %f289, %f289;
	fma.rn.f32 	%f291, %f288, %f288, %f290;
	fma.rn.f32 	%f292, %f287, %f287, %f291;
	max.f32 	%f293, %f292, 0f2EDBE6FF;
	sqrt.rn.f32 	%f294, %f293;
	ld.global.nc.f32 	%f295, [%rd83+4];
	ld.global.nc.f32 	%f296, [%rd84+4];
	sub.f32 	%f297, %f295, %f294;
	mul.f32 	%f298, %f297, %f297;
	fma.rn.f32 	%f299, %f296, %f298, %f283;
	ld.global.nc.f32 	%f300, [%rd99+8];
	ld.global.nc.f32 	%f301, [%rd98+8];
	ld.global.nc.f32 	%f302, [%rd97+8];
	sub.f32 	%f303, %f14, %f300;
	sub.f32 	%f304, %f15, %f301;
	sub.f32 	%f305, %f16, %f302;
	mul.f32 	%f306, %f305, %f305;
	fma.rn.f32 	%f307, %f304, %f304, %f306;
	fma.rn.f32 	%f308, %f303, %f303, %f307;
	max.f32 	%f309, %f308, 0f2EDBE6FF;
	sqrt.rn.f32 	%f310, %f309;
	ld.global.nc.f32 	%f311, [%rd83+8];
	ld.global.nc.f32 	%f312, [%rd84+8];
	sub.f32 	%f313, %f311, %f310;
	mul.f32 	%f314, %f313, %f313;
	fma.rn.f32 	%f315, %f312, %f314, %f299;
	ld.global.nc.f32 	%f316, [%rd99+12];
	ld.global.nc.f32 	%f317, [%rd98+12];
	ld.global.nc.f32 	%f318, [%rd97+12];
	sub.f32 	%f319, %f14, %f316;
	sub.f32 	%f320, %f15, %f317;
	sub.f32 	%f321, %f16, %f318;
	mul.f32 	%f322, %f321, %f321;
	fma.rn.f32 	%f323, %f320, %f320, %f322;
	fma.rn.f32 	%f324, %f319, %f319, %f323;
	max.f32 	%f325, %f324, 0f2EDBE6FF;
	sqrt.rn.f32 	%f326, %f325;
	ld.global.nc.f32 	%f327, [%rd83+12];
	ld.global.nc.f32 	%f328, [%rd84+12];
	sub.f32 	%f329, %f327, %f326;
	mul.f32 	%f330, %f329, %f329;
	fma.rn.f32 	%f335, %f328, %f330, %f315;
	add.s32 	%r60, %r60, 8;
	add.s64 	%rd99, %rd99, 32;
	add.s64 	%rd98, %rd98, 32;
	add.s64 	%rd97, %rd97, 32;
	add.s32 	%r59, %r59, 8;
	setp.ne.s32 	%p13, %r60, 0;
	@%p13 bra 	$L__BB0_18;
$L__BB0_19:
	cvta.to.global.u64 	%rd85, %rd44;
	mul.wide.s32 	%rd86, %r1, 4;
	add.s64 	%rd87, %rd85, %rd86;
	st.global.f32 	[%rd87], %f335;
$L__BB0_20:
	ret;

}
	// .globl	compute_stress_gradient_kernel
.visible .entry compute_stress_gradient_kernel(
	.param .u64 .ptr .align 1 compute_stress_gradient_kernel_param_0,
	.param .u64 .ptr .align 1 compute_stress_gradient_kernel_param_1,
	.param .u64 .ptr .align 1 compute_stress_gradient_kernel_param_2,
	.param .u64 .ptr .align 1 compute_stress_gradient_kernel_param_3,
	.param .u64 .ptr .align 1 compute_stress_gradient_kernel_param_4,
	.param .u64 .ptr .align 1 compute_stress_gradient_kernel_param_5,
	.param .u64 .ptr .align 1 compute_stress_gradient_kernel_param_6,
	.param .u64 .ptr .align 1 compute_stress_gradient_kernel_param_7,
	.param .u32 compute_stress_gradient_kernel_param_8
)
{
	.reg .pred 	%p<33>;
	.reg .b32 	%r<65>;
	.reg .b32 	%f<575>;
	.reg .b64 	%rd<133>;

	ld.param.u64 	%rd51, [compute_stress_gradient_kernel_param_0];
	ld.param.u64 	%rd52, [compute_stress_gradient_kernel_param_1];
	ld.param.u64 	%rd53, [compute_stress_gradient_kernel_param_2];
	ld.param.u64 	%rd54, [compute_stress_gradient_kernel_param_3];
	ld.param.u64 	%rd55, [compute_stress_gradient_kernel_param_4];
	ld.param.u32 	%r40, [compute_stress_gradient_kernel_param_8];
	cvta.to.global.u64 	%rd1, %rd55;
	cvta.to.global.u64 	%rd2, %rd54;
	cvta.to.global.u64 	%rd3, %rd53;
	cvta.to.global.u64 	%rd4, %rd52;
	cvta.to.global.u64 	%rd5, %rd51;
	mov.u32 	%r41, %ctaid.x;
	mov.u32 	%r42, %ntid.x;
	mov.u32 	%r43, %tid.x;
	mad.lo.s32 	%r1, %r41, %r42, %r43;
	setp.ge.s32 	%p1, %r1, %r40;
	@%p1 bra 	$L__BB1_57;
	setp.lt.s32 	%p2, %r1, 1;
	mov.f32 	%f488, 0f00000000;
	mov.b32 	%r57, 0;
	mov.f32 	%f489, %f488;
	mov.f32 	%f490, %f488;
	@%p2 bra 	$L__BB1_26;
	mul.wide.u32 	%rd56, %r1, 4;
	add.s64 	%rd57, %rd5, %rd56;
	ld.global.nc.f32 	%f1, [%rd57];
	add.s64 	%rd58, %rd4, %rd56;
	ld.global.nc.f32 	%f2, [%rd58];
	add.s64 	%rd59, %rd3, %rd56;
	ld.global.nc.f32 	%f3, [%rd59];
	mul.lo.s32 	%r2, %r40, %r1;
	min.s32 	%r46, %r1, %r40;
	max.s32 	%r57, %r46, 1;
	setp.lt.s32 	%p3, %r46, 8;
	mov.f32 	%f490, 0f00000000;
	mov.b32 	%r53, 0;
	mov.f32 	%f489, %f490;
	mov.f32 	%f488, %f490;
	@%p3 bra 	$L__BB1_21;
	and.b32  	%r47, %r57, 2147483640;
	neg.s32 	%r52, %r47;
	add.s64 	%rd123, %rd5, 16;
	add.s64 	%rd122, %rd4, 16;
	add.s64 	%rd121, %rd3, 16;
	mul.wide.s32 	%rd120, %r2, 4;
	mov.f32 	%f490, 0f00000000;
	mov.u32 	%r51, %r2;
$L__BB1_4:
	.pragma "nounroll";
	ld.global.nc.f32 	%f234, [%rd123+-16];
	sub.f32 	%f7, %f1, %f234;
	ld.global.nc.f32 	%f235, [%rd122+-16];
	sub.f32 	%f8, %f2, %f235;
	ld.global.nc.f32 	%f236, [%rd121+-16];
	sub.f32 	%f9, %f3, %f236;
	mul.f32 	%f237, %f9, %f9;
	fma.rn.f32 	%f238, %f8, %f8, %f237;
	fma.rn.f32 	%f239, %f7, %f7, %f238;
	max.f32 	%f240, %f239, 0f2EDBE6FF;
	sqrt.rn.f32 	%f10, %f240;
	setp.lt.f32 	%p4, %f10, 0f358637BD;
	@%p4 bra 	$L__BB1_6;
	mul.wide.s32 	%rd60, %r51, 4;
	add.s64 	%rd61, %rd2, %rd60;
	ld.global.nc.f32 	%f241, [%rd61];
	add.s64 	%rd62, %rd1, %rd60;
	ld.global.nc.f32 	%f242, [%rd62];
	div.rn.f32 	%f243, %f241, %f10;
	mov.f32 	%f244, 0f3F800000;
	sub.f32 	%f245, %f244, %f243;
	mul.f32 	%f246, %f242, %f245;
	fma.rn.f32 	%f488, %f246, %f7, %f488;
	fma.rn.f32 	%f489, %f246, %f8, %f489;
	fma.rn.f32 	%f490, %f246, %f9, %f490;
$L__BB1_6:
	ld.global.nc.f32 	%f247, [%rd123+-12];
	sub.f32 	%f17, %f1, %f247;
	ld.global.nc.f32 	%f248, [%rd122+-12];
	sub.f32 	%f18, %f2, %f248;
	ld.global.nc.f32 	%f249, [%rd121+-12];
	sub.f32 	%f19, %f3, %f249;
	mul.f32 	%f250, %f19, %f19;
	fma.rn.f32 	%f251, %f18, %f18, %f250;
	fma.rn.f32 	%f252, %f17, %f17, %f251;
	max.f32 	%f253, %f252, 0f2EDBE6FF;
	sqrt.rn.f32 	%f20, %f253;
	setp.lt.f32 	%p5, %f20, 0f358637BD;
	@%p5 bra 	$L__BB1_8;
	add.s64 	%rd63, %rd2, %rd120;
	ld.global.nc.f32 	%f254, [%rd63+4];
	add.s64 	%rd64, %rd1, %rd120;
	ld.global.nc.f32 	%f255, [%rd64+4];
	div.rn.f32 	%f256, %f254, %f20;
	mov.f32 	%f257, 0f3F800000;
	sub.f32 	%f258, %f257, %f256;
	mul.f32 	%f259, %f255, %f258;
	fma.rn.f32 	%f488, %f259, %f17, %f488;
	fma.rn.f32 	%f489, %f259, %f18, %f489;
	fma.rn.f32 	%f490, %f259, %f19, %f490;
$L__BB1_8:
	ld.global.nc.f32 	%f260, [%rd123+-8];
	sub.f32 	%f27, %f1, %f260;
	ld.global.nc.f32 	%f261, [%rd122+-8];
	sub.f32 	%f28, %f2, %f261;
	ld.global.nc.f32 	%f262, [%rd121+-8];
	sub.f32 	%f29, %f3, %f262;
	mul.f32 	%f263, %f29, %f29;
	fma.rn.f32 	%f264, %f28, %f28, %f263;
	fma.rn.f32 	%f265, %f27, %f27, %f264;
	max.f32 	%f266, %f265, 0f2EDBE6FF;
	sqrt.rn.f32 	%f30, %f266;
	setp.lt.f32 	%p6, %f30, 0f358637BD;
	@%p6 bra 	$L__BB1_10;
	add.s64 	%rd65, %rd2, %rd120;
	ld.global.nc.f32 	%f267, [%rd65+8];
	add.s64 	%rd66, %rd1, %rd120;
	ld.global.nc.f32 	%f268, [%rd66+8];
	div.rn.f32 	%f269, %f267, %f30;
	mov.f32 	%f270, 0f3F800000;
	sub.f32 	%f271, %f270, %f269;
	mul.f32 	%f272, %f268, %f271;
	fma.rn.f32 	%f488, %f272, %f27, %f488;
	fma.rn.f32 	%f489, %f272, %f28, %f489;
	fma.rn.f32 	%f490, %f272, %f29, %f490;
$L__BB1_10:
	ld.global.nc.f32 	%f273, [%rd123+-4];
	sub.f32 	%f37, %f1, %f273;
	ld.global.nc.f32 	%f274, [%rd122+-4];
	sub.f32 	%f38, %f2, %f274;
	ld.global.nc.f32 	%f275, [%rd121+-4];
	sub.f32 	%f39, %f3, %f275;
	mul.f32 	%f276, %f39, %f39;
	fma.rn.f32 	%f277, %f38, %f38, %f276;
	fma.rn.f32 	%f278, %f37, %f37, %f277;
	max.f32 	%f279, %f278, 0f2EDBE6FF;
	sqrt.rn.f32 	%f40, %f279;
	setp.lt.f32 	%p7, %f40, 0f358637BD;
	@%p7 bra 	$L__BB1_12;
	add.s64 	%rd67, %rd2, %rd120;
	ld.global.nc.f32 	%f280, [%rd67+12];
	add.s64 	%rd68, %rd1, %rd120;
	ld.global.nc.f32 	%f281, [%rd68+12];
	div.rn.f32 	%f282, %f280, %f40;
	mov.f32 	%f283, 0f3F800000;
	sub.f32 	%f284, %f283, %f282;
	mul.f32 	%f285, %f281, %f284;
	fma.rn.f32 	%f488, %f285, %f37, %f488;
	fma.rn.f32 	%f489, %f285, %f38, %f489;
	fma.rn.f32 	%f490, %f285, %f39, %f490;
$L__BB1_12:
	ld.global.nc.f32 	%f286, [%rd123];
	sub.f32 	%f47, %f1, %f286;
	ld.global.nc.f32 	%f287, [%rd122];
	sub.f32 	%f48, %f2, %f287;
	ld.global.nc.f32 	%f288, [%rd121];
	sub.f32 	%f49, %f3, %f288;
	mul.f32 	%f289, %f49, %f49;
	fma.rn.f32 	%f290, %f48, %f48, %f289;
	fma.rn.f32 	%f291, %f47, %f47, %f290;
	max.f32 	%f292, %f291, 0f2EDBE6FF;
	sqrt.rn.f32 	%f50, %f292;
	setp.lt.f32 	%p8, %f50, 0f358637BD;
	@%p8 bra 	$L__BB1_14;
	add.s64 	%rd69, %rd2, %rd120;
	ld.global.nc.f32 	%f293, [%rd69+16];
	add.s64 	%rd70, %rd1, %rd120;
	ld.global.nc.f32 	%f294, [%rd70+16];
	div.rn.f32 	%f295, %f293, %f50;
	mov.f32 	%f296, 0f3F800000;
	sub.f32 	%f297, %f296, %f295;
	mul.f32 	%f298, %f294, %f297;
	fma.rn.f32 	%f488, %f298, %f47, %f488;
	fma.rn.f32 	%f489, %f298, %f48, %f489;
	fma.rn.f32 	%f490, %f298, %f49, %f490;
$L__BB1_14:
	ld.global.nc.f32 	%f299, [%rd123+4];
	sub.f32 	%f57, %f1, %f299;
	ld.global.nc.f32 	%f300, [%rd122+4];
	sub.f32 	%f58, %f2, %f300;
	ld.global.nc.f32 	%f301, [%rd121+4];
	sub.f32 	%f59, %f3, %f301;
	mul.f32 	%f302, %f59, %f59;
	fma.rn.f32 	%f303, %f58, %f58, %f302;
	fma.rn.f32 	%f304, %f57, %f57, %f303;
	max.f32 	%f305, %f304, 0f2EDBE6FF;
	sqrt.rn.f32 	%f60, %f305;
	setp.lt.f32 	%p9, %f60, 0f358637BD;
	@%p9 bra 	$L__BB1_16;
	add.s64 	%rd71, %rd2, %rd120;
	ld.global.nc.f32 	%f306, [%rd71+20];
	add.s64 	%rd72, %rd1, %rd120;
	ld.global.nc.f32 	%f307, [%rd72+20];
	div.rn.f32 	%f308, %f306, %f60;
	mov.f32 	%f309, 0f3F800000;
	sub.f32 	%f310, %f309, %f308;
	mul.f32 	%f311, %f307, %f310;
	fma.rn.f32 	%f488, %f311, %f57, %f488;
	fma.rn.f32 	%f489, %f311, %f58, %f489;
	fma.rn.f32 	%f490, %f311, %f59, %f490;
$L__BB1_16:
	ld.global.nc.f32 	%f312, [%rd123+8];
	sub.f32 	%f67, %f1, %f312;
	ld.global.nc.f32 	%f313, [%rd122+8];
	sub.f32 	%f68, %f2, %f313;
	ld.global.nc.f32 	%f314, [%rd121+8];
	sub.f32 	%f69, %f3, %f314;
	mul.f32 	%f315, %f69, %f69;
	fma.rn.f32 	%f316, %f68, %f68, %f315;
	fma.rn.f32 	%f317, %f67, %f67, %f316;
	max.f32 	%f318, %f317, 0f2EDBE6FF;
	sqrt.rn.f32 	%f70, %f318;
	setp.lt.f32 	%p10, %f70, 0f358637BD;
	@%p10 bra 	$L__BB1_18;
	add.s64 	%rd73, %rd2, %rd120;
	ld.global.nc.f32 	%f319, [%rd73+24];
	add.s64 	%rd74, %rd1, %rd120;
	ld.global.nc.f32 	%f320, [%rd74+24];
	div.rn.f32 	%f321, %f319, %f70;
	mov.f32 	%f322, 0f3F800000;
	sub.f32 	%f323, %f322, %f321;
	mul.f32 	%f324, %f320, %f323;
	fma.rn.f32 	%f488, %f324, %f67, %f488;
	fma.rn.f32 	%f489, %f324, %f68, %f489;
	fma.rn.f32 	%f490, %f324, %f69, %f490;
$L__BB1_18:
	ld.global.nc.f32 	%f325, [%rd123+12];
	sub.f32 	%f77, %f1, %f325;
	ld.global.nc.f32 	%f326, [%rd122+12];
	sub.f32 	%f78, %f2, %f326;
	ld.global.nc.f32 	%f327, [%rd121+12];
	sub.f32 	%f79, %f3, %f327;
	mul.f32 	%f328, %f79, %f79;
	fma.rn.f32 	%f329, %f78, %f78, %f328;
	fma.rn.f32 	%f330, %f77, %f77, %f329;
	max.f32 	%f331, %f330, 0f2EDBE6FF;
	sqrt.rn.f32 	%f80, %f331;
	setp.lt.f32 	%p11, %f80, 0f358637BD;
	@%p11 bra 	$L__BB1_20;
	add.s64 	%rd75, %rd2, %rd120;
	ld.global.nc.f32 	%f332, [%rd75+28];
	add.s64 	%rd76, %rd1, %rd120;
	ld.global.nc.f32 	%f333, [%rd76+28];
	div.rn.f32 	%f334, %f332, %f80;
	mov.f32 	%f335, 0f3F800000;
	sub.f32 	%f336, %f335, %f334;
	mul.f32 	%f337, %f333, %f336;
	fma.rn.f32 	%f488, %f337, %f77, %f488;
	fma.rn.f32 	%f489, %f337, %f78, %f489;
	fma.rn.f32 	%f490, %f337, %f79, %f490;
$L__BB1_20:
	and.b32  	%r53, %r57, 2147483640;
	add.s32 	%r52, %r52, 8;
	add.s32 	%r51, %r51, 8;
	add.s64 	%rd123, %rd123, 32;
	add.s64 	%rd122, %rd122, 32;
	add.s64 	%rd121, %rd121, 32;
	add.s64 	%rd120, %rd120, 32;
	setp.ne.s32 	%p12, %r52, 0;
	@%p12 bra 	$L__BB1_4;
$L__BB1_21:
	and.b32  	%r11, %r57, 7;
	setp.eq.s32 	%p13, %r11, 0;
	@%p13 bra 	$L__BB1_26;
	add.s32 	%r55, %r53, %r2;
	mul.wide.u32 	%rd77, %r53, 4;
	add.s64 	%rd126, %rd3, %rd77;
	add.s64 	%rd125, %rd4, %rd77;
	add.s64 	%rd124, %rd5, %rd77;
	neg.s32 	%r54, %r11;
$L__BB1_23:
	.pragma "nounroll";
	ld.global.nc.f32 	%f338, [%rd124];
	sub.f32 	%f96, %f1, %f338;
	ld.global.nc.f32 	%f339, [%rd125];
	sub.f32 	%f97, %f2, %f339;
	ld.global.nc.f32 	%f340, [%rd126];
	sub.f32 	%f98, %f3, %f340;
	mul.f32 	%f341, %f98, %f98;
	fma.rn.f32 	%f342, %f97, %f97, %f341;
	fma.rn.f32 	%f343, %f96, %f96, %f342;
	max.f32 	%f344, %f343, 0f2EDBE6FF;
	sqrt.rn.f32 	%f99, %f344;
	setp.lt.f32 	%p14, %f99, 0f358637BD;
	@%p14 bra 	$L__BB1_25;
	mul.wide.s32 	%rd78, %r55, 4;
	add.s64 	%rd79, %rd2, %rd78;
	ld.global.nc.f32 	%f345, [%rd79];
	add.s64 	%rd80, %rd1, %rd78;
	ld.global.nc.f32 	%f346, [%rd80];
	div.rn.f32 	%f347, %f345, %f99;
	mov.f32 	%f348, 0f3F800000;
	sub.f32 	%f349, %f348, %f347;
	mul.f32 	%f350, %f346, %f349;
	fma.rn.f32 	%f488, %f350, %f96, %f488;
	fma.rn.f32 	%f489, %f350, %f97, %f489;
	fma.rn.f32 	%f490, %f350, %f98, %f490;
$L__BB1_25:
	add.s32 	%r55, %r55, 1;
	add.s64 	%rd126, %rd126, 4;
	add.s64 	%rd125, %rd125, 4;
	add.s64 	%rd124, %rd124, 4;
	add.s32 	%r54, %r54, 1;
	setp.ne.s32 	%p15, %r54, 0;
	@%p15 bra 	$L__BB1_23;
$L__BB1_26:
	setp.ge.s32 	%p16, %r57, %r40;
	@%p16 bra 	$L__BB1_31;
	setp.eq.s32 	%p17, %r1, %r57;
	@%p17 bra 	$L__BB1_30;
	mul.wide.s32 	%rd81, %r1, 4;
	add.s64 	%rd82, %rd5, %rd81;
	ld.global.nc.f32 	%f351, [%rd82];
	mul.wide.u32 	%rd83, %r57, 4;
	add.s64 	%rd84, %rd5, %rd83;
	ld.global.nc.f32 	%f352, [%rd84];
	sub.f32 	%f109, %f351, %f352;
	add.s64 	%rd85, %rd4, %rd81;
	ld.global.nc.f32 	%f353, [%rd85];
	add.s64 	%rd86, %rd4, %rd83;
	ld.global.nc.f32 	%f354, [%rd86];
	sub.f32 	%f110, %f353, %f354;
	add.s64 	%rd87, %rd3, %rd81;
	ld.global.nc.f32 	%f355, [%rd87];
	add.s64 	%rd88, %rd3, %rd83;
	ld.global.nc.f32 	%f356, [%rd88];
	sub.f32 	%f111, %f355, %f356;
	mul.f32 	%f357, %f111, %f111;
	fma.rn.f32 	%f358, %f110, %f110, %f357;
	fma.rn.f32 	%f359, %f109, %f109, %f358;
	max.f32 	%f360, %f359, 0f2EDBE6FF;
	sqrt.rn.f32 	%f112, %f360;
	setp.lt.f32 	%p18, %f112, 0f358637BD;
	@%p18 bra 	$L__BB1_30;
	mad.lo.s32 	%r48, %r40, %r1, %r57;
	mul.wide.s32 	%rd89, %r48, 4;
	add.s64 	%rd90, %rd2, %rd89;
	ld.global.nc.f32 	%f361, [%rd90];
	add.s64 	%rd91, %rd1, %rd89;
	ld.global.nc.f32 	%f362, [%rd91];
	div.rn.f32 	%f363, %f361, %f112;
	mov.f32 	%f364, 0f3F800000;
	sub.f32 	%f365, %f364, %f363;
	mul.f32 	%f366, %f362, %f365;
	fma.rn.f32 	%f488, %f366, %f109, %f488;
	fma.rn.f32 	%f489, %f366, %f110, %f489;
	fma.rn.f32 	%f490, %f366, %f111, %f490;
$L__BB1_30:
	add.s32 	%r57, %r57, 1;
$L__BB1_31:
	setp.ge.s32 	%p19, %r57, %r40;
	@%p19 bra 	$L__BB1_56;
	mul.wide.s32 	%rd92, %r1, 4;
	add.s64 	%rd93, %rd5, %rd92;
	ld.global.nc.f32 	%f122, [%rd93];
	add.s64 	%rd94, %rd4, %rd92;
	ld.global.nc.f32 	%f123, [%rd94];
	add.s64 	%rd95, %rd3, %rd92;
	ld.global.nc.f32 	%f124, [%rd95];
	mul.lo.s32 	%r21, %r40, %r1;
	sub.s32 	%r49, %r40, %r57;
	and.b32  	%r22, %r49, 7;
	setp.eq.s32 	%p20, %r22, 0;
	mov.u32 	%r61, %r57;
	@%p20 bra 	$L__BB1_37;
	add.s32 	%r59, %r57, %r21;
	mul.wide.u32 	%rd96, %r57, 4;
	add.s64 	%rd129, %rd3, %rd96;
	add.s64 	%rd128, %rd4, %rd96;
	add.s64 	%rd127, %rd5, %rd96;
	neg.s32 	%r58, %r22;
	mov.u32 	%r61, %r57;
$L__BB1_34:
	.pragma "nounroll";
	ld.global.nc.f32 	%f368, [%rd127];
	sub.f32 	%f128, %f122, %f368;
	ld.global.nc.f32 	%f369, [%rd128];
	sub.f32 	%f129, %f123, %f369;
	ld.global.nc.f32 	%f370, [%rd129];
	sub.f32 	%f130, %f124, %f370;
	mul.f32 	%f371, %f130, %f130;
	fma.rn.f32 	%f372, %f129, %f129, %f371;
	fma.rn.f32 	%f373, %f128, %f128, %f372;
	max.f32 	%f374, %f373, 0f2EDBE6FF;
	sqrt.rn.f32 	%f131, %f374;
	setp.lt.f32 	%p21, %f131, 0f358637BD;
	@%p21 bra 	$L__BB1_36;
	mul.wide.s32 	%rd97, %r59, 4;
	add.s64 	%rd98, %rd2, %rd97;
	ld.global.nc.f32 	%f375, [%rd98];
	add.s64 	%rd99, %rd1, %rd97;
	ld.global.nc.f32 	%f376, [%rd99];
	div.rn.f32 	%f377, %f375, %f131;
	mov.f32 	%f378, 0f3F800000;
	sub.f32 	%f379, %f378, %f377;
	mul.f32 	%f380, %f376, %f379;
	fma.rn.f32 	%f488, %f380, %f128, %f488;
	fma.rn.f32 	%f489, %f380, %f129, %f489;
	fma.rn.f32 	%f490, %f380, %f130, %f490;
$L__BB1_36:
	add.s32 	%r61, %r61, 1;
	add.s32 	%r59, %r59, 1;
	add.s64 	%rd129, %rd129, 4;
	add.s64 	%rd128, %rd128, 4;
	add.s64 	%rd127, %rd127, 4;
	add.s32 	%r58, %r58, 1;
	setp.ne.s32 	%p22, %r58, 0;
	@%p22 bra 	$L__BB1_34;
$L__BB1_37:
	sub.s32 	%r50, %r57, %r40;
	setp.gt.u32 	%p23, %r50, -8;
	@%p23 bra 	$L__BB1_56;
	mul.wide.u32 	%rd100, %r61, 4;
	add.s64 	%rd101, %rd100, 16;
	add.s64 	%rd132, %rd5, %rd101;
	add.s64 	%rd131, %rd4, %rd101;
	add.s64 	%rd130, %rd3, %rd101;
	add.s32 	%r63, %r61, %r21;
	cvt.s64.s32 	%rd39, %r21;
	sub.s32 	%r62, %r61, %r40;
$L__BB1_39:
	.pragma "nounroll";
	ld.global.nc.f32 	%f381, [%rd132+-16];
	sub.f32 	%f147, %f122, %f381;
	ld.global.nc.f32 	%f382, [%rd131+-16];
	sub.f32 	%f148, %f123, %f382;
	ld.global.nc.f32 	%f383, [%rd130+-16];
	sub.f32 	%f149, %f124, %f383;
	mul.f32 	%f384, %f149, %f149;
	fma.rn.f32 	%f385, %f148, %f148, %f384;
	fma.rn.f32 	%f386, %f147, %f147, %f385;
	max.f32 	%f387, %f386, 0f2EDBE6FF;
	sqrt.rn.f32 	%f150, %f387;
	setp.lt.f32 	%p24, %f150, 0f358637BD;
	@%p24 bra 	$L__BB1_41;
	mul.wide.s32 	%rd102, %r63, 4;
	add.s64 	%rd103, %rd2, %rd102;
	ld.global.nc.f32 	%f388, [%rd103];
	add.s64 	%rd104, %rd1, %rd102;
	ld.global.nc.f32 	%f389, [%rd104];
	div.rn.f32 	%f390, %f388, %f150;
	mov.f32 	%f391, 0f3F800000;
	sub.f32 	%f392, %f391, %f390;
	mul.f32 	%f393, %f389, %f392;
	fma.rn.f32 	%f488, %f393, %f147, %f488;
	fma.rn.f32 	%f489, %f393, %f148, %f489;
	fma.rn.f32 	%f490, %f393, %f149, %f490;
$L__BB1_41:
	cvt.s64.s32 	%rd105, %r61;
	add.s64 	%rd106, %rd39, %rd105;
	shl.b64 	%rd107, %rd106, 2;
	add.s64 	%rd108, %rd2, %rd107;
	add.s64 	%rd43, %rd108, 16;
	add.s64 	%rd109, %rd1, %rd107;
	add.s64 	%rd44, %rd109, 16;
	ld.global.nc.f32 	%f394, [%rd132+-12];
	sub.f32 	%f157, %f122, %f394;
	ld.global.nc.f32 	%f395, [%rd131+-12];
	sub.f32 	%f158, %f123, %f395;
	ld.global.nc.f32 	%f396, [%rd130+-12];
	sub.f32 	%f159, %f124, %f396;
	mul.f32 	%f397, %f159, %f159;
	fma.rn.f32 	%f398, %f158, %f158, %f397;
	fma.rn.f32 	%f399, %f157, %f157, %f398;
	max.f32 	%f400, %f399, 0f2EDBE6FF;
	sqrt.rn.f32 	%f160, %f400;
	setp.lt.f32 	%p25, %f160, 0f358637BD;
	@%p25 bra 	$L__BB1_43;
	ld.global.nc.f32 	%f401, [%rd43+-12];
	ld.global.nc.f32 	%f402, [%rd44+-12];
	div.rn.f32 	%f403, %f401, %f160;
	mov.f32 	%f404, 0f3F800000;
	sub.f32 	%f405, %f404, %f403;
	mul.f32 	%f406, %f402, %f405;
	fma.rn.f32 	%f488, %f406, %f157, %f488;
	fma.rn.f32 	%f489, %f406, %f158, %f489;
	fma.rn.f32 	%f490, %f406, %f159, %f490;
$L__BB1_43:
	ld.global.nc.f32 	%f407, [%rd132+-8];
	sub.f32 	%f167, %f122, %f407;
	ld.global.nc.f32 	%f408, [%rd131+-8];
	sub.f32 	%f168, %f123, %f408;
	ld.global.nc.f32 	%f409, [%rd130+-8];
	sub.f32 	%f169, %f124, %f409;
	mul.f32 	%f410, %f169, %f169;
	fma.rn.f32 	%f411, %f168, %f168, %f410;
	fma.rn.f32 	%f412, %f167, %f167, %f411;
	max.f32 	%f413, %f412, 0f2EDBE6FF;
	sqrt.rn.f32 	%f170, %f413;
	setp.lt.f32 	%p26, %f170, 0f358637BD;
	@%p26 bra 	$L__BB1_45;
	ld.global.nc.f32 	%f414, [%rd43+-8];
	ld.global.nc.f32 	%f415, [%rd44+-8];
	div.rn.f32 	%f416, %f414, %f170;
	mov.f32 	%f417, 0f3F800000;
	sub.f32 	%f418, %f417, %f416;
	mul.f32 	%f419, %f415, %f418;
	fma.rn.f32 	%f488, %f419, %f167, %f488;
	fma.rn.f32 	%f489, %f419, %f168, %f489;
	fma.rn.f32 	%f490, %f419, %f169, %f490;
$L__BB1_45:
	ld.global.nc.f32 	%f420, [%rd132+-4];
	sub.f32 	%f177, %f122, %f420;
	ld.global.nc.f32 	%f421, [%rd131+-4];
	sub.f32 	%f178, %f123, %f421;
	ld.global.nc.f32 	%f422, [%rd130+-4];
	sub.f32 	%f179, %f124, %f422;
	mul.f32 	%f423, %f179, %f179;
	fma.rn.f32 	%f424, %f178, %f178, %f423;
	fma.rn.f32 	%f425, %f177, %f177, %f424;
	max.f32 	%f426, %f425, 0f2EDBE6FF;
	sqrt.rn.f32 	%f180, %f426;
	setp.lt.f32 	%p27, %f180, 0f358637BD;
	@%p27 bra 	$L__BB1_47;
	ld.global.nc.f32 	%f427, [%rd43+-4];
	ld.global.nc.f32 	%f428, [%rd44+-4];
	div.rn.f32 	%f429, %f427, %f180;
	mov.f32 	%f430, 0f3F800000;
	sub.f32 	%f431, %f430, %f429;
	mul.f32 	%f432, %f428, %f431;
	fma.rn.f32 	%f488, %f432, %f177, %f488;
	fma.rn.f32 	%f489, %f432, %f178, %f489;
	fma.rn.f32 	%f490, %f432, %f179, %f490;
$L__BB1_47:
	ld.global.nc.f32 	%f433, [%rd132];
	sub.f32 	%f187, %f122, %f433;
	ld.global.nc.f32 	%f434, [%rd131];
	sub.f32 	%f188, %f123, %f434;
	ld.global.nc.f32 	%f435, [%rd130];
	sub.f32 	%f189, %f124, %f435;
	mul.f32 	%f436, %f189, %f189;
	fma.rn.f32 	%f437, %f188, %f188, %f436;
	fma.rn.f32 	%f438, %f187, %f187, %f437;
	max.f32 	%f439, %f438, 0f2EDBE6FF;
	sqrt.rn.f32 	%f190, %f439;
	setp.lt.f32 	%p28, %f190, 0f358637BD;
	@%p28 bra 	$L__BB1_49;
	ld.global.nc.f32 	%f440, [%rd43];
	ld.global.nc.f32 	%f441, [%rd44];
	div.rn.f32 	%f442, %f440, %f190;
	mov.f32 	%f443, 0f3F800000;
	sub.f32 	%f444, %f443, %f442;
	mul.f32 	%f445, %f441, %f444;
	fma.rn.f32 	%f488, %f445, %f187, %f488;
	fma.rn.f32 	%f489, %f445, %f188, %f489;
	fma.rn.f32 	%f490, %f445, %f189, %f490;
$L__BB1_49:
	ld.global.nc.f32 	%f446, [%rd132+4];
	sub.f32 	%f197, %f122, %f446;
	ld.global.nc.f32 	%f447, [%rd131+4];
	sub.f32 	%f198, %f123, %f447;
	ld.global.nc.f32 	%f448, [%rd130+4];
	sub.f32 	%f199, %f124, %f448;
	mul.f32 	%f449, %f199, %f199;
	fma.rn.f32 	%f450, %f198, %f198, %f449;
	fma.rn.f32 	%f451, %f197, %f197, %f450;
	max.f32 	%f452, %f451, 0f2EDBE6FF;
	sqrt.rn.f32 	%f200, %f452;
	setp.lt.f32 	%p29, %f200, 0f358637BD;
	@%p29 bra 	$L__BB1_51;
	ld.global.nc.f32 	%f453, [%rd43+4];
	ld.global.nc.f32 	%f454, [%rd44+4];
	div.rn.f32 	%f455, %f453, %f200;
	mov.f32 	%f456, 0f3F800000;
	sub.f32 	%f457, %f456, %f455;
	mul.f32 	%f458, %f454, %f457;
	fma.rn.f32 	%f488, %f458, %f197, %f488;
	fma.rn.f32 	%f489, %f458, %f198, %f489;
	fma.rn.f32 	%f490, %f458, %f199, %f490;
$L__BB1_51:
	ld.global.nc.f32 	%f459, [%rd132+8];
	sub.f32 	%f207, %f122, %f459;
	ld.global.nc.f32 	%f460, [%rd131+8];
	sub.f32 	%f208, %f123, %f460;
	ld.global.nc.f32 	%f461, [%rd130+8];
	sub.f32 	%f209, %f124, %f461;
	mul.f32 	%f462, %f209, %f209;
	fma.rn.f32 	%f463, %f208, %f208, %f462;
	fma.rn.f32 	%f464, %f207, %f207, %f463;
	max.f32 	%f465, %f464, 0f2EDBE6FF;
	sqrt.rn.f32 	%f210, %f465;
	setp.lt.f32 	%p30, %f210, 0f358637BD;
	@%p30 bra 	$L__BB1_53;
	ld.global.nc.f32 	%f466, [%rd43+8];
	ld.global.nc.f32 	%f467, [%rd44+8];
	div.rn.f32 	%f468, %f466, %f210;
	mov.f32 	%f469, 0f3F800000;
	sub.f32 	%f470, %f469, %f468;
	mul.f32 	%f471, %f467, %f470;
	fma.rn.f32 	%f488, %f471, %f207, %f488;
	fma.rn.f32 	%f489, %f471, %f208, %f489;
	fma.rn.f32 	%f490, %f471, %f209, %f490;
$L__BB1_53:
	ld.global.nc.f32 	%f472, [%rd132+12];
	sub.f32 	%f217, %f122, %f472;
	ld.global.nc.f32 	%f473, [%rd131+12];
	sub.f32 	%f218, %f123, %f473;
	ld.global.nc.f32 	%f474, [%rd130+12];
	sub.f32 	%f219, %f124, %f474;
	mul.f32 	%f475, %f219, %f219;
	fma.rn.f32 	%f476, %f218, %f218, %f475;
	fma.rn.f32 	%f477, %f217, %f217, %f476;
	max.f32 	%f478, %f477, 0f2EDBE6FF;
	sqrt.rn.f32 	%f220, %f478;
	setp.lt.f32 	%p31, %f220, 0f358637BD;
	@%p31 bra 	$L__BB1_55;
	ld.global.nc.f32 	%f479, [%rd43+12];
	ld.global.nc.f32 	%f480, [%rd44+12];
	div.rn.f32 	%f481, %f479, %f220;
	mov.f32 	%f482, 0f3F800000;
	sub.f32 	%f483, %f482, %f481;
	mul.f32 	%f484, %f480, %f483;
	fma.rn.f32 	%f488, %f484, %f217, %f488;
	fma.rn.f32 	%f489, %f484, %f218, %f489;
	fma.rn.f32 	%f490, %f484, %f219, %f490;
$L__BB1_55:
	add.s32 	%r61, %r61, 8;
	add.s64 	%rd132, %rd132, 32;
	add.s64 	%rd131, %rd131, 32;
	add.s64 	%rd130, %rd130, 32;
	add.s32 	%r63, %r63, 8;
	add.s32 	%r62, %r62, 8;
	setp.ne.s32 	%p32, %r62, 0;
	@%p32 bra 	$L__BB1_39;
$L__BB1_56:
	ld.param.u64 	%rd119, [compute_stress_gradient_kernel_param_7];
	ld.param.u64 	%rd118, [compute_stress_gradient_kernel_param_6];
	ld.param.u64 	%rd117, [compute_stress_gradient_kernel_param_5];
	cvta.to.global.u64 	%rd110, %rd117;
	mul.wide.s32 	%rd111, %r1, 4;
	add.s64 	%rd112, %rd110, %rd111;
	st.global.f32 	[%rd112], %f488;
	cvta.to.global.u64 	%rd113, %rd118;
	add.s64 	%rd114, %rd113, %rd111;
	st.global.f32 	[%rd114], %f489;
	cvta.to.global.u64 	%rd115, %rd119;
	add.s64 	%rd116, %rd115, %rd111;
	st.global.f32 	[%rd116], %f490;
$L__BB1_57:
	ret;

}
	// .globl	update_positions_kernel
.visible .entry update_positions_kernel(
	.param .u64 .ptr .align 1 update_positions_kernel_param_0,
	.param .u64 .ptr .align 1 update_positions_kernel_param_1,
	.param .u64 .ptr .align 1 update_positions_kernel_param_2,
	.param .u64 .ptr .align 1 update_positions_kernel_param_3,
	.param .u64 .ptr .align 1 update_positions_kernel_param_4,
	.param .u64 .ptr .align 1 update_positions_kernel_param_5,
	.param .u64 .ptr .align 1 update_positions_kernel_param_6,
	.param .u64 .ptr .align 1 update_positions_kernel_param_7,
	.param .u64 .ptr .align 1 update_positions_kernel_param_8,
	.param .f32 update_positions_kernel_param_9,
	.param .f32 update_positions_kernel_param_10,
	.param .f32 update_positions_kernel_param_11,
	.param .u32 update_positions_kernel_param_12
)
{
	.reg .pred 	%p<3>;
	.reg .b32 	%r<6>;
	.reg .b32 	%f<39>;
	.reg .b64 	%rd<34>;

	ld.param.u64 	%rd5, [update_positions_kernel_param_1];
	ld.param.u64 	%rd7, [update_positions_kernel_param_3];
	ld.param.u64 	%rd8, [update_positions_kernel_param_4];
	ld.param.u64 	%rd11, [update_positions_kernel_param_7];
	ld.param.u64 	%rd12, [update_positions_kernel_param_8];
	ld.param.f32 	%f11, [update_positions_kernel_param_9];
	ld.param.f32 	%f12, [update_positions_kernel_param_10];
	ld.param.f32 	%f13, [update_positions_kernel_param_11];
	ld.param.u32 	%r2, [update_positions_kernel_param_12];
	mov.u32 	%r3, %ctaid.x;
	mov.u32 	%r4, %ntid.x;
	mov.u32 	%r5, %tid.x;
	mad.lo.s32 	%r1, %r3, %r4, %r5;
	setp.ge.s32 	%p1, %r1, %r2;
	@%p1 bra 	$L__BB2_4;
	ld.param.u64 	%rd33, [update_positions_kernel_param_6];
	ld.param.u64 	%rd32, [update_positions_kernel_param_5];
	cvta.to.global.u64 	%rd13, %rd33;
	cvta.to.global.u64 	%rd14, %rd11;
	cvta.to.global.u64 	%rd15, %rd12;
	cvta.to.global.u64 	%rd16, %rd7;
	cvta.to.global.u64 	%rd17, %rd8;
	cvta.to.global.u64 	%rd18, %rd32;
	mul.wide.s32 	%rd19, %r1, 4;
	add.s64 	%rd1, %rd13, %rd19;
	ld.global.f32 	%f14, [%rd1];
	neg.f32 	%f15, %f11;
	add.s64 	%rd20, %rd16, %rd19;
	ld.global.nc.f32 	%f16, [%rd20];
	mul.f32 	%f17, %f16, %f15;
	fma.rn.f32 	%f36, %f12, %f14, %f17;
	add.s64 	%rd2, %rd14, %rd19;
	ld.global.f32 	%f18, [%rd2];
	add.s64 	%rd21, %rd17, %rd19;
	ld.global.nc.f32 	%f19, [%rd21];
	mul.f32 	%f20, %f19, %f15;
	fma.rn.f32 	%f37, %f12, %f18, %f20;
	add.s64 	%rd3, %rd15, %rd19;
	ld.global.f32 	%f21, [%rd3];
	add.s64 	%rd22, %rd18, %rd19;
	ld.global.nc.f32 	%f22, [%rd22];
	mul.f32 	%f23, %f22, %f15;
	fma.rn.f32 	%f38, %f12, %f21, %f23;
	mul.f32 	%f24, %f38, %f38;
	fma.rn.f32 	%f25, %f37, %f37, %f24;
	fma.rn.f32 	%f4, %f36, %f36, %f25;
	mul.f32 	%f26, %f13, %f13;
	setp.leu.f32 	%p2, %f4, %f26;
	@%p2 bra 	$L__BB2_3;
	max.f32 	%f27, %f4, 0f2EDBE6FF;
	sqrt.rn.f32 	%f28, %f27;
	div.rn.f32 	%f29, %f13, %f28;
	mul.f32 	%f36, %f36, %f29;
	mul.f32 	%f37, %f37, %f29;
	mul.f32 	%f38, %f38, %f29;
$L__BB2_3:
	ld.param.u64 	%rd31, [update_positions_kernel_param_2];
	ld.param.u64 	%rd30, [update_positions_kernel_param_0];
	st.global.f32 	[%rd1], %f36;
	st.global.f32 	[%rd2], %f37;
	st.global.f32 	[%rd3], %f38;
	cvta.to.global.u64 	%rd23, %rd30;
	add.s64 	%rd25, %rd23, %rd19;
	ld.global.f32 	%f30, [%rd25];
	add.f32 	%f31, %f36, %f30;
	st.global.f32 	[%rd25], %f31;
	cvta.to.global.u64 	%rd26, %rd5;
	add.s64 	%rd27, %rd26, %rd19;
	ld.global.f32 	%f32, [%rd27];
	add.f32 	%f33, %f37, %f32;
	st.global.f32 	[%rd27], %f33;
	cvta.to.global.u64 	%rd28, %rd31;
	add.s64 	%rd29, %rd28, %rd19;
	ld.global.f32 	%f34, [%rd29];
	add.f32 	%f35, %f38, %f34;
	st.global.f32 	[%rd29], %f35;
$L__BB2_4:
	ret;

}
	// .globl	stress_majorization_step_kernel
.visible .entry stress_majorization_step_kernel(
	.param .u64 .ptr .align 1 stress_majorization_step_kernel_param_0,
	.param .u64 .ptr .align 1 stress_majorization_step_kernel_param_1,
	.param .u64 .ptr .align 1 stress_majorization_step_kernel_param_2,
	.param .u64 .ptr .align 1 stress_majorization_step_kernel_param_3,
	.param .u64 .ptr .align 1 stress_majorization_step_kernel_param_4,
	.param .u64 .ptr .align 1 stress_majorization_step_kernel_param_5,
	.param .u64 .ptr .align 1 stress_majorization_step_kernel_param_6,
	.param .u64 .ptr .align 1 stress_majorization_step_kernel_param_7,
	.param .u64 .ptr .align 1 stress_majorization_step_kernel_param_8,
	.param .u64 .ptr .align 1 stress_majorization_step_kernel_param_9,
	.param .f32 stress_majorization_step_kernel_param_10,
	.param .u32 stress_majorization_step_kernel_param_11,
	.param .f32 stress_majorization_step_kernel_param_12
)
{
	.reg .pred 	%p<44>;
	.reg .b32 	%r<46>;
	.reg .b32 	%f<366>;
	.reg .b64 	%rd<106>;

	ld.param.u64 	%rd14, [stress_majorization_step_kernel_param_0];
	ld.param.u64 	%rd15, [stress_majorization_step_kernel_param_1];
	ld.param.u64 	%rd16, [stress_majorization_step_kernel_param_2];
	ld.param.u64 	%rd17, [stress_majorization_step_kernel_param_3];
	ld.param.u64 	%rd18, [stress_majorization_step_kernel_param_4];
	ld.param.u64 	%rd19, [stress_majorization_step_kernel_param_5];
	ld.param.u64 	%rd20, [stress_majorization_step_kernel_param_6];
	ld.param.u64 	%rd21, [stress_majorization_step_kernel_param_7];
	ld.param.u64 	%rd13, [stress_majorization_step_kernel_param_9];
	ld.param.u32 	%r25, [stress_majorization_step_kernel_param_11];
	ld.param.f32 	%f151, [stress_majorization_step_kernel_param_12];
	cvta.to.global.u64 	%rd1, %rd20;
	cvta.to.global.u64 	%rd2, %rd21;
	cvta.to.global.u64 	%rd3, %rd13;
	cvta.to.global.u64 	%rd4, %rd19;
	cvta.to.global.u64 	%rd5, %rd18;
	cvta.to.global.u64 	%rd6, %rd17;
	cvta.to.global.u64 	%rd7, %rd16;
	cvta.to.global.u64 	%rd8, %rd15;
	cvta.to.global.u64 	%rd9, %rd14;
	mov.u32 	%r26, %ctaid.x;
	mov.u32 	%r27, %ntid.x;
	mov.u32 	%r28, %tid.x;
	mad.lo.s32 	%r1, %r26, %r27, %r28;
	setp.ge.s32 	%p1, %r1, %r25;
	@%p1 bra 	$L__BB3_38;
	ld.param.u64 	%rd104, [stress_majorization_step_kernel_param_8];
	cvta.to.global.u64 	%rd22, %rd104;
	mul.wide.s32 	%rd23, %r1, 4;
	add.s64 	%rd24, %rd9, %rd23;
	ld.global.nc.f32 	%f1, [%rd24];
	add.s64 	%rd25, %rd8, %rd23;
	ld.global.nc.f32 	%f2, [%rd25];
	add.s64 	%rd26, %rd7, %rd23;
	ld.global.nc.f32 	%f3, [%rd26];
	add.s64 	%rd27, %rd22, %rd23;
	ld.global.nc.u32 	%r2, [%rd27];
	ld.global.nc.u32 	%r3, [%rd27+4];
	setp.ge.s32 	%p2, %r2, %r3;
	mov.f32 	%f334, 0f00000000;
	mov.f32 	%f335, %f334;
	mov.f32 	%f336, %f334;
	mov.f32 	%f337, %f334;
	@%p2 bra 	$L__BB3_35;
	mul.lo.s32 	%r4, %r25, %r1;
	sub.s32 	%r29, %r3, %r2;
	and.b32  	%r5, %r29, 7;
	setp.eq.s32 	%p3, %r5, 0;
	mov.f32 	%f337, 0f00000000;
	mov.u32 	%r43, %r2;
	mov.f32 	%f336, %f337;
	mov.f32 	%f335, %f337;
	mov.f32 	%f334, %f337;
	@%p3 bra 	$L__BB3_8;
	neg.s32 	%r41, %r5;
	mov.f32 	%f337, 0f00000000;
	mov.u32 	%r43, %r2;
$L__BB3_4:
	.pragma "nounroll";
	mul.wide.s32 	%rd28, %r43, 4;
	add.s64 	%rd29, %rd3, %rd28;
	ld.global.nc.u32 	%r9, [%rd29];
	add.s32 	%r30, %r9, %r4;
	mul.wide.s32 	%rd30, %r30, 4;
	add.s64 	%rd31, %rd2, %rd30;
	ld.global.nc.f32 	%f8, [%rd31];
	add.s64 	%rd32, %rd1, %rd30;
	ld.global.nc.f32 	%f156, [%rd32];
	setp.leu.f32 	%p4, %f8, 0f00000000;
	setp.leu.f32 	%p5, %f156, 0f00000000;
	or.pred  	%p6, %p4, %p5;
	@%p6 bra 	$L__BB3_7;
	mul.wide.s32 	%rd33, %r9, 4;
	add.s64 	%rd34, %rd7, %rd33;
	ld.global.nc.f32 	%f157, [%rd34];
	add.s64 	%rd35, %rd8, %rd33;
	ld.global.nc.f32 	%f158, [%rd35];
	add.s64 	%rd36, %rd9, %rd33;
	ld.global.nc.f32 	%f159, [%rd36];
	sub.f32 	%f10, %f1, %f159;
	sub.f32 	%f11, %f2, %f158;
	sub.f32 	%f12, %f3, %f157;
	mul.f32 	%f160, %f12, %f12;
	fma.rn.f32 	%f161, %f11, %f11, %f160;
	fma.rn.f32 	%f162, %f10, %f10, %f161;
	sqrt.rn.f32 	%f13, %f162;
	setp.leu.f32 	%p7, %f13, %f151;
	@%p7 bra 	$L__BB3_7;
	div.rn.f32 	%f163, %f156, %f13;
	mov.f32 	%f164, 0f3F800000;
	sub.f32 	%f165, %f164, %f163;
	neg.f32 	%f166, %f10;
	fma.rn.f32 	%f167, %f166, %f165, %f1;
	neg.f32 	%f168, %f11;
	fma.rn.f32 	%f169, %f168, %f165, %f2;
	neg.f32 	%f170, %f12;
	fma.rn.f32 	%f171, %f170, %f165, %f3;
	fma.rn.f32 	%f334, %f8, %f167, %f334;
	fma.rn.f32 	%f335, %f8, %f169, %f335;
	fma.rn.f32 	%f336, %f8, %f171, %f336;
	add.f32 	%f337, %f337, %f8;
$L__BB3_7:
	add.s32 	%r43, %r43, 1;
	add.s32 	%r41, %r41, 1;
	setp.ne.s32 	%p8, %r41, 0;
	@%p8 bra 	$L__BB3_4;
$L__BB3_8:
	sub.s32 	%r31, %r2, %r3;
	setp.gt.u32 	%p9, %r31, -8;
	@%p9 bra 	$L__BB3_35;
	sub.s32 	%r44, %r43, %r3;
$L__BB3_10:
	.pragma "nounroll";
	ld.param.u64 	%rd105, [stress_majorization_step_kernel_param_9];
	mul.wide.s32 	%rd37, %r43, 4;
	cvta.to.global.u64 	%rd38, %rd105;
	add.s64 	%rd39, %rd38, %rd37;
	add.s64 	%rd10, %rd39, 16;
	ld.global.nc.u32 	%r16, [%rd39];
	add.s32 	%r32, %r16, %r4;
	mul.wide.s32 	%rd40, %r32, 4;
	add.s64 	%rd41, %rd2, %rd40;
	ld.global.nc.f32 	%f34, [%rd41];
	add.s64 	%rd42, %rd1, %rd40;
	ld.global.nc.f32 	%f172, [%rd42];
	setp.leu.f32 	%p10, %f34, 0f00000000;
	setp.leu.f32 	%p11, %f172, 0f00000000;
	or.pred  	%p12, %p10, %p11;
	@%p12 bra 	$L__BB3_13;
	mul.wide.s32 	%rd43, %r16, 4;
	add.s64 	%rd44, %rd7, %rd43;
	ld.global.nc.f32 	%f173, [%rd44];
	add.s64 	%rd45, %rd8, %rd43;
	ld.global.nc.f32 	%f174, [%rd45];
	add.s64 	%rd46, %rd9, %rd43;
	ld.global.nc.f32 	%f175, [%rd46];
	sub.f32 	%f36, %f1, %f175;
	sub.f32 	%f37, %f2, %f174;
	sub.f32 	%f38, %f3, %f173;
	mul.f32 	%f176, %f38, %f38;
	fma.rn.f32 	%f177, %f37, %f37, %f176;
	fma.rn.f32 	%f178, %f36, %f36, %f177;
	sqrt.rn.f32 	%f39, %f178;
	setp.leu.f32 	%p13, %f39, %f151;
	@%p13 bra 	$L__BB3_13;
	div.rn.f32 	%f179, %f172, %f39;
	mov.f32 	%f180, 0f3F800000;
	sub.f32 	%f181, %f180, %f179;
	neg.f32 	%f182, %f36;
	fma.rn.f32 	%f183, %f182, %f181, %f1;
	neg.f32 	%f184, %f37;
	fma.rn.f32 	%f185, %f184, %f181, %f2;
	neg.f32 	%f186, %f38;
	fma.rn.f32 	%f187, %f186, %f181, %f3;
	fma.rn.f32 	%f334, %f34, %f183, %f334;
	fma.rn.f32 	%f335, %f34, %f185, %f335;
	fma.rn.f32 	%f336, %f34, %f187, %f336;
	add.f32 	%f337, %f337, %f34;
$L__BB3_13:
	ld.global.nc.u32 	%r17, [%rd10+-12];
	add.s32 	%r33, %r17, %r4;
	mul.wide.s32 	%rd47, %r33, 4;
	add.s64 	%rd48, %rd2, %rd47;
	ld.global.nc.f32 	%f48, [%rd48];
	add.s64 	%rd49, %rd1, %rd47;
	ld.global.nc.f32 	%f188, [%rd49];
	setp.leu.f32 	%p14, %f48, 0f00000000;
	setp.leu.f32 	%p15, %f188, 0f00000000;
	or.pred  	%p16, %p14, %p15;
	@%p16 bra 	$L__BB3_16;
	mul.wide.s32 	%rd50, %r17, 4;
	add.s64 	%rd51, %rd7, %rd50;
	ld.global.nc.f32 	%f189, [%rd51];
	add.s64 	%rd52, %rd8, %rd50;
	ld.global.nc.f32 	%f190, [%rd52];
	add.s64 	%rd53, %rd9, %rd50;
	ld.global.nc.f32 	%f191, [%rd53];
	sub.f32 	%f50, %f1, %f191;
	sub.f32 	%f51, %f2, %f190;
	sub.f32 	%f52, %f3, %f189;
	mul.f32 	%f192, %f52, %f52;
	fma.rn.f32 	%f193, %f51, %f51, %f192;
	fma.rn.f32 	%f194, %f50, %f50, %f193;
	sqrt.rn.f32 	%f53, %f194;
	setp.leu.f32 	%p17, %f53, %f151;
	@%p17 bra 	$L__BB3_16;
	div.rn.f32 	%f195, %f188, %f53;
	mov.f32 	%f196, 0f3F800000;
	sub.f32 	%f197, %f196, %f195;
	neg.f32 	%f198, %f50;
	fma.rn.f32 	%f199, %f198, %f197, %f1;
	neg.f32 	%f200, %f51;
	fma.rn.f32 	%f201, %f200, %f197, %f2;
	neg.f32 	%f202, %f52;
	fma.rn.f32 	%f203, %f202, %f197, %f3;
	fma.rn.f32 	%f334, %f48, %f199, %f334;
	fma.rn.f32 	%f335, %f48, %f201, %f335;
	fma.rn.f32 	%f336, %f48, %f203, %f336;
	add.f32 	%f337, %f337, %f48;
$L__BB3_16:
	ld.global.nc.u32 	%r18, [%rd10+-8];
	add.s32 	%r34, %r18, %r4;
	mul.wide.s32 	%rd54, %r34, 4;
	add.s64 	%rd55, %rd2, %rd54;
	ld.global.nc.f32 	%f62, [%rd55];
	add.s64 	%rd56, %rd1, %rd54;
	ld.global.nc.f32 	%f204, [%rd56];
	setp.leu.f32 	%p18, %f62, 0f00000000;
	setp.leu.f32 	%p19, %f204, 0f00000000;
	or.pred  	%p20, %p18, %p19;
	@%p20 bra 	$L__BB3_19;
	mul.wide.s32 	%rd57, %r18, 4;
	add.s64 	%rd58, %rd7, %rd57;
	ld.global.nc.f32 	%f205, [%rd58];
	add.s64 	%rd59, %rd8, %rd57;
	ld.global.nc.f32 	%f206, [%rd59];
	add.s64 	%rd60, %rd9, %rd57;
	ld.global.nc.f32 	%f207, [%rd60];
	sub.f32 	%f64, %f1, %f207;
	sub.f32 	%f65, %f2, %f206;
	sub.f32 	%f66, %f3, %f205;
	mul.f32 	%f208, %f66, %f66;
	fma.rn.f32 	%f209, %f65, %f65, %f208;
	fma.rn.f32 	%f210, %f64, %f64, %f209;
	sqrt.rn.f32 	%f67, %f210;
	setp.leu.f32 	%p21, %f67, %f151;
	@%p21 bra 	$L__BB3_19;
	div.rn.f32 	%f211, %f204, %f67;
	mov.f32 	%f212, 0f3F800000;
	sub.f32 	%f213, %f212, %f211;
	neg.f32 	%f214, %f64;
	fma.rn.f32 	%f215, %f214, %f213, %f1;
	neg.f32 	%f216, %f65;
	fma.rn.f32 	%f217, %f216, %f213, %f2;
	neg.f32 	%f218, %f66;
	fma.rn.f32 	%f219, %f218, %f213, %f3;
	fma.rn.f32 	%f334, %f62, %f215, %f334;
	fma.rn.f32 	%f335, %f62, %f217, %f335;
	fma.rn.f32 	%f336, %f62, %f219, %f336;
	add.f32 	%f337, %f337, %f62;
$L__BB3_19:
	ld.global.nc.u32 	%r19, [%rd10+-4];
	add.s32 	%r35, %r19, %r4;
	mul.wide.s32 	%rd61, %r35, 4;
	add.s64 	%rd62, %rd2, %rd61;
	ld.global.nc.f32 	%f76, [%rd62];
	add.s64 	%rd63, %rd1, %rd61;
	ld.global.nc.f32 	%f220, [%rd63];
	setp.leu.f32 	%p22, %f76, 0f00000000;
	setp.leu.f32 	%p23, %f220, 0f00000000;
	or.pred  	%p24, %p22, %p23;
	@%p24 bra 	$L__BB3_22;
	mul.wide.s32 	%rd64, %r19, 4;
	add.s64 	%rd65, %rd7, %rd64;
	ld.global.nc.f32 	%f221, [%rd65];
	add.s64 	%rd66, %rd8, %rd64;
	ld.global.nc.f32 	%f222, [%rd66];
	add.s64 	%rd67, %rd9, %rd64;
	ld.global.nc.f32 	%f223, [%rd67];
	sub.f32 	%f78, %f1, %f223;
	sub.f32 	%f79, %f2, %f222;
	sub.f32 	%f80, %f3, %f221;
	mul.f32 	%f224, %f80, %f80;
	fma.rn.f32 	%f225, %f79, %f79, %f224;
	fma.rn.f32 	%f226, %f78, %f78, %f225;
	sqrt.rn.f32 	%f81, %f226;
	setp.leu.f32 	%p25, %f81, %f151;
	@%p25 bra 	$L__BB3_22;
	div.rn.f32 	%f227, %f220, %f81;
	mov.f32 	%f228, 0f3F800000;
	sub.f32 	%f229, %f228, %f227;
	neg.f32 	%f230, %f78;
	fma.rn.f32 	%f231, %f230, %f229, %f1;
	neg.f32 	%f232, %f79;
	fma.rn.f32 	%f233, %f232, %f229, %f2;
	neg.f32 	%f234, %f80;
	fma.rn.f32 	%f235, %f234, %f229, %f3;
	fma.rn.f32 	%f334, %f76, %f231, %f334;
	fma.rn.f32 	%f335, %f76, %f233, %f335;
	fma.rn.f32 	%f336, %f76, %f235, %f336;
	add.f32 	%f337, %f337, %f76;
$L__BB3_22:
	ld.global.nc.u32 	%r20, [%rd10];
	add.s32 	%r36, %r20, %r4;
	mul.wide.s32 	%rd68, %r36, 4;
	add.s64 	%rd69, %rd2, %rd68;
	ld.global.nc.f32 	%f90, [%rd69];
	add.s64 	%rd70, %rd1, %rd68;
	ld.global.nc.f32 	%f236, [%rd70];
	setp.leu.f32 	%p26, %f90, 0f00000000;
	setp.leu.f32 	%p27, %f236, 0f00000000;
	or.pred  	%p28, %p26, %p27;
	@%p28 bra 	$L__BB3_25;
	mul.wide.s32 	%rd71, %r20, 4;
	add.s64 	%rd72, %rd7, %rd71;
	ld.global.nc.f32 	%f237, [%rd72];
	add.s64 	%rd73, %rd8, %rd71;
	ld.global.nc.f32 	%f238, [%rd73];
	add.s64 	%rd74, %rd9, %rd71;
	ld.global.nc.f32 	%f239, [%rd74];
	sub.f32 	%f92, %f1, %f239;
	sub.f32 	%f93, %f2, %f238;
	sub.f32 	%f94, %f3, %f237;
	mul.f32 	%f240, %f94, %f94;
	fma.rn.f32 	%f241, %f93, %f93, %f240;
	fma.rn.f32 	%f242, %f92, %f92, %f241;
	sqrt.rn.f32 	%f95, %f242;
	setp.leu.f32 	%p29, %f95, %f151;
	@%p29 bra 	$L__BB3_25;
	div.rn.f32 	%f243, %f236, %f95;
	mov.f32 	%f244, 0f3F800000;
	sub.f32 	%f245, %f244, %f243;
	neg.f32 	%f246, %f92;
	fma.rn.f32 	%f247, %f246, %f245, %f1;
	neg.f32 	%f248, %f93;
	fma.rn.f32 	%f249, %f248, %f245, %f2;
	neg.f32 	%f250, %f94;
	fma.rn.f32 	%f251, %f250, %f245, %f3;
	fma.rn.f32 	%f334, %f90, %f247, %f334;
	fma.rn.f32 	%f335, %f90, %f249, %f335;
	fma.rn.f32 	%f336, %f90, %f251, %f336;
	add.f32 	%f337, %f337, %f90;
$L__BB3_25:
	ld.global.nc.u32 	%r21, [%rd10+4];
	add.s32 	%r37, %r21, %r4;
	mul.wide.s32 	%rd75, %r37, 4;
	add.s64 	%rd76, %rd2, %rd75;
	ld.global.nc.f32 	%f104, [%rd76];
	add.s64 	%rd77, %rd1, %rd75;
	ld.global.nc.f32 	%f252, [%rd77];
	setp.leu.f32 	%p30, %f104, 0f00000000;
	setp.leu.f32 	%p31, %f252, 0f00000000;
	or.pred  	%p32, %p30, %p31;
	@%p32 bra 	$L__BB3_28;
	mul.wide.s32 	%rd78, %r21, 4;
	add.s64 	%rd79, %rd7, %rd78;
	ld.global.nc.f32 	%f253, [%rd79];
	add.s64 	%rd80, %rd8, %rd78;
	ld.global.nc.f32 	%f254, [%rd80];
	add.s64 	%rd81, %rd9, %rd78;
	ld.global.nc.f32 	%f255, [%rd81];
	sub.f32 	%f106, %f1, %f255;
	sub.f32 	%f107, %f2, %f254;
	sub.f32 	%f108, %f3, %f253;
	mul.f32 	%f256, %f108, %f108;
	fma.rn.f32 	%f257, %f107, %f107, %f256;
	fma.rn.f32 	%f258, %f106, %f106, %f257;
	sqrt.rn.f32 	%f109, %f258;
	setp.leu.f32 	%p33, %f109, %f151;
	@%p33 bra 	$L__BB3_28;
	div.rn.f32 	%f259, %f252, %f109;
	mov.f32 	%f260, 0f3F800000;
	sub.f32 	%f261, %f260, %f259;
	neg.f32 	%f262, %f106;
	fma.rn.f32 	%f263, %f262, %f261, %f1;
	neg.f32 	%f264, %f107;
	fma.rn.f32 	%f265, %f264, %f261, %f2;
	neg.f32 	%f266, %f108;
	fma.rn.f32 	%f267, %f266, %f261, %f3;
	fma.rn.f32 	%f334, %f104, %f263, %f334;
	fma.rn.f32 	%f335, %f104, %f265, %f335;
	fma.rn.f32 	%f336, %f104, %f267, %f336;
	add.f32 	%f337, %f337, %f104;
$L__BB3_28:
	ld.global.nc.u32 	%r22, [%rd10+8];
	add.s32 	%r38, %r22, %r4;
	mul.wide.s32 	%rd82, %r38, 4;
	add.s64 	%rd83, %rd2, %rd82;
	ld.global.nc.f32 	%f118, [%rd83];
	add.s64 	%rd84, %rd1, %rd82;
	ld.global.nc.f32 	%f268, [%rd84];
	setp.leu.f32 	%p34, %f118, 0f00000000;
	setp.leu.f32 	%p35, %f268, 0f00000000;
	or.pred  	%p36, %p34, %p35;
	@%p36 bra 	$L__BB3_31;
	mul.wide.s32 	%rd85, %r22, 4;
	add.s64 	%rd86, %rd7, %rd85;
	ld.global.nc.f32 	%f269, [%rd86];
	add.s64 	%rd87, %rd8, %rd85;
	ld.global.nc.f32 	%f270, [%rd87];
	add.s64 	%rd88, %rd9, %rd85;
	ld.global.nc.f32 	%f271, [%rd88];
	sub.f32 	%f120, %f1, %f271;
	sub.f32 	%f121, %f2, %f270;
	sub.f32 	%f122, %f3, %f269;
	mul.f32 	%f272, %f122, %f122;
	fma.rn.f32 	%f273, %f121, %f121, %f272;
	fma.rn.f32 	%f274, %f120, %f120, %f273;
	sqrt.rn.f32 	%f123, %f274;
	setp.leu.f32 	%p37, %f123, %f151;
	@%p37 bra 	$L__BB3_31;
	div.rn.f32 	%f275, %f268, %f123;
	mov.f32 	%f276, 0f3F800000;
	sub.f32 	%f277, %f276, %f275;
	neg.f32 	%f278, %f120;
	fma.rn.f32 	%f279, %f278, %f277, %f1;
	neg.f32 	%f280, %f121;
	fma.rn.f32 	%f281, %f280, %f277, %f2;
	neg.f32 	%f282, %f122;
	fma.rn.f32 	%f283, %f282, %f277, %f3;
	fma.rn.f32 	%f334, %f118, %f279, %f334;
	fma.rn.f32 	%f335, %f118, %f281, %f335;
	fma.rn.f32 	%f336, %f118, %f283, %f336;
	add.f32 	%f337, %f337, %f118;
$L__BB3_31:
	ld.global.nc.u32 	%r39, [%rd10+12];
	cvt.s64.s32 	%rd11, %r39;
	add.s32 	%r40, %r39, %r4;
	mul.wide.s32 	%rd89, %r40, 4;
	add.s64 	%rd90, %rd2, %rd89;
	ld.global.nc.f32 	%f132, [%rd90];
	add.s64 	%rd91, %rd1, %rd89;
	ld.global.nc.f32 	%f284, [%rd91];
	setp.leu.f32 	%p38, %f132, 0f00000000;
	setp.leu.f32 	%p39, %f284, 0f00000000;
	or.pred  	%p40, %p38, %p39;
	@%p40 bra 	$L__BB3_34;
	shl.b64 	%rd92, %rd11, 2;
	add.s64 	%rd93, %rd7, %rd92;
	ld.global.nc.f32 	%f285, [%rd93];
	add.s64 	%rd94, %rd8, %rd92;
	ld.global.nc.f32 	%f286, [%rd94];
	add.s64 	%rd95, %rd9, %rd92;
	ld.global.nc.f32 	%f287, [%rd95];
	sub.f32 	%f134, %f1, %f287;
	sub.f32 	%f135, %f2, %f286;
	sub.f32 	%f136, %f3, %f285;
	mul.f32 	%f288, %f136, %f136;
	fma.rn.f32 	%f289, %f135, %f135, %f288;
	fma.rn.f32 	%f290, %f134, %f134, %f289;
	sqrt.rn.f32 	%f137, %f290;
	setp.leu.f32 	%p41, %f137, %f151;
	@%p41 bra 	$L__BB3_34;
	div.rn.f32 	%f291, %f284, %f137;
	mov.f32 	%f292, 0f3F800000;
	sub.f32 	%f293, %f292, %f291;
	neg.f32 	%f294, %f134;
	fma.rn.f32 	%f295, %f294, %f293, %f1;
	neg.f32 	%f296, %f135;
	fma.rn.f32 	%f297, %f296, %f293, %f2;
	neg.f32 	%f298, %f136;
	fma.rn.f32 	%f299, %f298, %f293, %f3;
	fma.rn.f32 	%f334, %f132, %f295, %f334;
	fma.rn.f32 	%f335, %f132, %f297, %f335;
	fma.rn.f32 	%f336, %f132, %f299, %f336;
	add.f32 	%f337, %f337, %f132;
$L__BB3_34:
	add.s32 	%r43, %r43, 8;
	add.s32 	%r44, %r44, 8;
	setp.ne.s32 	%p42, %r44, 0;
	@%p42 bra 	$L__BB3_10;
$L__BB3_35:
	setp.leu.f32 	%p43, %f337, 0f00000000;
	@%p43 bra 	$L__BB3_37;
	ld.param.f32 	%f309, [stress_majorization_step_kernel_param_10];
	div.rn.f32 	%f300, %f334, %f337;
	div.rn.f32 	%f301, %f335, %f337;
	div.rn.f32 	%f302, %f336, %f337;
	sub.f32 	%f303, %f300, %f1;
	fma.rn.f32 	%f304, %f309, %f303, %f1;
	mul.wide.s32 	%rd100, %r1, 4;
	add.s64 	%rd101, %rd6, %rd100;
	st.global.f32 	[%rd101], %f304;
	sub.f32 	%f305, %f301, %f2;
	fma.rn.f32 	%f306, %f309, %f305, %f2;
	add.s64 	%rd102, %rd5, %rd100;
	st.global.f32 	[%rd102], %f306;
	sub.f32 	%f307, %f302, %f3;
	fma.rn.f32 	%f308, %f309, %f307, %f3;
	add.s64 	%rd103, %rd4, %rd100;
	st.global.f32 	[%rd103], %f308;
	bra.uni 	$L__BB3_38;
$L__BB3_37:
	mul.wide.s32 	%rd96, %r1, 4;
	add.s64 	%rd97, %rd6, %rd96;
	st.global.f32 	[%rd97], %f1;
	add.s64 	%rd98, %rd5, %rd96;
	st.global.f32 	[%rd98], %f2;
	add.s64 	%rd99, %rd4, %rd96;
	st.global.f32 	[%rd99], %f3;
$L__BB3_38:
	ret;

}
	// .globl	majorization_step_kernel
.visible .entry majorization_step_kernel(
	.param .u64 .ptr .align 1 majorization_step_kernel_param_0,
	.param .u64 .ptr .align 1 majorization_step_kernel_param_1,
	.param .u64 .ptr .align 1 majorization_step_kernel_param_2,
	.param .u64 .ptr .align 1 majorization_step_kernel_param_3,
	.param .u64 .ptr .align 1 majorization_step_kernel_param_4,
	.param .u64 .ptr .align 1 majorization_step_kernel_param_5,
	.param .u64 .ptr .align 1 majorization_step_kernel_param_6,
	.param .u64 .ptr .align 1 majorization_step_kernel_param_7,
	.param .u32 majorization_step_kernel_param_8,
	.param .f32 majorization_step_kernel_param_9
)
{
	.reg .pred 	%p<18>;
	.reg .b32 	%r<43>;
	.reg .b32 	%f<214>;
	.reg .b64 	%rd<78>;

	ld.param.u64 	%rd35, [majorization_step_kernel_param_0];
	ld.param.u64 	%rd36, [majorization_step_kernel_param_1];
	ld.param.u64 	%rd37, [majorization_step_kernel_param_2];
	ld.param.u64 	%rd38, [majorization_step_kernel_param_3];
	ld.param.u64 	%rd39, [majorization_step_kernel_param_4];
	ld.param.u64 	%rd40, [majorization_step_kernel_param_7];
	ld.param.u32 	%r24, [majorization_step_kernel_param_8];
	cvta.to.global.u64 	%rd1, %rd39;
	cvta.to.global.u64 	%rd2, %rd38;
	cvta.to.global.u64 	%rd3, %rd40;
	cvta.to.global.u64 	%rd4, %rd37;
	cvta.to.global.u64 	%rd5, %rd36;
	cvta.to.global.u64 	%rd6, %rd35;
	mov.u32 	%r25, %ctaid.x;
	mov.u32 	%r26, %ntid.x;
	mul.lo.s32 	%r1, %r25, %r26;
	mov.u32 	%r2, %tid.x;
	add.s32 	%r3, %r1, %r2;
	setp.ge.s32 	%p1, %r3, %r24;
	@%p1 bra 	$L__BB4_26;
	ld.param.u32 	%r33, [majorization_step_kernel_param_8];
	setp.lt.s32 	%p2, %r33, 1;
	mov.f32 	%f182, 0f00000000;
	mov.f32 	%f183, %f182;
	mov.f32 	%f184, %f182;
	mov.f32 	%f185, %f182;
	@%p2 bra 	$L__BB4_23;
	ld.param.u32 	%r34, [majorization_step_kernel_param_8];
	mul.wide.s32 	%rd41, %r3, 4;
	add.s64 	%rd7, %rd6, %rd41;
	add.s64 	%rd8, %rd5, %rd41;
	add.s64 	%rd9, %rd4, %rd41;
	mul.lo.s32 	%r4, %r34, %r3;
	and.b32  	%r5, %r34, 3;
	setp.lt.u32 	%p3, %r34, 4;
	mov.f32 	%f185, 0f00000000;
	mov.b32 	%r39, 0;
	mov.f32 	%f184, %f185;
	mov.f32 	%f183, %f185;
	mov.f32 	%f182, %f185;
	@%p3 bra 	$L__BB4_17;
	neg.s32 	%r36, %r3;
	add.s64 	%rd74, %rd6, 8;
	add.s64 	%rd73, %rd5, 8;
	add.s64 	%rd72, %rd4, 8;
	mul.wide.s32 	%rd71, %r4, 4;
	mov.f32 	%f185, 0f00000000;
	mov.b32 	%r38, 0;
	mov.u32 	%r37, %r4;
$L__BB4_4:
	setp.eq.s32 	%p4, %r36, 0;
	@%p4 bra 	$L__BB4_7;
	ld.global.nc.f32 	%f86, [%rd7];
	ld.global.nc.f32 	%f87, [%rd8];
	ld.global.nc.f32 	%f88, [%rd9];
	ld.global.nc.f32 	%f5, [%rd74+-8];
	ld.global.nc.f32 	%f6, [%rd73+-8];
	ld.global.nc.f32 	%f7, [%rd72+-8];
	sub.f32 	%f89, %f86, %f5;
	sub.f32 	%f90, %f87, %f6;
	sub.f32 	%f91, %f88, %f7;
	mul.f32 	%f92, %f91, %f91;
	fma.rn.f32 	%f93, %f90, %f90, %f92;
	fma.rn.f32 	%f94, %f89, %f89, %f93;
	max.f32 	%f95, %f94, 0f2EDBE6FF;
	sqrt.rn.f32 	%f8, %f95;
	setp.lt.f32 	%p5, %f8, 0f358637BD;
	@%p5 bra 	$L__BB4_7;
	mul.wide.s32 	%rd42, %r37, 4;
	add.s64 	%rd43, %rd2, %rd42;
	ld.global.nc.f32 	%f96, [%rd43];
	add.s64 	%rd44, %rd1, %rd42;
	ld.global.nc.f32 	%f97, [%rd44];
	mul.f32 	%f98, %f96, %f97;
	div.rn.f32 	%f99, %f98, %f8;
	fma.rn.f32 	%f182, %f5, %f99, %f182;
	fma.rn.f32 	%f183, %f99, %f6, %f183;
	fma.rn.f32 	%f184, %f99, %f7, %f184;
	add.f32 	%f185, %f185, %f97;
$L__BB4_7:
	add.s32 	%r29, %r38, 1;
	setp.eq.s32 	%p6, %r3, %r29;
	@%p6 bra 	$L__BB4_10;
	ld.global.nc.f32 	%f100, [%rd7];
	ld.global.nc.f32 	%f101, [%rd8];
	ld.global.nc.f32 	%f102, [%rd9];
	ld.global.nc.f32 	%f17, [%rd74+-4];
	ld.global.nc.f32 	%f18, [%rd73+-4];
	ld.global.nc.f32 	%f19, [%rd72+-4];
	sub.f32 	%f103, %f100, %f17;
	sub.f32 	%f104, %f101, %f18;
	sub.f32 	%f105, %f102, %f19;
	mul.f32 	%f106, %f105, %f105;
	fma.rn.f32 	%f107, %f104, %f104, %f106;
	fma.rn.f32 	%f108, %f103, %f103, %f107;
	max.f32 	%f109, %f108, 0f2EDBE6FF;
	sqrt.rn.f32 	%f20, %f109;
	setp.lt.f32 	%p7, %f20, 0f358637BD;
	@%p7 bra 	$L__BB4_10;
	add.s64 	%rd45, %rd2, %rd71;
	ld.global.nc.f32 	%f110, [%rd45+4];
	add.s64 	%rd46, %rd1, %rd71;
	ld.global.nc.f32 	%f111, [%rd46+4];
	mul.f32 	%f112, %f110, %f111;
	div.rn.f32 	%f113, %f112, %f20;
	fma.rn.f32 	%f182, %f17, %f113, %f182;
	fma.rn.f32 	%f183, %f113, %f18, %f183;
	fma.rn.f32 	%f184, %f113, %f19, %f184;
	add.f32 	%f185, %f185, %f111;
$L__BB4_10:
	add.s32 	%r30, %r38, 2;
	setp.eq.s32 	%p8, %r3, %r30;
	@%p8 bra 	$L__BB4_13;
	ld.global.nc.f32 	%f114, [%rd7];
	ld.global.nc.f32 	%f115, [%rd8];
	ld.global.nc.f32 	%f116, [%rd9];
	ld.global.nc.f32 	%f29, [%rd74];
	ld.global.nc.f32 	%f30, [%rd73];
	ld.global.nc.f32 	%f31, [%rd72];
	sub.f32 	%f117, %f114, %f29;
	sub.f32 	%f118, %f115, %f30;
	sub.f32 	%f119, %f116, %f31;
	mul.f32 	%f120, %f119, %f119;
	fma.rn.f32 	%f121, %f118, %f118, %f120;
	fma.rn.f32 	%f122, %f117, %f117, %f121;
	max.f32 	%f123, %f122, 0f2EDBE6FF;
	sqrt.rn.f32 	%f32, %f123;
	setp.lt.f32 	%p9, %f32, 0f358637BD;
	@%p9 bra 	$L__BB4_13;
	add.s64 	%rd47, %rd2, %rd71;
	ld.global.nc.f32 	%f124, [%rd47+8];
	add.s64 	%rd48, %rd1, %rd71;
	ld.global.nc.f32 	%f125, [%rd48+8];
	mul.f32 	%f126, %f124, %f125;
	div.rn.f32 	%f127, %f126, %f32;
	fma.rn.f32 	%f182, %f29, %f127, %f182;
	fma.rn.f32 	%f183, %f127, %f30, %f183;
	fma.rn.f32 	%f184, %f127, %f31, %f184;
	add.f32 	%f185, %f185, %f125;
$L__BB4_13:
	add.s32 	%r31, %r38, 3;
	setp.eq.s32 	%p10, %r3, %r31;
	@%p10 bra 	$L__BB4_16;
	ld.global.nc.f32 	%f128, [%rd7];
	ld.global.nc.f32 	%f129, [%rd8];
	ld.global.nc.f32 	%f130, [%rd9];
	ld.global.nc.f32 	%f41, [%rd74+4];
	ld.global.nc.f32 	%f42, [%rd73+4];
	ld.global.nc.f32 	%f43, [%rd72+4];
	sub.f32 	%f131, %f128, %f41;
	sub.f32 	%f132, %f129, %f42;
	sub.f32 	%f133, %f130, %f43;
	mul.f32 	%f134, %f133, %f133;
	fma.rn.f32 	%f135, %f132, %f132, %f134;
	fma.rn.f32 	%f136, %f131, %f131, %f135;
	max.f32 	%f137, %f136, 0f2EDBE6FF;
	sqrt.rn.f32 	%f44, %f137;
	setp.lt.f32 	%p11, %f44, 0f358637BD;
	@%p11 bra 	$L__BB4_16;
	add.s64 	%rd49, %rd2, %rd71;
	ld.global.nc.f32 	%f138, [%rd49+12];
	add.s64 	%rd50, %rd1, %rd71;
	ld.global.nc.f32 	%f139, [%rd50+12];
	mul.f32 	%f140, %f138, %f139;
	div.rn.f32 	%f141, %f140, %f44;
	fma.rn.f32 	%f182, %f41, %f141, %f182;
	fma.rn.f32 	%f183, %f141, %f42, %f183;
	fma.rn.f32 	%f184, %f141, %f43, %f184;
	add.f32 	%f185, %f185, %f139;
$L__BB4_16:
	ld.param.u32 	%r35, [majorization_step_kernel_param_8];
	add.s32 	%r38, %r38, 4;
	add.s32 	%r37, %r37, 4;
	add.s32 	%r36, %r36, 4;
	add.s64 	%rd74, %rd74, 16;
	add.s64 	%rd73, %rd73, 16;
	add.s64 	%rd72, %rd72, 16;
	add.s64 	%rd71, %rd71, 16;
	and.b32  	%r39, %r35, 2147483644;
	setp.ne.s32 	%p12, %r38, %r39;
	@%p12 bra 	$L__BB4_4;
$L__BB4_17:
	setp.eq.s32 	%p13, %r5, 0;
	@%p13 bra 	$L__BB4_23;
	add.s32 	%r42, %r39, %r4;
	mul.wide.u32 	%rd51, %r39, 4;
	add.s64 	%rd77, %rd4, %rd51;
	add.s64 	%rd76, %rd5, %rd51;
	add.s64 	%rd75, %rd6, %rd51;
	sub.s32 	%r32, %r39, %r1;
	sub.s32 	%r41, %r32, %r2;
	neg.s32 	%r40, %r5;
$L__BB4_19:
	.pragma "nounroll";
	setp.eq.s32 	%p14, %r41, 0;
	@%p14 bra 	$L__BB4_22;
	ld.global.nc.f32 	%f142, [%rd7];
	ld.global.nc.f32 	%f143, [%rd8];
	ld.global.nc.f32 	%f144, [%rd9];
	ld.global.nc.f32 	%f65, [%rd75];
	ld.global.nc.f32 	%f66, [%rd76];
	ld.global.nc.f32 	%f67, [%rd77];
	sub.f32 	%f145, %f142, %f65;
	sub.f32 	%f146, %f143, %f66;
	sub.f32 	%f147, %f144, %f67;
	mul.f32 	%f148, %f147, %f147;
	fma.rn.f32 	%f149, %f146, %f146, %f148;
	fma.rn.f32 	%f150, %f145, %f145, %f149;
	max.f32 	%f151, %f150, 0f2EDBE6FF;
	sqrt.rn.f32 	%f68, %f151;
	setp.lt.f32 	%p15, %f68, 0f358637BD;
	@%p15 bra 	$L__BB4_22;
	mul.wide.s32 	%rd52, %r42, 4;
	add.s64 	%rd53, %rd2, %rd52;
	ld.global.nc.f32 	%f152, [%rd53];
	add.s64 	%rd54, %rd1, %rd52;
	ld.global.nc.f32 	%f153, [%rd54];
	mul.f32 	%f154, %f152, %f153;
	div.rn.f32 	%f155, %f154, %f68;
	fma.rn.f32 	%f182, %f65, %f155, %f182;
	fma.rn.f32 	%f183, %f155, %f66, %f183;
	fma.rn.f32 	%f184, %f155, %f67, %f184;
	add.f32 	%f185, %f185, %f153;
$L__BB4_22:
	add.s32 	%r42, %r42, 1;
	add.s64 	%rd77, %rd77, 4;
	add.s64 	%rd76, %rd76, 4;
	add.s64 	%rd75, %rd75, 4;
	add.s32 	%r41, %r41, 1;
	add.s32 	%r40, %r40, 1;
	setp.ne.s32 	%p16, %r40, 0;
	@%p16 bra 	$L__BB4_19;
$L__BB4_23:
	ld.param.u64 	%rd70, [majorization_step_kernel_param_6];
	ld.param.u64 	%rd69, [majorization_step_kernel_param_5];
	cvta.to.global.u64 	%rd31, %rd70;
	cvta.to.global.u64 	%rd32, %rd69;
	setp.leu.f32 	%p17, %f185, 0f358637BD;
	@%p17 bra 	$L__BB4_25;
	ld.param.f32 	%f173, [majorization_step_kernel_param_9];
	div.rn.f32 	%f159, %f182, %f185;
	div.rn.f32 	%f160, %f183, %f185;
	div.rn.f32 	%f161, %f184, %f185;
	mov.f32 	%f162, 0f3F800000;
	sub.f32 	%f163, %f162, %f173;
	mul.wide.s32 	%rd62, %r3, 4;
	add.s64 	%rd63, %rd6, %rd62;
	ld.global.nc.f32 	%f164, [%rd63];
	mul.f32 	%f165, %f163, %f164;
	fma.rn.f32 	%f166, %f173, %f159, %f165;
	add.s64 	%rd64, %rd32, %rd62;
	st.global.f32 	[%rd64], %f166;
	add.s64 	%rd65, %rd5, %rd62;
	ld.global.nc.f32 	%f167, [%rd65];
	mul.f32 	%f168, %f163, %f167;
	fma.rn.f32 	%f169, %f173, %f160, %f168;
	add.s64 	%rd66, %rd31, %rd62;
	st.global.f32 	[%rd66], %f169;
	add.s64 	%rd67, %rd4, %rd62;
	ld.global.nc.f32 	%f170, [%rd67];
	mul.f32 	%f171, %f163, %f170;
	fma.rn.f32 	%f172, %f173, %f161, %f171;
	add.s64 	%rd68, %rd3, %rd62;
	st.global.f32 	[%rd68], %f172;
	bra.uni 	$L__BB4_26;
$L__BB4_25:
	mul.wide.s32 	%rd55, %r3, 4;
	add.s64 	%rd56, %rd6, %rd55;
	ld.global.nc.f32 	%f156, [%rd56];
	add.s64 	%rd57, %rd32, %rd55;
	st.global.f32 	[%rd57], %f156;
	add.s64 	%rd58, %rd5, %rd55;
	ld.global.nc.f32 	%f157, [%rd58];
	add.s64 	%rd59, %rd31, %rd55;
	st.global.f32 	[%rd59], %f157;
	add.s64 	%rd60, %rd4, %rd55;
	ld.global.nc.f32 	%f158, [%rd60];
	add.s64 	%rd61, %rd3, %rd55;
	st.global.f32 	[%rd61], %f158;
$L__BB4_26:
	ret;

}
	// .globl	copy_positions_kernel
.visible .entry copy_positions_kernel(
	.param .u64 .ptr .align 1 copy_positions_kernel_param_0,
	.param .u64 .ptr .align 1 copy_positions_kernel_param_1,
	.param .u64 .ptr .align 1 copy_positions_kernel_param_2,
	.param .u64 .ptr .align 1 copy_positions_kernel_param_3,
	.param .u64 .ptr .align 1 copy_positions_kernel_param_4,
	.param .u64 .ptr .align 1 copy_positions_kernel_param_5,
	.param .u32 copy_positions_kernel_param_6
)
{
	.reg .pred 	%p<2>;
	.reg .b32 	%r<6>;
	.reg .b32 	%f<4>;
	.reg .b64 	%rd<20>;

	ld.param.u64 	%rd1, [copy_positions_kernel_param_0];
	ld.param.u64 	%rd2, [copy_positions_kernel_param_1];
	ld.param.u64 	%rd3, [copy_positions_kernel_param_2];
	ld.param.u64 	%rd4, [copy_positions_kernel_param_3];
	ld.param.u64 	%rd5, [copy_positions_kernel_param_4];
	ld.param.u64 	%rd6, [copy_positions_kernel_param_5];
	ld.param.u32 	%r2, [copy_positions_kernel_param_6];
	mov.u32 	%r3, %ctaid.x;
	mov.u32 	%r4, %ntid.x;
	mov.u32 	%r5, %tid.x;
	mad.lo.s32 	%r1, %r3, %r4, %r5;
	setp.ge.s32 	%p1, %r1, %r2;
	@%p1 bra 	$L__BB5_2;
	cvta.to.global.u64 	%rd7, %rd4;
	cvta.to.global.u64 	%rd8, %rd1;
	cvta.to.global.u64 	%rd9, %rd5;
	cvta.to.global.u64 	%rd10, %rd2;
	cvta.to.global.u64 	%rd11, %rd6;
	cvta.to.global.u64 	%rd12, %rd3;
	mul.wide.s32 	%rd13, %r1, 4;
	add.s64 	%rd14, %rd7, %rd13;
	ld.global.nc.f32 	%f1, [%rd14];
	add.s64 	%rd15, %rd8, %rd13;
	st.global.f32 	[%rd15], %f1;
	add.s64 	%rd16, %rd9, %rd13;
	ld.global.nc.f32 	%f2, [%rd16];
	add.s64 	%rd17, %rd10, %rd13;
	st.global.f32 	[%rd17], %f2;
	add.s64 	%rd18, %rd11, %rd13;
	ld.global.nc.f32 	%f3, [%rd18];
	add.s64 	%rd19, %rd12, %rd13;
	st.global.f32 	[%rd19], %f3;
$L__BB5_2:
	ret;

}
	// .globl	compute_max_displacement_kernel
.visible .entry compute_max_displacement_kernel(
	.param .u64 .ptr .align 1 compute_max_displacement_kernel_param_0,
	.param .u64 .ptr .align 1 compute_max_displacement_kernel_param_1,
	.param .u64 .ptr .align 1 compute_max_displacement_kernel_param_2,
	.param .u64 .ptr .align 1 compute_max_displacement_kernel_param_3,
	.param .u64 .ptr .align 1 compute_max_displacement_kernel_param_4,
	.param .u64 .ptr .align 1 compute_max_displacement_kernel_param_5,
	.param .u64 .ptr .align 1 compute_max_displacement_kernel_param_6,
	.param .u32 compute_max_displacement_kernel_param_7
)
{
	.reg .pred 	%p<2>;
	.reg .b32 	%r<6>;
	.reg .b32 	%f<15>;
	.reg .b64 	%rd<23>;

	ld.param.u64 	%rd1, [compute_max_displacement_kernel_param_0];
	ld.param.u64 	%rd2, [compute_max_displacement_kernel_param_1];
	ld.param.u64 	%rd3, [compute_max_displacement_kernel_param_2];
	ld.param.u64 	%rd4, [compute_max_displacement_kernel_param_3];
	ld.param.u64 	%rd5, [compute_max_displacement_kernel_param_4];
	ld.param.u64 	%rd6, [compute_max_displacement_kernel_param_5];
	ld.param.u64 	%rd7, [compute_max_displacement_kernel_param_6];
	ld.param.u32 	%r2, [compute_max_displacement_kernel_param_7];
	mov.u32 	%r3, %ctaid.x;
	mov.u32 	%r4, %ntid.x;
	mov.u32 	%r5, %tid.x;
	mad.lo.s32 	%r1, %r3, %r4, %r5;
	setp.ge.s32 	%p1, %r1, %r2;
	@%p1 bra 	$L__BB6_2;
	cvta.to.global.u64 	%rd8, %rd4;
	cvta.to.global.u64 	%rd9, %rd1;
	cvta.to.global.u64 	%rd10, %rd5;
	cvta.to.global.u64 	%rd11, %rd2;
	cvta.to.global.u64 	%rd12, %rd6;
	cvta.to.global.u64 	%rd13, %rd3;
	cvta.to.global.u64 	%rd14, %rd7;
	mul.wide.s32 	%rd15, %r1, 4;
	add.s64 	%rd16, %rd8, %rd15;
	ld.global.nc.f32 	%f1, [%rd16];
	add.s64 	%rd17, %rd9, %rd15;
	ld.global.nc.f32 	%f2, [%rd17];
	sub.f32 	%f3, %f1, %f2;
	add.s64 	%rd18, %rd10, %rd15;
	ld.global.nc.f32 	%f4, [%rd18];
	add.s64 	%rd19, %rd11, %rd15;
	ld.global.nc.f32 	%f5, [%rd19];
	sub.f32 	%f6, %f4, %f5;
	add.s64 	%rd20, %rd12, %rd15;
	ld.global.nc.f32 	%f7, [%rd20];
	add.s64 	%rd21, %rd13, %rd15;
	ld.global.nc.f32 	%f8, [%rd21];
	sub.f32 	%f9, %f7, %f8;
	mul.f32 	%f10, %f6, %f6;
	fma.rn.f32 	%f11, %f3, %f3, %f10;
	fma.rn.f32 	%f12, %f9, %f9, %f11;
	max.f32 	%f13, %f12, 0f2EDBE6FF;
	sqrt.rn.f32 	%f14, %f13;
	add.s64 	%rd22, %rd14, %rd15;
	st.global.f32 	[%rd22], %f14;
$L__BB6_2:
	ret;

}
	// .globl	reduce_max_kernel
.visible .entry reduce_max_kernel(
	.param .u64 .ptr .align 1 reduce_max_kernel_param_0,
	.param .u64 .ptr .align 1 reduce_max_kernel_param_1,
	.param .u32 reduce_max_kernel_param_2
)
{
	.reg .pred 	%p<18>;
	.reg .b32 	%r<21>;
	.reg .b32 	%f<36>;
	.reg .b64 	%rd<9>;

	ld.param.u64 	%rd1, [reduce_max_kernel_param_0];
	ld.param.u64 	%rd2, [reduce_max_kernel_param_1];
	ld.param.u32 	%r9, [reduce_max_kernel_param_2];
	mov.u32 	%r1, %tid.x;
	mov.u32 	%r2, %ctaid.x;
	mov.u32 	%r3, %ntid.x;
	mad.lo.s32 	%r4, %r2, %r3, %r1;
	setp.ge.u32 	%p1, %r4, %r9;
	mov.f32 	%f35, 0fFF7FFFFF;
	@%p1 bra 	$L__BB7_2;
	cvta.to.global.u64 	%rd3, %rd1;
	mul.wide.u32 	%rd4, %r4, 4;
	add.s64 	%rd5, %rd3, %rd4;
	ld.global.nc.f32 	%f35, [%rd5];
$L__BB7_2:
	shl.b32 	%r10, %r1, 2;
	mov.u32 	%r11, sdata;
	add.s32 	%r5, %r11, %r10;
	st.shared.f32 	[%r5], %f35;
	bar.sync 	0;
	setp.lt.u32 	%p2, %r3, 66;
	@%p2 bra 	$L__BB7_15;
	shr.u32 	%r6, %r3, 1;
	setp.ge.u32 	%p3, %r1, %r6;
	@%p3 bra 	$L__BB7_5;
	ld.shared.f32 	%f4, [%r5];
	shl.b32 	%r12, %r6, 2;
	add.s32 	%r13, %r5, %r12;
	ld.shared.f32 	%f5, [%r13];
	max.f32 	%f6, %f4, %f5;
	st.shared.f32 	[%r5], %f6;
$L__BB7_5:
	bar.sync 	0;
	setp.lt.u32 	%p4, %r3, 132;
	@%p4 bra 	$L__BB7_15;
	shr.u32 	%r14, %r3, 2;
	setp.ge.u32 	%p5, %r1, %r14;
	@%p5 bra 	$L__BB7_8;
	ld.shared.f32 	%f7, [%r5];
	and.b32  	%r15, %r3, 2044;
	add.s32 	%r16, %r5, %r15;
	ld.shared.f32 	%f8, [%r16];
	max.f32 	%f9, %f7, %f8;
	st.shared.f32 	[%r5], %f9;
$L__BB7_8:
	bar.sync 	0;
	setp.lt.u32 	%p6, %r3, 264;
	@%p6 bra 	$L__BB7_15;
	shr.u32 	%r7, %r3, 3;
	setp.ge.u32 	%p7, %r1, %r7;
	@%p7 bra 	$L__BB7_11;
	ld.shared.f32 	%f10, [%r5];
	shl.b32 	%r17, %r7, 2;
	add.s32 	%r18, %r5, %r17;
	ld.shared.f32 	%f11, [%r18];
	max.f32 	%f12, %f10, %f11;
	st.shared.f32 	[%r5], %f12;
$L__BB7_11:
	bar.sync 	0;
	setp.lt.u32 	%p8, %r3, 528;
	@%p8 bra 	$L__BB7_15;
	shr.u32 	%r8, %r3, 4;
	setp.ge.u32 	%p9, %r1, %r8;
	@%p9 bra 	$L__BB7_14;
	ld.shared.f32 	%f13, [%r5];
	shl.b32 	%r19, %r8, 2;
	add.s32 	%r20, %r5, %r19;
	ld.shared.f32 	%f14, [%r20];
	max.f32 	%f15, %f13, %f14;
	st.shared.f32 	[%r5], %f15;
$L__BB7_14:
	bar.sync 	0;
$L__BB7_15:
	setp.gt.u32 	%p10, %r1, 31;
	@%p10 bra 	$L__BB7_30;
	setp.lt.u32 	%p11, %r3, 64;
	@%p11 bra 	$L__BB7_18;
	ld.volatile.shared.f32 	%f16, [%r5];
	ld.volatile.shared.f32 	%f17, [%r5+128];
	max.f32 	%f18, %f16, %f17;
	st.volatile.shared.f32 	[%r5], %f18;
	bra.uni 	$L__BB7_19;
$L__BB7_18:
	setp.lt.u32 	%p12, %r3, 32;
	@%p12 bra 	$L__BB7_20;
$L__BB7_19:
	ld.volatile.shared.f32 	%f19, [%r5];
	ld.volatile.shared.f32 	%f20, [%r5+64];
	max.f32 	%f21, %f19, %f20;
	st.volatile.shared.f32 	[%r5], %f21;
	bra.uni 	$L__BB7_21;
$L__BB7_20:
	setp.lt.u32 	%p13, %r3, 16;
	@%p13 bra 	$L__BB7_22;
$L__BB7_21:
	ld.volatile.shared.f32 	%f22, [%r5];
	ld.volatile.shared.f32 	%f23, [%r5+32];
	max.f32 	%f24, %f22, %f23;
	st.volatile.shared.f32 	[%r5], %f24;
	bra.uni 	$L__BB7_23;
$L__BB7_22:
	setp.lt.u32 	%p14, %r3, 8;
	@%p14 bra 	$L__BB7_24;
$L__BB7_23:
	ld.volatile.shared.f32 	%f25, [%r5];
	ld.volatile.shared.f32 	%f26, [%r5+16];
	max.f32 	%f27, %f25, %f26;
	st.volatile.shared.f32 	[%r5], %f27;
	bra.uni 	$L__BB7_25;
$L__BB7_24:
	setp.lt.u32 	%p15, %r3, 4;
	@%p15 bra 	$L__BB7_26;
$L__BB7_25:
	ld.volatile.shared.f32 	%f28, [%r5];
	ld.volatile.shared.f32 	%f29, [%r5+8];
	max.f32 	%f30, %f28, %f29;
	st.volatile.shared.f32 	[%r5], %f30;
	bra.uni 	$L__BB7_27;
$L__BB7_26:
	setp.lt.u32 	%p16, %r3, 2;
	@%p16 bra 	$L__BB7_28;
$L__BB7_27:
	ld.volatile.shared.f32 	%f31, [%r5];
	ld.volatile.shared.f32 	%f32, [%r5+4];
	max.f32 	%f33, %f31, %f32;
	st.volatile.shared.f32 	[%r5], %f33;
$L__BB7_28:
	setp.ne.s32 	%p17, %r1, 0;
	@%p17 bra 	$L__BB7_30;
	ld.shared.f32 	%f34, [sdata];
	cvta.to.global.u64 	%rd6, %rd2;
	mul.wide.u32 	%rd7, %r2, 4;
	add.s64 	%rd8, %rd6, %rd7;
	st.global.f32 	[%rd8], %f34;
$L__BB7_30:
	ret;

}
	// .globl	reduce_sum_kernel
.visible .entry reduce_sum_kernel(
	.param .u64 .ptr .align 1 reduce_sum_kernel_param_0,
	.param .u64 .ptr .align 1 reduce_sum_kernel_param_1,
	.param .u32 reduce_sum_kernel_param_2
)
{
	.reg .pred 	%p<18>;
	.reg .b32 	%r<21>;
	.reg .b32 	%f<36>;
	.reg .b64 	%rd<9>;

	ld.param.u64 	%rd1, [reduce_sum_kernel_param_0];
	ld.param.u64 	%rd2, [reduce_sum_kernel_param_1];
	ld.param.u32 	%r9, [reduce_sum_kernel_param_2];
	mov.u32 	%r1, %tid.x;
	mov.u32 	%r2, %ctaid.x;
	mov.u32 	%r3, %ntid.x;
	mad.lo.s32 	%r4, %r2, %r3, %r1;
	setp.ge.u32 	%p1, %r4, %r9;
	mov.f32 	%f35, 0f00000000;
	@%p1 bra 	$L__BB8_2;
	cvta.to.global.u64 	%rd3, %rd1;
	mul.wide.u32 	%rd4, %r4, 4;
	add.s64 	%rd5, %rd3, %rd4;
	ld.global.nc.f32 	%f35, [%rd5];
$L__BB8_2:
	shl.b32 	%r10, %r1, 2;
	mov.u32 	%r11, sdata;
	add.s32 	%r5, %r11, %r10;
	st.shared.f32 	[%r5], %f35;
	bar.sync 	0;
	setp.lt.u32 	%p2, %r3, 66;
	@%p2 bra 	$L__BB8_15;
	shr.u32 	%r6, %r3, 1;
	setp.ge.u32 	%p3, %r1, %r6;
	@%p3 bra 	$L__BB8_5;
	shl.b32 	%r12, %r6, 2;
	add.s32 	%r13, %r5, %r12;
	ld.shared.f32 	%f4, [%r13];
	ld.shared.f32 	%f5, [%r5];
	add.f32 	%f6, %f4, %f5;
	st.shared.f32 	[%r5], %f6;
$L__BB8_5:
	bar.sync 	0;
	setp.lt.u32 	%p4, %r3, 132;
	@%p4 bra 	$L__BB8_15;
	shr.u32 	%r14, %r3, 2;
	setp.ge.u32 	%p5, %r1, %r14;
	@%p5 bra 	$L__BB8_8;
	and.b32  	%r15, %r3, 2044;
	add.s32 	%r16, %r5, %r15;
	ld.shared.f32 	%f7, [%r16];
	ld.shared.f32 	%f8, [%r5];
	add.f32 	%f9, %f7, %f8;
	st.shared.f32 	[%r5], %f9;
$L__BB8_8:
	bar.sync 	0;
	setp.lt.u32 	%p6, %r3, 264;
	@%p6 bra 	$L__BB8_15;
	shr.u32 	%r7, %r3, 3;
	setp.ge.u32 	%p7, %r1, %r7;
	@%p7 bra 	$L__BB8_11;
	shl.b32 	%r17, %r7, 2;
	add.s32 	%r18, %r5, %r17;
	ld.shared.f32 	%f10, [%r18];
	ld.shared.f32 	%f11, [%r5];
	add.f32 	%f12, %f10, %f11;
	st.shared.f32 	[%r5], %f12;
$L__BB8_11:
	bar.sync 	0;
	setp.lt.u32 	%p8, %r3, 528;
	@%p8 bra 	$L__BB8_15;
	shr.u32 	%r8, %r3, 4;
	setp.ge.u32 	%p9, %r1, %r8;
	@%p9 bra 	$L__BB8_14;
	shl.b32 	%r19, %r8, 2;
	add.s32 	%r20, %r5, %r19;
	ld.shared.f32 	%f13, [%r20];
	ld.shared.f32 	%f14, [%r5];
	add.f32 	%f15, %f13, %f14;
	st.shared.f32 	[%r5], %f15;
$L__BB8_14:
	bar.sync 	0;
$L__BB8_15:
	setp.gt.u32 	%p10, %r1, 31;
	@%p10 bra 	$L__BB8_30;
	setp.lt.u32 	%p11, %r3, 64;
	@%p11 bra 	$L__BB8_18;
	ld.volatile.shared.f32 	%f16, [%r5+128];
	ld.volatile.shared.f32 	%f17, [%r5];
	add.f32 	%f18, %f16, %f17;
	st.volatile.shared.f32 	[%r5], %f18;
	bra.uni 	$L__BB8_19;
$L__BB8_18:
	setp.lt.u32 	%p12, %r3, 32;
	@%p12 bra 	$L__BB8_20;
$L__BB8_19:
	ld.volatile.shared.f32 	%f19, [%r5+64];
	ld.volatile.shared.f32 	%f20, [%r5];
	add.f32 	%f21, %f19, %f20;
	st.volatile.shared.f32 	[%r5], %f21;
	bra.uni 	$L__BB8_21;
$L__BB8_20:
	setp.lt.u32 	%p13, %r3, 16;
	@%p13 bra 	$L__BB8_22;
$L__BB8_21:
	ld.volatile.shared.f32 	%f22, [%r5+32];
	ld.volatile.shared.f32 	%f23, [%r5];
	add.f32 	%f24, %f22, %f23;
	st.volatile.shared.f32 	[%r5], %f24;
	bra.uni 	$L__BB8_23;
$L__BB8_22:
	setp.lt.u32 	%p14, %r3, 8;
	@%p14 bra 	$L__BB8_24;
$L__BB8_23:
	ld.volatile.shared.f32 	%f25, [%r5+16];
	ld.volatile.shared.f32 	%f26, [%r5];
	add.f32 	%f27, %f25, %f26;
	st.volatile.shared.f32 	[%r5], %f27;
	bra.uni 	$L__BB8_25;
$L__BB8_24:
	setp.lt.u32 	%p15, %r3, 4;
	@%p15 bra 	$L__BB8_26;
$L__BB8_25:
	ld.volatile.shared.f32 	%f28, [%r5+8];
	ld.volatile.shared.f32 	%f29, [%r5];
	add.f32 	%f30, %f28, %f29;
	st.volatile.shared.f32 	[%r5], %f30;
	bra.uni 	$L__BB8_27;
$L__BB8_26:
	setp.lt.u32 	%p16, %r3, 2;
	@%p16 bra 	$L__BB8_28;
$L__BB8_27:
	ld.volatile.shared.f32 	%f31, [%r5+4];
	ld.volatile.shared.f32 	%f32, [%r5];
	add.f32 	%f33, %f31, %f32;
	st.volatile.shared.f32 	[%r5], %f33;
$L__BB8_28:
	setp.ne.s32 	%p17, %r1, 0;
	@%p17 bra 	$L__BB8_30;
	ld.shared.f32 	%f34, [sdata];
	cvta.to.global.u64 	%rd6, %rd2;
	mul.wide.u32 	%rd7, %r2, 4;
	add.s64 	%rd8, %rd6, %rd7;
	st.global.f32 	[%rd8], %f34;
$L__BB8_30:
	ret;

}


// ===== COMPILED SASS (sm_100) =====

	.target	sm_100

	.elftype	@"ET_EXEC"


//--------------------- .note.nv.tkinfo           --------------------------
	.section	.note.nv.tkinfo,"",@"SHT_NOTE"
	.sectionflags	@"SHF_NOTE_NV_TKINFO"
	.tkinfo
        /*0018*/ 	.word	0x00000002
        /*0030*/ 	.string	""
        /*0030*/ 	.string	"ptxas"
        /*0030*/ 	.string	"Cuda compilation tools, release 13.0, V13.0.88"
        /*0030*/ 	.string	"Build cuda_13.0.r13.0/compiler.36424714_0"
        /*0030*/ 	.string	"-arch sm_100 -m 64 "



//--------------------- .note.nv.cuinfo           --------------------------
	.section	.note.nv.cuinfo,"",@"SHT_NOTE"
	.sectionflags	@"SHF_NOTE_NV_CUINFO"
        /*0018*/ 	.short	0x0002
        /*001a*/ 	.short	0x0064
        /*001c*/ 	.short	0x0082
	.zero		2


//--------------------- .nv.info                  --------------------------
	.section	.nv.info,"",@"SHT_CUDA_INFO"
	.align	4


	//----- nvinfo : EIATTR_REGCOUNT
	.align		4
        /*0000*/ 	.byte	0x04, 0x2f
        /*0002*/ 	.short	(.L_1 - .L_0)
	.align		4
.L_0:
        /*0004*/ 	.word	index@(compute_stress_kernel)
        /*0008*/ 	.word	0x00000025


	//----- nvinfo : EIATTR_FRAME_SIZE
	.align		4
.L_1:
        /*000c*/ 	.byte	0x04, 0x11
        /*000e*/ 	.short	(.L_3 - .L_2)
	.align		4
.L_2:
        /*0010*/ 	.word	index@($__internal_9_$__cuda_sm20_sqrt_rn_f32_slowpath)
        /*0014*/ 	.word	0x00000000


	//----- nvinfo : EIATTR_FRAME_SIZE
	.align		4
.L_3:
        /*0018*/ 	.byte	0x04, 0x11
        /*001a*/ 	.short	(.L_5 - .L_4)
	.align		4
.L_4:
        /*001c*/ 	.word	index@(compute_stress_kernel)
        /*0020*/ 	.word	0x00000000


	//----- nvinfo : EIATTR_REGCOUNT
	.align		4
.L_5:
        /*0024*/ 	.byte	0x04, 0x2f
        /*0026*/ 	.short	(.L_7 - .L_6)
	.align		4
.L_6:
        /*0028*/ 	.word	index@(compute_stress_gradient_kernel)
        /*002c*/ 	.word	0x00000026


	//----- nvinfo : EIATTR_FRAME_SIZE
	.align		4
.L_7:
        /*0030*/ 	.byte	0x04, 0x11
        /*0032*/ 	.short	(.L_9 - .L_8)
	.align		4
.L_8:
        /*0034*/ 	.word	index@($__internal_8_$__cuda_sm3x_div_rn_noftz_f32_slowpath)
        /*0038*/ 	.word	0x00000000


	//----- nvinfo : EIATTR_FRAME_SIZE
	.align		4
.L_9:
        /*003c*/ 	.byte	0x04, 0x11
        /*003e*/ 	.short	(.L_11 - .L_10)
	.align		4
.L_10:
        /*0040*/ 	.word	index@($__internal_7_$__cuda_sm20_sqrt_rn_f32_slowpath)
        /*0044*/ 	.word	0x00000000


	//----- nvinfo : EIATTR_FRAME_SIZE
	.align		4
.L_11:
        /*0048*/ 	.byte	0x04, 0x11
        /*004a*/ 	.short	(.L_13 - .L_12)
	.align		4
.L_12:
        /*004c*/ 	.word	index@(compute_stress_gradient_kernel)
        /*0050*/ 	.word	0x00000000


	//----- nvinfo : EIATTR_REGCOUNT
	.align		4
.L_13:
        /*0054*/ 	.byte	0x04, 0x2f
        /*0056*/ 	.short	(.L_15 - .L_14)
	.align		4
.L_14:
        /*0058*/ 	.word	index@(update_positions_kernel)
        /*005c*/ 	.word	0x0000001c


	//----- nvinfo : EIATTR_FRAME_SIZE
	.align		4
.L_15:
        /*0060*/ 	.byte	0x04, 0x11
        /*0062*/ 	.short	(.L_17 - .L_16)
	.align		4
.L_16:
        /*0064*/ 	.word	index@($__internal_6_$__cuda_sm3x_div_rn_noftz_f32_slowpath)
        /*0068*/ 	.word	0x00000000


	//----- nvinfo : EIATTR_FRAME_SIZE
	.align		4
.L_17:
        /*006c*/ 	.byte	0x04, 0x11
        /*006e*/ 	.short	(.L_19 - .L_18)
	.align		4
.L_18:
        /*0070*/ 	.word	index@($__internal_5_$__cuda_sm20_sqrt_rn_f32_slowpath)
        /*0074*/ 	.word	0x00000000


	//----- nvinfo : EIATTR_FRAME_SIZE
	.align		4
.L_19:
        /*0078*/ 	.byte	0x04, 0x11
        /*007a*/ 	.short	(.L_21 - .L_20)
	.align		4
.L_20:
        /*007c*/ 	.word	index@(update_positions_kernel)
        /*0080*/ 	.word	0x00000000


	//----- nvinfo : EIATTR_REGCOUNT
	.align		4
.L_21:
        /*0084*/ 	.byte	0x04, 0x2f
        /*0086*/ 	.short	(.L_23 - .L_22)
	.align		4
.L_22:
        /*0088*/ 	.word	index@(stress_majorization_step_kernel)
        /*008c*/ 	.word	0x00000024


	//----- nvinfo : EIATTR_FRAME_SIZE
	.align		4
.L_23:
        /*0090*/ 	.byte	0x04, 0x11
        /*0092*/ 	.short	(.L_25 - .L_24)
	.align		4
.L_24:
        /*0094*/ 	.word	index@($__internal_4_$__cuda_sm3x_div_rn_noftz_f32_slowpath)
        /*0098*/ 	.word	0x00000000


	//----- nvinfo : EIATTR_FRAME_SIZE
	.align		4
.L_25:
        /*009c*/ 	.byte	0x04, 0x11
        /*009e*/ 	.short	(.L_27 - .L_26)
	.align		4
.L_26:
        /*00a0*/ 	.word	index@($__internal_3_$__cuda_sm20_sqrt_rn_f32_slowpath)
        /*00a4*/ 	.word	0x00000000


	//----- nvinfo : EIATTR_FRAME_SIZE
	.align		4
.L_27:
        /*00a8*/ 	.byte	0x04, 0x11
        /*00aa*/ 	.short	(.L_29 - .L_28)
	.align		4
.L_28:
        /*00ac*/ 	.word	index@(stress_majorization_step_kernel)
        /*00b0*/ 	.word	0x00000000


	//----- nvinfo : EIATTR_REGCOUNT
	.align		4
.L_29:
        /*00b4*/ 	.byte	0x04, 0x2f
        /*00b6*/ 	.short	(.L_31 - .L_30)
	.align		4
.L_30:
        /*00b8*/ 	.word	index@(majorization_step_kernel)
        /*00bc*/ 	.word	0x00000028


	//----- nvinfo : EIATTR_FRAME_SIZE
	.align		4
.L_31:
        /*00c0*/ 	.byte	0x04, 0x11
        /*00c2*/ 	.short	(.L_33 - .L_32)
	.align		4
.L_32:
        /*00c4*/ 	.word	index@($__internal_2_$__cuda_sm3x_div_rn_noftz_f32_slowpath)
        /*00c8*/ 	.word	0x00000000


	//----- nvinfo : EIATTR_FRAME_SIZE
	.align		4
.L_33:
        /*00cc*/ 	.byte	0x04, 0x11
        /*00ce*/ 	.short	(.L_35 - .L_34)
	.align		4
.L_34:
        /*00d0*/ 	.word	index@($__internal_1_$__cuda_sm20_sqrt_rn_f32_slowpath)
        /*00d4*/ 	.word	0x00000000


	//----- nvinfo : EIATTR_FRAME_SIZE
	.align		4
.L_35:
        /*00d8*/ 	.byte	0x04, 0x11
        /*00da*/ 	.short	(.L_37 - .L_36)
	.align		4
.L_36:
        /*00dc*/ 	.word	index@(majorization_step_kernel)
        /*00e0*/ 	.word	0x00000000


	//----- nvinfo : EIATTR_REGCOUNT
	.align		4
.L_37:
        /*00e4*/ 	.byte	0x04, 0x2f
        /*00e6*/ 	.short	(.L_39 - .L_38)
	.align		4
.L_38:
        /*00e8*/ 	.word	index@(copy_positions_kernel)
        /*00ec*/ 	.word	0x00000012


	//----- nvinfo : EIATTR_FRAME_SIZE
	.align		4
.L_39:
        /*00f0*/ 	.byte	0x04, 0x11
        /*00f2*/ 	.short	(.L_41 - .L_40)
	.align		4
.L_40:
        /*00f4*/ 	.word	index@(copy_positions_kernel)
        /*00f8*/ 	.word	0x00000000


	//----- nvinfo : EIATTR_REGCOUNT
	.align		4
.L_41:
        /*00fc*/ 	.byte	0x04, 0x2f
        /*00fe*/ 	.short	(.L_43 - .L_42)
	.align		4
.L_42:
        /*0100*/ 	.word	index@(compute_max_displacement_kernel)
        /*0104*/ 	.word	0x00000012


	//----- nvinfo : EIATTR_FRAME_SIZE
	.align		4
.L_43:
        /*0108*/ 	.byte	0x04, 0x11
        /*010a*/ 	.short	(.L_45 - .L_44)
	.align		4
.L_44:
        /*010c*/ 	.word	index@($__internal_0_$__cuda_sm20_sqrt_rn_f32_slowpath)
        /*0110*/ 	.word	0x00000000


	//----- nvinfo : EIATTR_FRAME_SIZE
	.align		4
.L_45:
        /*0114*/ 	.byte	0x04, 0x11
        /*0116*/ 	.short	(.L_47 - .L_46)
	.align		4
.L_46:
        /*0118*/ 	.word	index@(compute_max_displacement_kernel)
        /*011c*/ 	.word	0x00000000


	//----- nvinfo : EIATTR_REGCOUNT
	.align		4
.L_47:
        /*0120*/ 	.byte	0x04, 0x2f
        /*0122*/ 	.short	(.L_49 - .L_48)
	.align		4
.L_48:
        /*0124*/ 	.word	index@(reduce_max_kernel)
        /*0128*/ 	.word	0x0000000c


	//----- nvinfo : EIATTR_FRAME_SIZE
	.align		4
.L_49:
        /*012c*/ 	.byte	0x04, 0x11
        /*012e*/ 	.short	(.L_51 - .L_50)
	.align		4
.L_50:
        /*0130*/ 	.word	index@(reduce_max_kernel)
        /*0134*/ 	.word	0x00000000


	//----- nvinfo : EIATTR_REGCOUNT
	.align		4
.L_51:
        /*0138*/ 	.byte	0x04, 0x2f
        /*013a*/ 	.short	(.L_53 - .L_52)
	.align		4
.L_52:
        /*013c*/ 	.word	index@(reduce_sum_kernel)
        /*0140*/ 	.word	0x0000000c


	//----- nvinfo : EIATTR_FRAME_SIZE
	.align		4
.L_53:
        /*0144*/ 	.byte	0x04, 0x11
        /*0146*/ 	.short	(.L_55 - .L_54)
	.align		4
.L_54:
        /*0148*/ 	.word	index@(reduce_sum_kernel)
        /*014c*/ 	.word	0x00000000


	//----- nvinfo : EIATTR_MIN_STACK_SIZE
	.align		4
.L_55:
        /*0150*/ 	.byte	0x04, 0x12
        /*0152*/ 	.short	(.L_57 - .L_56)
	.align		4
.L_56:
        /*0154*/ 	.word	index@(reduce_sum_kernel)
        /*0158*/ 	.word	0x00000000


	//----- nvinfo : EIATTR_MIN_STACK_SIZE
	.align		4
.L_57:
        /*015c*/ 	.byte	0x04, 0x12
        /*015e*/ 	.short	(.L_59 - .L_58)
	.align		4
.L_58:
        /*0160*/ 	.word	index@(reduce_max_kernel)
        /*0164*/ 	.word	0x00000000


	//----- nvinfo : EIATTR_MIN_STACK_SIZE
	.align		4
.L_59:
        /*0168*/ 	.byte	0x04, 0x12
        /*016a*/ 	.short	(.L_61 - .L_60)
	.align		4
.L_60:
        /*016c*/ 	.word	index@(compute_max_displacement_kernel)
        /*0170*/ 	.word	0x00000000


	//----- nvinfo : EIATTR_MIN_STACK_SIZE
	.align		4
.L_61:
        /*0174*/ 	.byte	0x04, 0x12
        /*0176*/ 	.short	(.L_63 - .L_62)
	.align		4
.L_62:
        /*0178*/ 	.word	index@(copy_positions_kernel)
        /*017c*/ 	.word	0x00000000


	//----- nvinfo : EIATTR_MIN_STACK_SIZE
	.align		4
.L_63:
        /*0180*/ 	.byte	0x04, 0x12
        /*0182*/ 	.short	(.L_65 - .L_64)
	.align		4
.L_64:
        /*0184*/ 	.word	index@(majorization_step_kernel)
        /*0188*/ 	.word	0x00000000


	//----- nvinfo : EIATTR_MIN_STACK_SIZE
	.align		4
.L_65:
        /*018c*/ 	.byte	0x04, 0x12
        /*018e*/ 	.short	(.L_67 - .L_66)
	.align		4
.L_66:
        /*0190*/ 	.word	index@(stress_majorization_step_kernel)
        /*0194*/ 	.word	0x00000000


	//----- nvinfo : EIATTR_MIN_STACK_SIZE
	.align		4
.L_67:
        /*0198*/ 	.byte	0x04, 0x12
        /*019a*/ 	.short	(.L_69 - .L_68)
	.align		4
.L_68:
        /*019c*/ 	.word	index@(update_positions_kernel)
        /*01a0*/ 	.word	0x00000000


	//----- nvinfo : EIATTR_MIN_STACK_SIZE
	.align		4
.L_69:
        /*01a4*/ 	.byte	0x04, 0x12
        /*01a6*/ 	.short	(.L_71 - .L_70)
	.align		4
.L_70:
        /*01a8*/ 	.word	index@(compute_stress_gradient_kernel)
        /*01ac*/ 	.word	0x00000000


	//----- nvinfo : EIATTR_MIN_STACK_SIZE
	.align		4
.L_71:
        /*01b0*/ 	.byte	0x04, 0x12
        /*01b2*/ 	.short	(.L_73 - .L_72)
	.align		4
.L_72:
        /*01b4*/ 	.word	index@(compute_stress_kernel)
        /*01b8*/ 	.word	0x00000000
.L_73:


//--------------------- .nv.compat                --------------------------
	.section	.nv.compat,"",@"SHT_CUDA_COMPAT_INFO"
	.align	4
        /*0000*/ 	.byte	0x02, 0x09, 0x00, 0x00, 0x02, 0x02, 0x01, 0x00, 0x02, 0x05, 0x05, 0x00, 0x03, 0x07, 0x01, 0x01
        /*0010*/ 	.byte	0x02, 0x03, 0x00, 0x00, 0x02, 0x06, 0x01, 0x00, 0x04, 0x0b, 0x08, 0x00, 0x01, 0x00, 0x00, 0x00
        /*0020*/ 	.byte	0x00, 0x00, 0x00, 0x00


//--------------------- .nv.info.reduce_sum_kernel --------------------------
	.section	.nv.info.reduce_sum_kernel,"",@"SHT_CUDA_INFO"
	.sectionflags	@""
	.align	4


	//----- nvinfo : EIATTR_CUDA_API_VERSION
	.align		4
        /*0000*/ 	.byte	0x04, 0x37
        /*0002*/ 	.short	(.L_75 - .L_74)
.L_74:
        /*0004*/ 	.word	0x00000082


	//----- nvinfo : EIATTR_KPARAM_INFO
	.align		4
.L_75:
        /*0008*/ 	.byte	0x04, 0x17
        /*000a*/ 	.short	(.L_77 - .L_76)
.L_76:
        /*000c*/ 	.word	0x00000000
        /*0010*/ 	.short	0x0002
        /*0012*/ 	.short	0x0010
        /*0014*/ 	.byte	0x00, 0xf0, 0x11, 0x00


	//----- nvinfo : EIATTR_KPARAM_INFO
	.align		4
.L_77:
        /*0018*/ 	.byte	0x04, 0x17
        /*001a*/ 	.short	(.L_79 - .L_78)
.L_78:
        /*001c*/ 	.word	0x00000000
        /*0020*/ 	.short	0x0001
        /*0022*/ 	.short	0x0008
        /*0024*/ 	.byte	0x00, 0xf5, 0x21, 0x00


	//----- nvinfo : EIATTR_KPARAM_INFO
	.align		4
.L_79:
        /*0028*/ 	.byte	0x04, 0x17
        /*002a*/ 	.short	(.L_81 - .L_80)
.L_80:
        /*002c*/ 	.word	0x00000000
        /*0030*/ 	.short	0x0000
        /*0032*/ 	.short	0x0000
        /*0034*/ 	.byte	0x00, 0xf5, 0x21, 0x00


	//----- nvinfo : EIATTR_SPARSE_MMA_MASK
	.align		4
.L_81:
        /*0038*/ 	.byte	0x03, 0x50
        /*003a*/ 	.short	0x0000


	//----- nvinfo : EIATTR_MAXREG_COUNT
	.align		4
        /*003c*/ 	.byte	0x03, 0x1b
        /*003e*/ 	.short	0x00ff


	//----- nvinfo : EIATTR_NUM_BARRIERS
	.align		4
        /*0040*/ 	.byte	0x02, 0x4c
        /*0042*/ 	.byte	0x01
	.zero		1


	//----- nvinfo : EIATTR_MERCURY_ISA_VERSION
	.align		4
        /*0044*/ 	.byte	0x03, 0x5f
        /*0046*/ 	.short	0x0101


	//----- nvinfo : EIATTR_VRC_CTA_INIT_COUNT
	.align		4
        /*0048*/ 	.byte	0x02, 0x4a
	.zero		1
	.zero		1


	//----- nvinfo : EIATTR_EXIT_INSTR_OFFSETS
	.align		4
        /*004c*/ 	.byte	0x04, 0x1c
        /*004e*/ 	.short	(.L_83 - .L_82)


	//   ....[0]....
.L_82:
        /*0050*/ 	.word	0x000003c0


	//   ....[1]....
        /*0054*/ 	.word	0x00000660


	//   ....[2]....
        /*0058*/ 	.word	0x000006b0


	//----- nvinfo : EIATTR_CBANK_PARAM_SIZE
	.align		4
.L_83:
        /*005c*/ 	.byte	0x03, 0x19
        /*005e*/ 	.short	0x0014


	//----- nvinfo : EIATTR_PARAM_CBANK
	.align		4
        /*0060*/ 	.byte	0x04, 0x0a
        /*0062*/ 	.short	(.L_85 - .L_84)
	.align		4
.L_84:
        /*0064*/ 	.word	index@(.nv.constant0.reduce_sum_kernel)
        /*0068*/ 	.short	0x0380
        /*006a*/ 	.short	0x0014


	//----- nvinfo : EIATTR_SW_WAR
	.align		4
.L_85:
        /*006c*/ 	.byte	0x04, 0x36
        /*006e*/ 	.short	(.L_87 - .L_86)
.L_86:
        /*0070*/ 	.word	0x00000008
.L_87:


//--------------------- .nv.info.reduce_max_kernel --------------------------
	.section	.nv.info.reduce_max_kernel,"",@"SHT_CUDA_INFO"
	.sectionflags	@""
	.align	4


	//----- nvinfo : EIATTR_CUDA_API_VERSION
	.align		4
        /*0000*/ 	.byte	0x04, 0x37
        /*0002*/ 	.short	(.L_89 - .L_88)
.L_88:
        /*0004*/ 	.word	0x00000082


	//----- nvinfo : EIATTR_KPARAM_INFO
	.align		4
.L_89:
        /*0008*/ 	.byte	0x04, 0x17
        /*000a*/ 	.short	(.L_91 - .L_90)
.L_90:
        /*000c*/ 	.word	0x00000000
        /*0010*/ 	.short	0x0002
        /*0012*/ 	.short	0x0010
        /*0014*/ 	.byte	0x00, 0xf0, 0x11, 0x00


	//----- nvinfo : EIATTR_KPARAM_INFO
	.align		4
.L_91:
        /*0018*/ 	.byte	0x04, 0x17
        /*001a*/ 	.short	(.L_93 - .L_92)
.L_92:
        /*001c*/ 	.word	0x00000000
        /*0020*/ 	.short	0x0001
        /*0022*/ 	.short	0x0008
        /*0024*/ 	.byte	0x00, 0xf5, 0x21, 0x00


	//----- nvinfo : EIATTR_KPARAM_INFO
	.align		4
.L_93:
        /*0028*/ 	.byte	0x04, 0x17
        /*002a*/ 	.short	(.L_95 - .L_94)
.L_94:
        /*002c*/ 	.word	0x00000000
        /*0030*/ 	.short	0x0000
        /*0032*/ 	.short	0x0000
        /*0034*/ 	.byte	0x00, 0xf5, 0x21, 0x00


	//----- nvinfo : EIATTR_SPARSE_MMA_MASK
	.align		4
.L_95:
        /*0038*/ 	.byte	0x03, 0x50
        /*003a*/ 	.short	0x0000


	//----- nvinfo : EIATTR_MAXREG_COUNT
	.align		4
        /*003c*/ 	.byte	0x03, 0x1b
        /*003e*/ 	.short	0x00ff


	//----- nvinfo : EIATTR_NUM_BARRIERS
	.align		4
        /*0040*/ 	.byte	0x02, 0x4c
        /*0042*/ 	.byte	0x01
	.zero		1


	//----- nvinfo : EIATTR_MERCURY_ISA_VERSION
	.align		4
        /*0044*/ 	.byte	0x03, 0x5f
        /*0046*/ 	.short	0x0101


	//----- nvinfo : EIATTR_VRC_CTA_INIT_COUNT
	.align		4
        /*0048*/ 	.byte	0x02, 0x4a
	.zero		1
	.zero		1


	//----- nvinfo : EIATTR_EXIT_INSTR_OFFSETS
	.align		4
        /*004c*/ 	.byte	0x04, 0x1c
        /*004e*/ 	.short	(.L_97 - .L_96)


	//   ....[0]....
.L_96:
        /*0050*/ 	.word	0x000003c0


	//   ....[1]....
        /*0054*/ 	.word	0x00000660


	//   ....[2]....
        /*0058*/ 	.word	0x000006b0


	//----- nvinfo : EIATTR_CBANK_PARAM_SIZE
	.align		4
.L_97:
        /*005c*/ 	.byte	0x03, 0x19
        /*005e*/ 	.short	0x0014


	//----- nvinfo : EIATTR_PARAM_CBANK
	.align		4
        /*0060*/ 	.byte	0x04, 0x0a
        /*0062*/ 	.short	(.L_99 - .L_98)
	.align		4
.L_98:
        /*0064*/ 	.word	index@(.nv.constant0.reduce_max_kernel)
        /*0068*/ 	.short	0x0380
        /*006a*/ 	.short	0x0014


	//----- nvinfo : EIATTR_SW_WAR
	.align		4
.L_99:
        /*006c*/ 	.byte	0x04, 0x36
        /*006e*/ 	.short	(.L_101 - .L_100)
.L_100:
        /*0070*/ 	.word	0x00000008
.L_101:


//--------------------- .nv.info.compute_max_displacement_kernel --------------------------
	.section	.nv.info.compute_max_displacement_kernel,"",@"SHT_CUDA_INFO"
	.sectionflags	@""
	.align	4


	//----- nvinfo : EIATTR_CUDA_API_VERSION
	.align		4
        /*0000*/ 	.byte	0x04, 0x37
        /*0002*/ 	.short	(.L_103 - .L_102)
.L_102:
        /*0004*/ 	.word	0x00000082


	//----- nvinfo : EIATTR_KPARAM_INFO
	.align		4
.L_103:
        /*0008*/ 	.byte	0x04, 0x17
        /*000a*/ 	.short	(.L_105 - .L_104)
.L_104:
        /*000c*/ 	.word	0x00000000
        /*0010*/ 	.short	0x0007
        /*0012*/ 	.short	0x0038
        /*0014*/ 	.byte	0x00, 0xf0, 0x11, 0x00


	//----- nvinfo : EIATTR_KPARAM_INFO
	.align		4
.L_105:
        /*0018*/ 	.byte	0x04, 0x17
        /*001a*/ 	.short	(.L_107 - .L_106)
.L_106:
        /*001c*/ 	.word	0x00000000
        /*0020*/ 	.short	0x0006
        /*0022*/ 	.short	0x0030
        /*0024*/ 	.byte	0x00, 0xf5, 0x21, 0x00


	//----- nvinfo : EIATTR_KPARAM_INFO
	.align		4
.L_107:
        /*0028*/ 	.byte	0x04, 0x17
        /*002a*/ 	.short	(.L_109 - .L_108)
.L_108:
        /*002c*/ 	.word	0x00000000
        /*0030*/ 	.short	0x0005
        /*0032*/ 	.short	0x0028
        /*0034*/ 	.byte	0x00, 0xf5, 0x21, 0x00


	//----- nvinfo : EIATTR_KPARAM_INFO
	.align		4
.L_109:
        /*0038*/ 	.byte	0x04, 0x17
        /*003a*/ 	.short	(.L_111 - .L_110)
.L_110:
        /*003c*/ 	.word	0x00000000
        /*0040*/ 	.short	0x0004
        /*0042*/ 	.short	0x0020
        /*0044*/ 	.byte	0x00, 0xf5, 0x21, 0x00


	//----- nvinfo : EIATTR_KPARAM_INFO
	.align		4
.L_111:
        /*0048*/ 	.byte	0x04, 0x17
        /*004a*/ 	.short	(.L_113 - .L_112)
.L_112:
        /*004c*/ 	.word	0x00000000
        /*0050*/ 	.short	0x0003
        /*0052*/ 	.short	0x0018
        /*0054*/ 	.byte	0x00, 0xf5, 0x21, 0x00


	//----- nvinfo : EIATTR_KPARAM_INFO
	.align		4
.L_113:
        /*0058*/ 	.byte	0x04, 0x17
        /*005a*/ 	.short	(.L_115 - .L_114)
.L_114:
        /*005c*/ 	.word	0x00000000
        /*0060*/ 	.short	0x0002
        /*0062*/ 	.short	0x0010
        /*0064*/ 	.byte	0x00, 0xf5, 0x21, 0x00


	//----- nvinfo : EIATTR_KPARAM_INFO
	.align		4
.L_115:
        /*0068*/ 	.byte	0x04, 0x17
        /*006a*/ 	.short	(.L_117 - .L_116)
.L_116:
        /*006c*/ 	.word	0x00000000
        /*0070*/ 	.short	0x0001
        /*0072*/ 	.short	0x0008
        /*0074*/ 	.byte	0x00, 0xf5, 0x21, 0x00


	//----- nvinfo : EIATTR_KPARAM_INFO
	.align		4
.L_117:
        /*0078*/ 	.byte	0x04, 0x17
        /*007a*/ 	.short	(.L_119 - .L_118)
.L_118:
        /*007c*/ 	.word	0x00000000
        /*0080*/ 	.short	0x0000
        /*0082*/ 	.short	0x0000
        /*0084*/ 	.byte	0x00, 0xf5, 0x21, 0x00


	//----- nvinfo : EIATTR_SPARSE_MMA_MASK
	.align		4
.L_119:
        /*0088*/ 	.byte	0x03, 0x50
        /*008a*/ 	.short	0x0000


	//----- nvinfo : EIATTR_MAXREG_COUNT
	.align		4
        /*008c*/ 	.byte	0x03, 0x1b
        /*008e*/ 	.short	0x00ff


	//----- nvinfo : EIATTR_MERCURY_ISA_VERSION
	.align		4
        /*0090*/ 	.byte	0x03, 0x5f
        /*0092*/ 	.short	0x0101


	//----- nvinfo : EIATTR_VRC_CTA_INIT_COUNT
	.align		4
        /*0094*/ 	.byte	0x02, 0x4a
	.zero		1
	.zero		1


	//----- nvinfo : EIATTR_EXIT_INSTR_OFFSETS
	.align		4
        /*0098*/ 	.byte	0x04, 0x1c
        /*009a*/ 	.short	(.L_121 - .L_120)


	//   ....[0]....
.L_120:
        /*009c*/ 	.word	0x00000070


	//   ....[1]....
        /*00a0*/ 	.word	0x00000330


	//----- nvinfo : EIATTR_CRS_STACK_SIZE
	.align		4
.L_121:
        /*00a4*/ 	.byte	0x04, 0x1e
        /*00a6*/ 	.short	(.L_123 - .L_122)
.L_122:
        /*00a8*/ 	.word	0x00000000


	//----- nvinfo : EIATTR_CBANK_PARAM_SIZE
	.align		4
.L_123:
        /*00ac*/ 	.byte	0x03, 0x19
        /*00ae*/ 	.short	0x003c


	//----- nvinfo : EIATTR_PARAM_CBANK
	.align		4
        /*00b0*/ 	.byte	0x04, 0x0a
        /*00b2*/ 	.short	(.L_125 - .L_124)
	.align		4
.L_124:
        /*00b4*/ 	.word	index@(.nv.constant0.compute_max_displacement_kernel)
        /*00b8*/ 	.short	0x0380
        /*00ba*/ 	.short	0x003c


	//----- nvinfo : EIATTR_SW_WAR
	.align		4
.L_125:
        /*00bc*/ 	.byte	0x04, 0x36
        /*00be*/ 	.short	(.L_127 - .L_126)
.L_126:
        /*00c0*/ 	.word	0x00000008
.L_127:


//--------------------- .nv.info.copy_positions_kernel --------------------------
	.section	.nv.info.copy_positions_kernel,"",@"SHT_CUDA_INFO"
	.sectionflags	@""
	.align	4


	//----- nvinfo : EIATTR_CUDA_API_VERSION
	.align		4
        /*0000*/ 	.byte	0x04, 0x37
        /*0002*/ 	.short	(.L_129 - .L_128)
.L_128:
        /*0004*/ 	.word	0x00000082


	//----- nvinfo : EIATTR_KPARAM_INFO
	.align		4
.L_129:
        /*0008*/ 	.byte	0x04, 0x17
        /*000a*/ 	.short	(.L_131 - .L_130)
.L_130:
        /*000c*/ 	.word	0x00000000
        /*0010*/ 	.short	0x0006
        /*0012*/ 	.short	0x0030
        /*0014*/ 	.byte	0x00, 0xf0, 0x11, 0x00


	//----- nvinfo : EIATTR_KPARAM_INFO
	.align		4
.L_131:
        /*0018*/ 	.byte	0x04, 0x17
        /*001a*/ 	.short	(.L_133 - .L_132)
.L_132:
        /*001c*/ 	.word	0x00000000
        /*0020*/ 	.short	0x0005
        /*0022*/ 	.short	0x0028
        /*0024*/ 	.byte	0x00, 0xf5, 0x21, 0x00


	//----- nvinfo : EIATTR_KPARAM_INFO
	.align		4
.L_133:
        /*0028*/ 	.byte	0x04, 0x17
        /*002a*/ 	.short	(.L_135 - .L_134)
.L_134:
        /*002c*/ 	.word	0x00000000
        /*0030*/ 	.short	0x0004
        /*0032*/ 	.short	0x0020
        /*0034*/ 	.byte	0x00, 0xf5, 0x21, 0x00


	//----- nvinfo : EIATTR_KPARAM_INFO
	.align		4
.L_135:
        /*0038*/ 	.byte	0x04, 0x17
        /*003a*/ 	.short	(.L_137 - .L_136)
.L_136:
        /*003c*/ 	.word	0x00000000
        /*0040*/ 	.short	0x0003
        /*0042*/ 	.short	0x0018
        /*0044*/ 	.byte	0x00, 0xf5, 0x21, 0x00


	//----- nvinfo : EIATTR_KPARAM_INFO
	.align		4
.L_137:
        /*0048*/ 	.byte	0x04, 0x17
        /*004a*/ 	.short	(.L_139 - .L_138)
.L_138:
        /*004c*/ 	.word	0x00000000
        /*0050*/ 	.short	0x0002
        /*0052*/ 	.short	0x0010
        /*0054*/ 	.byte	0x00, 0xf5, 0x21, 0x00


	//----- nvinfo : EIATTR_KPARAM_INFO
	.align		4
.L_139:
        /*0058*/ 	.byte	0x04, 0x17
        /*005a*/ 	.short	(.L_141 - .L_140)
.L_140:
        /*005c*/ 	.word	0x00000000
        /*0060*/ 	.short	0x0001
        /*0062*/ 	.short	0x0008
        /*0064*/ 	.byte	0x00, 0xf5, 0x21, 0x00


	//----- nvinfo : EIATTR_KPARAM_INFO
	.align		4
.L_141:
        /*0068*/ 	.byte	0x04, 0x17
        /*006a*/ 	.short	(.L_143 - .L_142)
.L_142:
        /*006c*/ 	.word	0x00000000
        /*0070*/ 	.short	0x0000
        /*0072*/ 	.short	0x0000
        /*0074*/ 	.byte	0x00, 0xf5, 0x21, 0x00


	//----- nvinfo : EIATTR_SPARSE_MMA_MASK
	.align		4
.L_143:
        /*0078*/ 	.byte	0x03, 0x50
        /*007a*/ 	.short	0x0000


	//----- nvinfo : EIATTR_MAXREG_COUNT
	.align		4
        /*007c*/ 	.byte	0x03, 0x1b
        /*007e*/ 	.short	0x00ff


	//----- nvinfo : EIATTR_MERCURY_ISA_VERSION
	.align		4
        /*0080*/ 	.byte	0x03, 0x5f
        /*0082*/ 	.short	0x0101


	//----- nvinfo : EIATTR_VRC_CTA_INIT_COUNT
	.align		4
        /*0084*/ 	.byte	0x02, 0x4a
	.zero		1
	.zero		1


	//----- nvinfo : EIATTR_EXIT_INSTR_OFFSETS
	.align		4
        /*0088*/ 	.byte	0x04, 0x1c
        /*008a*/ 	.short	(.L_145 - .L_144)


	//   ....[0]....
.L_144:
        /*008c*/ 	.word	0x00000070


	//   ....[1]....
        /*0090*/ 	.word	0x000001b0


	//----- nvinfo : EIATTR_CBANK_PARAM_SIZE
	.align		4
.L_145:
        /*0094*/ 	.byte	0x03, 0x19
        /*0096*/ 	.short	0x0034


	//----- nvinfo : EIATTR_PARAM_CBANK
	.align		4
        /*0098*/ 	.byte	0x04, 0x0a
        /*009a*/ 	.short	(.L_147 - .L_146)
	.align		4
.L_146:
        /*009c*/ 	.word	index@(.nv.constant0.copy_positions_kernel)
        /*00a0*/ 	.short	0x0380
        /*00a2*/ 	.short	0x0034


	//----- nvinfo : EIATTR_SW_WAR
	.align		4
.L_147:
        /*00a4*/ 	.byte	0x04, 0x36
        /*00a6*/ 	.short	(.L_149 - .L_148)
.L_148:
        /*00a8*/ 	.word	0x00000008
.L_149:


//--------------------- .nv.info.majorization_step_kernel --------------------------
	.section	.nv.info.majorization_step_kernel,"",@"SHT_CUDA_INFO"
	.sectionflags	@""
	.align	4


	//----- nvinfo : EIATTR_CUDA_API_VERSION
	.align		4
        /*0000*/ 	.byte	0x04, 0x37
        /*0002*/ 	.short	(.L_151 - .L_150)
.L_150:
        /*0004*/ 	.word	0x00000082


	//----- nvinfo : EIATTR_KPARAM_INFO
	.align		4
.L_151:
        /*0008*/ 	.byte	0x04, 0x17
        /*000a*/ 	.short	(.L_153 - .L_152)
.L_152:
        /*000c*/ 	.word	0x00000000
        /*0010*/ 	.short	0x0009
        /*0012*/ 	.short	0x0044
        /*0014*/ 	.byte	0x00, 0xf0, 0x11, 0x00


	//----- nvinfo : EIATTR_KPARAM_INFO
	.align		4
.L_153:
        /*0018*/ 	.byte	0x04, 0x17
        /*001a*/ 	.short	(.L_155 - .L_154)
.L_154:
        /*001c*/ 	.word	0x00000000
        /*0020*/ 	.short	0x0008
        /*0022*/ 	.short	0x0040
        /*0024*/ 	.byte	0x00, 0xf0, 0x11, 0x00


	//----- nvinfo : EIATTR_KPARAM_INFO
	.align		4
.L_155:
        /*0028*/ 	.byte	0x04, 0x17
        /*002a*/ 	.short	(.L_157 - .L_156)
.L_156:
        /*002c*/ 	.word	0x00000000
        /*0030*/ 	.short	0x0007
        /*0032*/ 	.short	0x0038
        /*0034*/ 	.byte	0x00, 0xf5, 0x21, 0x00


	//----- nvinfo : EIATTR_KPARAM_INFO
	.align		4
.L_157:
        /*0038*/ 	.byte	0x04, 0x17
        /*003a*/ 	.short	(.L_159 - .L_158)
.L_158:
        /*003c*/ 	.word	0x00000000
        /*0040*/ 	.short	0x0006
        /*0042*/ 	.short	0x0030
        /*0044*/ 	.byte	0x00, 0xf5, 0x21, 0x00


	//----- nvinfo : EIATTR_KPARAM_INFO
	.align		4
.L_159:
        /*0048*/ 	.byte	0x04, 0x17
        /*004a*/ 	.short	(.L_161 - .L_160)
.L_160:
        /*004c*/ 	.word	0x00000000
        /*0050*/ 	.short	0x0005
        /*0052*/ 	.short	0x0028
        /*0054*/ 	.byte	0x00, 0xf5, 0x21, 0x00


	//----- nvinfo : EIATTR_KPARAM_INFO
	.align		4
.L_161:
        /*0058*/ 	.byte	0x04, 0x17
        /*005a*/ 	.short	(.L_163 - .L_162)
.L_162:
        /*005c*/ 	.word	0x00000000
        /*0060*/ 	.short	0x0004
        /*0062*/ 	.short	0x0020
        /*0064*/ 	.byte	0x00, 0xf5, 0x21, 0x00


	//----- nvinfo : EIATTR_KPARAM_INFO
	.align		4
.L_163:
        /*0068*/ 	.byte	0x04, 0x17
        /*006a*/ 	.short	(.L_165 - .L_164)
.L_164:
        /*006c*/ 	.word	0x00000000
        /*0070*/ 	.short	0x0003
        /*0072*/ 	.short	0x0018
        /*0074*/ 	.byte	0x00, 0xf5, 0x21, 0x00


	//----- nvinfo : EIATTR_KPARAM_INFO
	.align		4
.L_165:
        /*0078*/ 	.byte	0x04, 0x17
        /*007a*/ 	.short	(.L_167 - .L_166)
.L_166:
        /*007c*/ 	.word	0x00000000
        /*0080*/ 	.short	0x0002
        /*0082*/ 	.short	0x0010
        /*0084*/ 	.byte	0x00, 0xf5, 0x21, 0x00


	//----- nvinfo : EIATTR_KPARAM_INFO
	.align		4
.L_167:
        /*0088*/ 	.byte	0x04, 0x17
        /*008a*/ 	.short	(.L_169 - .L_168)
.L_168:
        /*008c*/ 	.word	0x00000000
        /*0090*/ 	.short	0x0001
        /*0092*/ 	.short	0x0008
        /*0094*/ 	.byte	0x00, 0xf5, 0x21, 0x00


	//----- nvinfo : EIATTR_KPARAM_INFO
	.align		4
.L_169:
        /*0098*/ 	.byte	0x04, 0x17
        /*009a*/ 	.short	(.L_171 - .L_170)
.L_170:
        /*009c*/ 	.word	0x00000000
        /*00a0*/ 	.short	0x0000
        /*00a2*/ 	.short	0x0000
        /*00a4*/ 	.byte	0x00, 0xf5, 0x21, 0x00


	//----- nvinfo : EIATTR_SPARSE_MMA_MASK
	.align		4
.L_171:
        /*00a8*/ 	.byte	0x03, 0x50
        /*00aa*/ 	.short	0x0000


	//----- nvinfo : EIATTR_MAXREG_COUNT
	.align		4
        /*00ac*/ 	.byte	0x03, 0x1b
        /*00ae*/ 	.short	0x00ff


	//----- nvinfo : EIATTR_MERCURY_ISA_VERSION
	.align		4
        /*00b0*/ 	.byte	0x03, 0x5f
        /*00b2*/ 	.short	0x0101


	//----- nvinfo : EIATTR_VRC_CTA_INIT_COUNT
	.align		4
        /*00b4*/ 	.byte	0x02, 0x4a
	.zero		1
	.zero		1


	//----- nvinfo : EIATTR_EXIT_INSTR_OFFSETS
	.align		4
        /*00b8*/ 	.byte	0x04, 0x1c
        /*00ba*/ 	.short	(.L_173 - .L_172)


	//   ....[0]....
.L_172:
        /*00bc*/ 	.word	0x00000080


	//   ....[1]....
        /*00c0*/ 	.word	0x00001c00


	//   ....[2]....
        /*00c4*/ 	.word	0x00001d30


	//----- nvinfo : EIATTR_CRS_STACK_SIZE
	.align		4
.L_173:
        /*00c8*/ 	.byte	0x04, 0x1e
        /*00ca*/ 	.short	(.L_175 - .L_174)
.L_174:
        /*00cc*/ 	.word	0x00000000


	//----- nvinfo : EIATTR_CBANK_PARAM_SIZE
	.align		4
.L_175:
        /*00d0*/ 	.byte	0x03, 0x19
        /*00d2*/ 	.short	0x0048


	//----- nvinfo : EIATTR_PARAM_CBANK
	.align		4
        /*00d4*/ 	.byte	0x04, 0x0a
        /*00d6*/ 	.short	(.L_177 - .L_176)
	.align		4
.L_176:
        /*00d8*/ 	.word	index@(.nv.constant0.majorization_step_kernel)
        /*00dc*/ 	.short	0x0380
        /*00de*/ 	.short	0x0048


	//----- nvinfo : EIATTR_SW_WAR
	.align		4
.L_177:
        /*00e0*/ 	.byte	0x04, 0x36
        /*00e2*/ 	.short	(.L_179 - .L_178)
.L_178:
        /*00e4*/ 	.word	0x00000008
.L_179:


//--------------------- .nv.info.stress_majorization_step_kernel --------------------------
	.section	.nv.info.stress_majorization_step_kernel,"",@"SHT_CUDA_INFO"
	.sectionflags	@""
	.align	4


	//----- nvinfo : EIATTR_CUDA_API_VERSION
	.align		4
        /*0000*/ 	.byte	0x04, 0x37
        /*0002*/ 	.short	(.L_181 - .L_180)
.L_180:
        /*0004*/ 	.word	0x00000082


	//----- nvinfo : EIATTR_KPARAM_INFO
	.align		4
.L_181:
        /*0008*/ 	.byte	0x04, 0x17
        /*000a*/ 	.short	(.L_183 - .L_182)
.L_182:
        /*000c*/ 	.word	0x00000000
        /*0010*/ 	.short	0x000c
        /*0012*/ 	.short	0x0058
        /*0014*/ 	.byte	0x00, 0xf0, 0x11, 0x00


	//----- nvinfo : EIATTR_KPARAM_INFO
	.align		4
.L_183:
        /*0018*/ 	.byte	0x04, 0x17
        /*001a*/ 	.short	(.L_185 - .L_184)
.L_184:
        /*001c*/ 	.word	0x00000000
        /*0020*/ 	.short	0x000b
        /*0022*/ 	.short	0x0054
        /*0024*/ 	.byte	0x00, 0xf0, 0x11, 0x00


	//----- nvinfo : EIATTR_KPARAM_INFO
	.align		4
.L_185:
        /*0028*/ 	.byte	0x04, 0x17
        /*002a*/ 	.short	(.L_187 - .L_186)
.L_186:
        /*002c*/ 	.word	0x00000000
        /*0030*/ 	.short	0x000a
        /*0032*/ 	.short	0x0050
        /*0034*/ 	.byte	0x00, 0xf0, 0x11, 0x00


	//----- nvinfo : EIATTR_KPARAM_INFO
	.align		4
.L_187:
        /*0038*/ 	.byte	0x04, 0x17
        /*003a*/ 	.short	(.L_189 - .L_188)
.L_188:
        /*003c*/ 	.word	0x00000000
        /*0040*/ 	.short	0x0009
        /*0042*/ 	.short	0x0048
        /*0044*/ 	.byte	0x00, 0xf5, 0x21, 0x00


	//----- nvinfo : EIATTR_KPARAM_INFO
	.align		4
.L_189:
        /*0048*/ 	.byte	0x04, 0x17
        /*004a*/ 	.short	(.L_191 - .L_190)
.L_190:
        /*004c*/ 	.word	0x00000000
        /*0050*/ 	.short	0x0008
        /*0052*/ 	.short	0x0040
        /*0054*/ 	.byte	0x00, 0xf5, 0x21, 0x00


	//----- nvinfo : EIATTR_KPARAM_INFO
	.align		4
.L_191:
        /*0058*/ 	.byte	0x04, 0x17
        /*005a*/ 	.short	(.L_193 - .L_192)
.L_192:
        /*005c*/ 	.word	0x00000000
        /*0060*/ 	.short	0x0007
        /*0062*/ 	.short	0x0038
        /*0064*/ 	.byte	0x00, 0xf5, 0x21, 0x00


	//----- nvinfo : EIATTR_KPARAM_INFO
	.align		4
.L_193:
        /*0068*/ 	.byte	0x04, 0x17
        /*006a*/ 	.short	(.L_195 - .L_194)
.L_194:
        /*006c*/ 	.word	0x00000000
        /*0070*/ 	.short	0x0006
        /*0072*/ 	.short	0x0030
        /*0074*/ 	.byte	0x00, 0xf5, 0x21, 0x00


	//----- nvinfo : EIATTR_KPARAM_INFO
	.align		4
.L_195:
        /*0078*/ 	.byte	0x04, 0x17
        /*007a*/ 	.short	(.L_197 - .L_196)
.L_196:
        /*007c*/ 	.word	0x00000000
        /*0080*/ 	.short	0x0005
        /*0082*/ 	.short	0x0028
        /*0084*/ 	.byte	0x00, 0xf5, 0x21, 0x00


	//----- nvinfo : EIATTR_KPARAM_INFO
	.align		4
.L_197:
        /*0088*/ 	.byte	0x04, 0x17
        /*008a*/ 	.short	(.L_199 - .L_198)
.L_198:
        /*008c*/ 	.word	0x00000000
        /*0090*/ 	.short	0x0004
        /*0092*/ 	.short	0x0020
        /*0094*/ 	.byte	0x00, 0xf5, 0x21, 0x00


	//----- nvinfo : EIATTR_KPARAM_INFO
	.align		4
.L_199:
        /*0098*/ 	.byte	0x04, 0x17
        /*009a*/ 	.short	(.L_201 - .L_200)
.L_200:
        /*009c*/ 	.word	0x00000000
        /*00a0*/ 	.short	0x0003
        /*00a2*/ 	.short	0x0018
        /*00a4*/ 	.byte	0x00, 0xf5, 0x21, 0x00


	//----- nvinfo : EIATTR_KPARAM_INFO
	.align		4
.L_201:
        /*00a8*/ 	.byte	0x04, 0x17
        /*00aa*/ 	.short	(.L_203 - .L_202)
.L_202:
        /*00ac*/ 	.word	0x00000000
        /*00b0*/ 	.short	0x0002
        /*00b2*/ 	.short	0x0010
        /*00b4*/ 	.byte	0x00, 0xf5, 0x21, 0x00


	//----- nvinfo : EIATTR_KPARAM_INFO
	.align		4
.L_203:
        /*00b8*/ 	.byte	0x04, 0x17
        /*00ba*/ 	.short	(.L_205 - .L_204)
.L_204:
        /*00bc*/ 	.word	0x00000000
        /*00c0*/ 	.short	0x0001
        /*00c2*/ 	.short	0x0008
        /*00c4*/ 	.byte	0x00, 0xf5, 0x21, 0x00


	//----- nvinfo : EIATTR_KPARAM_INFO
	.align		4
.L_205:
        /*00c8*/ 	.byte	0x04, 0x17
        /*00ca*/ 	.short	(.L_207 - .L_206)
.L_206:
        /*00cc*/ 	.word	0x00000000
        /*00d0*/ 	.short	0x0000
        /*00d2*/ 	.short	0x0000
        /*00d4*/ 	.byte	0x00, 0xf5, 0x21, 0x00


	//----- nvinfo : EIATTR_SPARSE_MMA_MASK
	.align		4
.L_207:
        /*00d8*/ 	.byte	0x03, 0x50
        /*00da*/ 	.short	0x0000


	//----- nvinfo : EIATTR_MAXREG_COUNT
	.align		4
        /*00dc*/ 	.byte	0x03, 0x1b
        /*00de*/ 	.short	0x00ff


	//----- nvinfo : EIATTR_MERCURY_ISA_VERSION
	.align		4
        /*00e0*/ 	.byte	0x03, 0x5f
        /*00e2*/ 	.short	0x0101


	//----- nvinfo : EIATTR_VRC_CTA_INIT_COUNT
	.align		4
        /*00e4*/ 	.byte	0x02, 0x4a
	.zero		1
	.zero		1


	//----- nvinfo : EIATTR_EXIT_INSTR_OFFSETS
	.align		4
        /*00e8*/ 	.byte	0x04, 0x1c
        /*00ea*/ 	.short	(.L_209 - .L_208)


	//   ....[0]....
.L_208:
        /*00ec*/ 	.word	0x00000070


	//   ....[1]....
        /*00f0*/ 	.word	0x00002ce0


	//   ....[2]....
        /*00f4*/ 	.word	0x00002d80


	//----- nvinfo : EIATTR_CRS_STACK_SIZE
	.align		4
.L_209:
        /*00f8*/ 	.byte	0x04, 0x1e
        /*00fa*/ 	.short	(.L_211 - .L_210)
.L_210:
        /*00fc*/ 	.word	0x00000000


	//----- nvinfo : EIATTR_CBANK_PARAM_SIZE
	.align		4
.L_211:
        /*0100*/ 	.byte	0x03, 0x19
        /*0102*/ 	.short	0x005c


	//----- nvinfo : EIATTR_PARAM_CBANK
	.align		4
        /*0104*/ 	.byte	0x04, 0x0a
        /*0106*/ 	.short	(.L_213 - .L_212)
	.align		4
.L_212:
        /*0108*/ 	.word	index@(.nv.constant0.stress_majorization_step_kernel)
        /*010c*/ 	.short	0x0380
        /*010e*/ 	.short	0x005c


	//----- nvinfo : EIATTR_SW_WAR
	.align		4
.L_213:
        /*0110*/ 	.byte	0x04, 0x36
        /*0112*/ 	.short	(.L_215 - .L_214)
.L_214:
        /*0114*/ 	.word	0x00000008
.L_215:


//--------------------- .nv.info.update_positions_kernel --------------------------
	.section	.nv.info.update_positions_kernel,"",@"SHT_CUDA_INFO"
	.sectionflags	@""
	.align	4


	//----- nvinfo : EIATTR_CUDA_API_VERSION
	.align		4
        /*0000*/ 	.byte	0x04, 0x37
        /*0002*/ 	.short	(.L_217 - .L_216)
.L_216:
        /*0004*/ 	.word	0x00000082


	//----- nvinfo : EIATTR_KPARAM_INFO
	.align		4
.L_217:
        /*0008*/ 	.byte	0x04, 0x17
        /*000a*/ 	.short	(.L_219 - .L_218)
.L_218:
        /*000c*/ 	.word	0x00000000
        /*0010*/ 	.short	0x000c
        /*0012*/ 	.short	0x0054
        /*0014*/ 	.byte	0x00, 0xf0, 0x11, 0x00


	//----- nvinfo : EIATTR_KPARAM_INFO
	.align		4
.L_219:
        /*0018*/ 	.byte	0x04, 0x17
        /*001a*/ 	.short	(.L_221 - .L_220)
.L_220:
        /*001c*/ 	.word	0x00000000
        /*0020*/ 	.short	0x000b
        /*0022*/ 	.short	0x0050
        /*0024*/ 	.byte	0x00, 0xf0, 0x11, 0x00


	//----- nvinfo : EIATTR_KPARAM_INFO
	.align		4
.L_221:
        /*0028*/ 	.byte	0x04, 0x17
        /*002a*/ 	.short	(.L_223 - .L_222)
.L_222:
        /*002c*/ 	.word	0x00000000
        /*0030*/ 	.short	0x000a
        /*0032*/ 	.short	0x004c
        /*0034*/ 	.byte	0x00, 0xf0, 0x11, 0x00


	//----- nvinfo : EIATTR_KPARAM_INFO
	.align		4
.L_223:
        /*0038*/ 	.byte	0x04, 0x17
        /*003a*/ 	.short	(.L_225 - .L_224)
.L_224:
        /*003c*/ 	.word	0x00000000
        /*0040*/ 	.short	0x0009
        /*0042*/ 	.short	0x0048
        /*0044*/ 	.byte	0x00, 0xf0, 0x11, 0x00


	//----- nvinfo : EIATTR_KPARAM_INFO
	.align		4
.L_225:
        /*0048*/ 	.byte	0x04, 0x17
        /*004a*/ 	.short	(.L_227 - .L_226)
.L_226:
        /*004c*/ 	.word	0x00000000
        /*0050*/ 	.short	0x0008
        /*0052*/ 	.short	0x0040
        /*0054*/ 	.byte	0x00, 0xf5, 0x21, 0x00


	//----- nvinfo : EIATTR_KPARAM_INFO
	.align		4
.L_227:
        /*0058*/ 	.byte	0x04, 0x17
        /*005a*/ 	.short	(.L_229 - .L_228)
.L_228:
        /*005c*/ 	.word	0x00000000
        /*0060*/ 	.short	0x0007
        /*0062*/ 	.short	0x0038
        /*0064*/ 	.byte	0x00, 0xf5, 0x21, 0x00


	//----- nvinfo : EIATTR_KPARAM_INFO
	.align		4
.L_229:
        /*0068*/ 	.byte	0x04, 0x17
        /*006a*/ 	.short	(.L_231 - .L_230)
.L_230:
        /*006c*/ 	.word	0x00000000
        /*0070*/ 	.short	0x0006
        /*0072*/ 	.short	0x0030
        /*0074*/ 	.byte	0x00, 0xf5, 0x21, 0x00


	//----- nvinfo : EIATTR_KPARAM_INFO
	.align		4
.L_231:
        /*0078*/ 	.byte	0x04, 0x17
        /*007a*/ 	.short	(.L_233 - .L_232)
.L_232:
        /*007c*/ 	.word	0x00000000
        /*0080*/ 	.short	0x0005
        /*0082*/ 	.short	0x0028
        /*0084*/ 	.byte	0x00, 0xf5, 0x21, 0x00


	//----- nvinfo : EIATTR_KPARAM_INFO
	.align		4
.L_233:
        /*0088*/ 	.byte	0x04, 0x17
        /*008a*/ 	.short	(.L_235 - .L_234)
.L_234:
        /*008c*/ 	.word	0x00000000
        /*0090*/ 	.short	0x0004
        /*0092*/ 	.short	0x0020
        /*0094*/ 	.byte	0x00, 0xf5, 0x21, 0x00


	//----- nvinfo : EIATTR_KPARAM_INFO
	.align		4
.L_235:
        /*0098*/ 	.byte	0x04, 0x17
        /*009a*/ 	.short	(.L_237 - .L_236)
.L_236:
        /*009c*/ 	.word	0x00000000
        /*00a0*/ 	.short	0x0003
        /*00a2*/ 	.short	0x0018
        /*00a4*/ 	.byte	0x00, 0xf5, 0x21, 0x00


	//----- nvinfo : EIATTR_KPARAM_INFO
	.align		4
.L_237:
        /*00a8*/ 	.byte	0x04, 0x17
        /*00aa*/ 	.short	(.L_239 - .L_238)
.L_238:
        /*00ac*/ 	.word	0x00000000
        /*00b0*/ 	.short	0x0002
        /*00b2*/ 	.short	0x0010
        /*00b4*/ 	.byte	0x00, 0xf5, 0x21, 0x00


	//----- nvinfo : EIATTR_KPARAM_INFO
	.align		4
.L_239:
        /*00b8*/ 	.byte	0x04, 0x17
        /*00ba*/ 	.short	(.L_241 - .L_240)
.L_240:
        /*00bc*/ 	.word	0x00000000
        /*00c0*/ 	.short	0x0001
        /*00c2*/ 	.short	0x0008
        /*00c4*/ 	.byte	0x00, 0xf5, 0x21, 0x00


	//----- nvinfo : EIATTR_KPARAM_INFO
	.align		4
.L_241:
        /*00c8*/ 	.byte	0x04, 0x17
        /*00ca*/ 	.short	(.L_243 - .L_242)
.L_242:
        /*00cc*/ 	.word	0x00000000
        /*00d0*/ 	.short	0x0000
        /*00d2*/ 	.short	0x0000
        /*00d4*/ 	.byte	0x00, 0xf5, 0x21, 0x00


	//----- nvinfo : EIATTR_SPARSE_MMA_MASK
	.align		4
.L_243:
        /*00d8*/ 	.byte	0x03, 0x50
        /*00da*/ 	.short	0x0000


	//----- nvinfo : EIATTR_MAXREG_COUNT
	.align		4
        /*00dc*/ 	.byte	0x03, 0x1b
        /*00de*/ 	.short	0x00ff


	//----- nvinfo : EIATTR_MERCURY_ISA_VERSION
	.align		4
        /*00e0*/ 	.byte	0x03, 0x5f
        /*00e2*/ 	.short	0x0101


	//----- nvinfo : EIATTR_VRC_CTA_INIT_COUNT
	.align		4
        /*00e4*/ 	.byte	0x02, 0x4a
	.zero		1
	.zero		1


	//----- nvinfo : EIATTR_EXIT_INSTR_OFFSETS
	.align		4
        /*00e8*/ 	.byte	0x04, 0x1c
        /*00ea*/ 	.short	(.L_245 - .L_244)


	//   ....[0]....
.L_244:
        /*00ec*/ 	.word	0x00000070


	//   ....[1]....
        /*00f0*/ 	.word	0x000005d0


	//----- nvinfo : EIATTR_CRS_STACK_SIZE
	.align		4
.L_245:
        /*00f4*/ 	.byte	0x04, 0x1e
        /*00f6*/ 	.short	(.L_247 - .L_246)
.L_246:
        /*00f8*/ 	.word	0x00000000


	//----- nvinfo : EIATTR_CBANK_PARAM_SIZE
	.align		4
.L_247:
        /*00fc*/ 	.byte	0x03, 0x19
        /*00fe*/ 	.short	0x0058


	//----- nvinfo : EIATTR_PARAM_CBANK
	.align		4
        /*0100*/ 	.byte	0x04, 0x0a
        /*0102*/ 	.short	(.L_249 - .L_248)
	.align		4
.L_248:
        /*0104*/ 	.word	index@(.nv.constant0.update_positions_kernel)
        /*0108*/ 	.short	0x0380
        /*010a*/ 	.short	0x0058


	//----- nvinfo : EIATTR_SW_WAR
	.align		4
.L_249:
        /*010c*/ 	.byte	0x04, 0x36
        /*010e*/ 	.short	(.L_251 - .L_250)
.L_250:
        /*0110*/ 	.word	0x00000008
.L_251:


//--------------------- .nv.info.compute_stress_gradient_kernel --------------------------
	.section	.nv.info.compute_stress_gradient_kernel,"",@"SHT_CUDA_INFO"
	.sectionflags	@""
	.align	4


	//----- nvinfo : EIATTR_CUDA_API_VERSION
	.align		4
        /*0000*/ 	.byte	0x04, 0x37
        /*0002*/ 	.short	(.L_253 - .L_252)
.L_252:
        /*0004*/ 	.word	0x00000082


	//----- nvinfo : EIATTR_KPARAM_INFO
	.align		4
.L_253:
        /*0008*/ 	.byte	0x04, 0x17
        /*000a*/ 	.short	(.L_255 - .L_254)
.L_254:
        /*000c*/ 	.word	0x00000000
        /*0010*/ 	.short	0x0008
        /*0012*/ 	.short	0x0040
        /*0014*/ 	.byte	0x00, 0xf0, 0x11, 0x00


	//----- nvinfo : EIATTR_KPARAM_INFO
	.align		4
.L_255:
        /*0018*/ 	.byte	0x04, 0x17
        /*001a*/ 	.short	(.L_257 - .L_256)
.L_256:
        /*001c*/ 	.word	0x00000000
        /*0020*/ 	.short	0x0007
        /*0022*/ 	.short	0x0038
        /*0024*/ 	.byte	0x00, 0xf5, 0x21, 0x00


	//----- nvinfo : EIATTR_KPARAM_INFO
	.align		4
.L_257:
        /*0028*/ 	.byte	0x04, 0x17
        /*002a*/ 	.short	(.L_259 - .L_258)
.L_258:
        /*002c*/ 	.word	0x00000000
        /*0030*/ 	.short	0x0006
        /*0032*/ 	.short	0x0030
        /*0034*/ 	.byte	0x00, 0xf5, 0x21, 0x00


	//----- nvinfo : EIATTR_KPARAM_INFO
	.align		4
.L_259:
        /*0038*/ 	.byte	0x04, 0x17
        /*003a*/ 	.short	(.L_261 - .L_260)
.L_260:
        /*003c*/ 	.word	0x00000000
        /*0040*/ 	.short	0x0005
        /*0042*/ 	.short	0x0028
        /*0044*/ 	.byte	0x00, 0xf5, 0x21, 0x00


	//----- nvinfo : EIATTR_KPARAM_INFO
	.align		4
.L_261:
        /*0048*/ 	.byte	0x04, 0x17
        /*004a*/ 	.short	(.L_263 - .L_262)
.L_262:
        /*004c*/ 	.word	0x00000000
        /*0050*/ 	.short	0x0004
        /*0052*/ 	.short	0x0020
        /*0054*/ 	.byte	0x00, 0xf5, 0x21, 0x00


	//----- nvinfo : EIATTR_KPARAM_INFO
	.align		4
.L_263:
        /*0058*/ 	.byte	0x04, 0x17
        /*005a*/ 	.short	(.L_265 - .L_264)
.L_264:
        /*005c*/ 	.word	0x00000000
        /*0060*/ 	.short	0x0003
        /*0062*/ 	.short	0x0018
        /*0064*/ 	.byte	0x00, 0xf5, 0x21, 0x00


	//----- nvinfo : EIATTR_KPARAM_INFO
	.align		4
.L_265:
        /*0068*/ 	.byte	0x04, 0x17
        /*006a*/ 	.short	(.L_267 - .L_266)
.L_266:
        /*006c*/ 	.word	0x00000000
        /*0070*/ 	.short	0x0002
        /*0072*/ 	.short	0x0010
        /*0074*/ 	.byte	0x00, 0xf5, 0x21, 0x00


	//----- nvinfo : EIATTR_KPARAM_INFO
	.align		4
.L_267:
        /*0078*/ 	.byte	0x04, 0x17
        /*007a*/ 	.short	(.L_269 - .L_268)
.L_268:
        /*007c*/ 	.word	0x00000000
        /*0080*/ 	.short	0x0001
        /*0082*/ 	.short	0x0008
        /*0084*/ 	.byte	0x00, 0xf5, 0x21, 0x00


	//----- nvinfo : EIATTR_KPARAM_INFO
	.align		4
.L_269:
        /*0088*/ 	.byte	0x04, 0x17
        /*008a*/ 	.short	(.L_271 - .L_270)
.L_270:
        /*008c*/ 	.word	0x00000000
        /*0090*/ 	.short	0x0000
        /*0092*/ 	.short	0x0000
        /*0094*/ 	.byte	0x00, 0xf5, 0x21, 0x00


	//----- nvinfo : EIATTR_SPARSE_MMA_MASK
	.align		4
.L_271:
        /*0098*/ 	.byte	0x03, 0x50
        /*009a*/ 	.short	0x0000


	//----- nvinfo : EIATTR_MAXREG_COUNT
	.align		4
        /*009c*/ 	.byte	0x03, 0x1b
        /*009e*/ 	.short	0x00ff


	//----- nvinfo : EIATTR_MERCURY_ISA_VERSION
	.align		4
        /*00a0*/ 	.byte	0x03, 0x5f
        /*00a2*/ 	.short	0x0101


	//----- nvinfo : EIATTR_VRC_CTA_INIT_COUNT
	.align		4
        /*00a4*/ 	.byte	0x02, 0x4a
	.zero		1
	.zero		1


	//----- nvinfo : EIATTR_EXIT_INSTR_OFFSETS
	.align		4
        /*00a8*/ 	.byte	0x04, 0x1c
        /*00aa*/ 	.short	(.L_273 - .L_272)


	//   ....[0]....
.L_272:
        /*00ac*/ 	.word	0x00000070


	//   ....[1]....
        /*00b0*/ 	.word	0x00004800


	//----- nvinfo : EIATTR_CRS_STACK_SIZE
	.align		4
.L_273:
        /*00b4*/ 	.byte	0x04, 0x1e
        /*00b6*/ 	.short	(.L_275 - .L_274)
.L_274:
        /*00b8*/ 	.word	0x00000000


	//----- nvinfo : EIATTR_CBANK_PARAM_SIZE
	.align		4
.L_275:
        /*00bc*/ 	.byte	0x03, 0x19
        /*00be*/ 	.short	0x0044


	//----- nvinfo : EIATTR_PARAM_CBANK
	.align		4
        /*00c0*/ 	.byte	0x04, 0x0a
        /*00c2*/ 	.short	(.L_277 - .L_276)
	.align		4
.L_276:
        /*00c4*/ 	.word	index@(.nv.constant0.compute_stress_gradient_kernel)
        /*00c8*/ 	.short	0x0380
        /*00ca*/ 	.short	0x0044


	//----- nvinfo : EIATTR_SW_WAR
	.align		4
.L_277:
        /*00cc*/ 	.byte	0x04, 0x36
        /*00ce*/ 	.short	(.L_279 - .L_278)
.L_278:
        /*00d0*/ 	.word	0x00000008
.L_279:


//--------------------- .nv.info.compute_stress_kernel --------------------------
	.section	.nv.info.compute_stress_kernel,"",@"SHT_CUDA_INFO"
	.sectionflags	@""
	.align	4


	//----- nvinfo : EIATTR_CUDA_API_VERSION
	.align		4
        /*0000*/ 	.byte	0x04, 0x37
        /*0002*/ 	.short	(.L_281 - .L_280)
.L_280:
        /*0004*/ 	.word	0x00000082


	//----- nvinfo : EIATTR_KPARAM_INFO
	.align		4
.L_281:
        /*0008*/ 	.byte	0x04, 0x17
        /*000a*/ 	.short	(.L_283 - .L_282)
.L_282:
        /*000c*/ 	.word	0x00000000
        /*0010*/ 	.short	0x0006
        /*0012*/ 	.short	0x0030
        /*0014*/ 	.byte	0x00, 0xf0, 0x11, 0x00


	//----- nvinfo : EIATTR_KPARAM_INFO
	.align		4
.L_283:
        /*0018*/ 	.byte	0x04, 0x17
        /*001a*/ 	.short	(.L_285 - .L_284)
.L_284:
        /*001c*/ 	.word	0x00000000
        /*0020*/ 	.short	0x0005
        /*0022*/ 	.short	0x0028
        /*0024*/ 	.byte	0x00, 0xf5, 0x21, 0x00


	//----- nvinfo : EIATTR_KPARAM_INFO
	.align		4
.L_285:
        /*0028*/ 	.byte	0x04, 0x17
        /*002a*/ 	.short	(.L_287 - .L_286)
.L_286:
        /*002c*/ 	.word	0x00000000
        /*0030*/ 	.short	0x0004
        /*0032*/ 	.short	0x0020
        /*0034*/ 	.byte	0x00, 0xf5, 0x21, 0x00


	//----- nvinfo : EIATTR_KPARAM_INFO
	.align		4
.L_287:
        /*0038*/ 	.byte	0x04, 0x17
        /*003a*/ 	.short	(.L_289 - .L_288)
.L_288:
        /*003c*/ 	.word	0x00000000
        /*0040*/ 	.short	0x0003
        /*0042*/ 	.short	0x0018
        /*0044*/ 	.byte	0x00, 0xf5, 0x21, 0x00


	//----- nvinfo : EIATTR_KPARAM_INFO
	.align		4
.L_289:
        /*0048*/ 	.byte	0x04, 0x17
        /*004a*/ 	.short	(.L_291 - .L_290)
.L_290:
        /*004c*/ 	.word	0x00000000
        /*0050*/ 	.short	0x0002
        /*0052*/ 	.short	0x0010
        /*0054*/ 	.byte	0x00, 0xf5, 0x21, 0x00


	//----- nvinfo : EIATTR_KPARAM_INFO
	.align		4
.L_291:
        /*0058*/ 	.byte	0x04, 0x17
        /*005a*/ 	.short	(.L_293 - .L_292)
.L_292:
        /*005c*/ 	.word	0x00000000
        /*0060*/ 	.short	0x0001
        /*0062*/ 	.short	0x0008
        /*0064*/ 	.byte	0x00, 0xf5, 0x21, 0x00


	//----- nvinfo : EIATTR_KPARAM_INFO
	.align		4
.L_293:
        /*0068*/ 	.byte	0x04, 0x17
        /*006a*/ 	.short	(.L_295 - .L_294)
.L_294:
        /*006c*/ 	.word	0x00000000
        /*0070*/ 	.short	0x0000
        /*0072*/ 	.short	0x0000
        /*0074*/ 	.byte	0x00, 0xf5, 0x21, 0x00


	//----- nvinfo : EIATTR_SPARSE_MMA_MASK
	.align		4
.L_295:
        /*0078*/ 	.byte	0x03, 0x50
        /*007a*/ 	.short	0x0000


	//----- nvinfo : EIATTR_MAXREG_COUNT
	.align		4
        /*007c*/ 	.byte	0x03, 0x1b
        /*007e*/ 	.short	0x00ff


	//----- nvinfo : EIATTR_MERCURY_ISA_VERSION
	.align		4
        /*0080*/ 	.byte	0x03, 0x5f
        /*0082*/ 	.short	0x0101


	//----- nvinfo : EIATTR_VRC_CTA_INIT_COUNT
	.align		4
        /*0084*/ 	.byte	0x02, 0x4a
	.zero		1
	.zero		1


	//----- nvinfo : EIATTR_EXIT_INSTR_OFFSETS
	.align		4
        /*0088*/ 	.byte	0x04, 0x1c
        /*008a*/ 	.short	(.L_297 - .L_296)


	//   ....[0]....
.L_296:
        /*008c*/ 	.word	0x00000070


	//   ....[1]....
        /*0090*/ 	.word	0x00002f80


	//----- nvinfo : EIATTR_CRS_STACK_SIZE
	.align		4
.L_297:
        /*0094*/ 	.byte	0x04, 0x1e
        /*0096*/ 	.short	(.L_299 - .L_298)
.L_298:
        /*0098*/ 	.word	0x00000000


	//----- nvinfo : EIATTR_CBANK_PARAM_SIZE
	.align		4
.L_299:
        /*009c*/ 	.byte	0x03, 0x19
        /*009e*/ 	.short	0x0034


	//----- nvinfo : EIATTR_PARAM_CBANK
	.align		4
        /*00a0*/ 	.byte	0x04, 0x0a
        /*00a2*/ 	.short	(.L_301 - .L_300)
	.align		4
.L_300:
        /*00a4*/ 	.word	index@(.nv.constant0.compute_stress_kernel)
        /*00a8*/ 	.short	0x0380
        /*00aa*/ 	.short	0x0034


	//----- nvinfo : EIATTR_SW_WAR
	.align		4
.L_301:
        /*00ac*/ 	.byte	0x04, 0x36
        /*00ae*/ 	.short	(.L_303 - .L_302)
.L_302:
        /*00b0*/ 	.word	0x00000008
.L_303:


//--------------------- .nv.callgraph             --------------------------
	.section	.nv.callgraph,"",@"SHT_CUDA_CALLGRAPH"
	.align	4
	.sectionentsize	8
	.align		4
        /*0000*/ 	.word	0x00000000
	.align		4
        /*0004*/ 	.word	0xffffffff
	.align		4
        /*0008*/ 	.word	0x00000000
	.align		4
        /*000c*/ 	.word	0xfffffffe
	.align		4
        /*0010*/ 	.word	0x00000000
	.align		4
        /*0014*/ 	.word	0xfffffffd
	.align		4
        /*0018*/ 	.word	0x00000000
	.align		4
        /*001c*/ 	.word	0xfffffffc


//--------------------- .text.reduce_sum_kernel   --------------------------
	.section	.text.reduce_sum_kernel,"ax",@progbits
	.align	128
        .global         reduce_sum_kernel
        .type           reduce_sum_kernel,@function
        .size           reduce_sum_kernel,(.L_x_444 - reduce_sum_kernel)
        .other          reduce_sum_kernel,@"STO_CUDA_ENTRY STV_DEFAULT"
reduce_sum_kernel:
.text.reduce_sum_kernel:
[----:B------:R-:W-:Y:S01]  /*0000*/  LDC R1, c[0x0][0x37c] ;  /* 0x0000df00ff017b82 */ /* 0x000fe20000000800 */
[----:B------:R-:W0:Y:S07]  /*0010*/  S2R R3, SR_TID.X ;  /* 0x0000000000037919 */ /* 0x000e2e0000002100 */
[----:B------:R-:W0:Y:S01]  /*0020*/  LDC R2, c[0x0][0x360] ;  /* 0x0000d800ff027b82 */ /* 0x000e220000000800 */
[----:B------:R-:W1:Y:S01]  /*0030*/  LDCU UR4, c[0x0][0x390] ;  /* 0x00007200ff0477ac */ /* 0x000e620008000800 */
[----:B------:R-:W-:Y:S01]  /*0040*/  IMAD.MOV.U32 R9, RZ, RZ, RZ ;  /* 0x000000ffff097224 */ /* 0x000fe200078e00ff */
[----:B------:R-:W0:Y:S01]  /*0050*/  S2R R0, SR_CTAID.X ;  /* 0x0000000000007919 */ /* 0x000e220000002500 */
[----:B------:R-:W2:Y:S01]  /*0060*/  LDCU.64 UR6, c[0x0][0x358] ;  /* 0x00006b00ff0677ac */ /* 0x000ea20008000a00 */
[----:B0-----:R-:W-:-:S05]  /*0070*/  IMAD R5, R0, R2, R3 ;  /* 0x0000000200057224 */ /* 0x001fca00078e0203 */
[----:B-1----:R-:W-:-:S13]  /*0080*/  ISETP.GE.U32.AND P0, PT, R5, UR4, PT ;  /* 0x0000000405007c0c */ /* 0x002fda000bf06070 */
[----:B------:R-:W0:Y:S02]  /*0090*/  @!P0 LDC.64 R6, c[0x0][0x380] ;  /* 0x0000e000ff068b82 */ /* 0x000e240000000a00 */
[----:B0-----:R-:W-:-:S05]  /*00a0*/  @!P0 IMAD.WIDE.U32 R6, R5, 0x4, R6 ;  /* 0x0000000405068825 */ /* 0x001fca00078e0006 */
[----:B--2---:R-:W2:Y:S01]  /*00b0*/  @!P0 LDG.E.CONSTANT R9, desc[UR6][R6.64] ;  /* 0x0000000606098981 */ /* 0x004ea2000c1e9900 */
[----:B------:R-:W0:Y:S01]  /*00c0*/  S2UR UR5, SR_CgaCtaId ;  /* 0x00000000000579c3 */ /* 0x000e220000008800 */
[----:B------:R-:W-:Y:S01]  /*00d0*/  UMOV UR4, 0x400 ;  /* 0x0000040000047882 */ /* 0x000fe20000000000 */
[----:B------:R-:W-:Y:S01]  /*00e0*/  ISETP.GE.U32.AND P0, PT, R2, 0x42, PT ;  /* 0x000000420200780c */ /* 0x000fe20003f06070 */
[----:B0-----:R-:W-:-:S06]  /*00f0*/  ULEA UR4, UR5, UR4, 0x18 ;  /* 0x0000000405047291 */ /* 0x001fcc000f8ec0ff */
[----:B------:R-:W-:-:S05]  /*0100*/  LEA R4, R3, UR4, 0x2 ;  /* 0x0000000403047c11 */ /* 0x000fca000f8e10ff */
[----:B--2---:R0:W-:Y:S01]  /*0110*/  STS [R4], R9 ;  /* 0x0000000904007388 */ /* 0x0041e20000000800 */
[----:B------:R-:W-:Y:S06]  /*0120*/  BAR.SYNC.DEFER_BLOCKING 0x0 ;  /* 0x0000000000007b1d */ /* 0x000fec0000010000 */
[----:B------:R-:W-:Y:S05]  /*0130*/  @!P0 BRA `(.L_x_0) ;  /* 0x00000000009c8947 */ /* 0x000fea0003800000 */
[----:B------:R-:W-:-:S04]  /*0140*/  SHF.R.U32.HI R5, RZ, 0x1, R2 ;  /* 0x00000001ff057819 */ /* 0x000fc80000011602 */
[----:B------:R-:W-:-:S13]  /*0150*/  ISETP.GE.U32.AND P0, PT, R3, R5, PT ;  /* 0x000000050300720c */ /* 0x000fda0003f06070 */
[----:B------:R-:W-:Y:S01]  /*0160*/  @!P0 IMAD R5, R5, 0x4, R4 ;  /* 0x0000000405058824 */ /* 0x000fe200078e0204 */
[----:B------:R-:W-:Y:S05]  /*0170*/  @!P0 LDS R6, [R4] ;  /* 0x0000000004068984 */ /* 0x000fea0000000800 */
[----:B------:R-:W1:Y:S02]  /*0180*/  @!P0 LDS R5, [R5] ;  /* 0x0000000005058984 */ /* 0x000e640000000800 */
[----:B-1----:R-:W-:-:S05]  /*0190*/  @!P0 FADD R7, R5, R6 ;  /* 0x0000000605078221 */ /* 0x002fca0000000000 */
[----:B------:R1:W-:Y:S01]  /*01a0*/  @!P0 STS [R4], R7 ;  /* 0x0000000704008388 */ /* 0x0003e20000000800 */
[----:B------:R-:W-:Y:S01]  /*01b0*/  BAR.SYNC.DEFER_BLOCKING 0x0 ;  /* 0x0000000000007b1d */ /* 0x000fe20000010000 */
[----:B------:R-:W-:-:S13]  /*01c0*/  ISETP.GE.U32.AND P0, PT, R2, 0x84, PT ;  /* 0x000000840200780c */ /* 0x000fda0003f06070 */
[----:B-1----:R-:W-:Y:S05]  /*01d0*/  @!P0 BRA `(.L_x_0) ;  /* 0x0000000000748947 */ /* 0x002fea0003800000 */
[----:B------:R-:W-:-:S04]  /*01e0*/  SHF.R.U32.HI R6, RZ, 0x2, R2 ;  /* 0x00000002ff067819 */ /* 0x000fc80000011602 */
[----:B------:R-:W-:-:S13]  /*01f0*/  ISETP.GE.U32.AND P0, PT, R3, R6, PT ;  /* 0x000000060300720c */ /* 0x000fda0003f06070 */
[----:B------:R-:W-:Y:S01]  /*0200*/  @!P0 LOP3.LUT R5, R2, 0x7fc, RZ, 0xc0, !PT ;  /* 0x000007fc02058812 */ /* 0x000fe200078ec0ff */
[----:B------:R-:W-:Y:S04]  /*0210*/  @!P0 LDS R6, [R4] ;  /* 0x0000000004068984 */ /* 0x000fe80000000800 */
[----:B------:R-:W-:-:S06]  /*0220*/  @!P0 IMAD.IADD R5, R4, 0x1, R5 ;  /* 0x0000000104058824 */ /* 0x000fcc00078e0205 */
        /* <DEDUP_REMOVED lines=23> */
[----:B------:R-:W-:Y:S06]  /*03a0*/  BAR.SYNC.DEFER_BLOCKING 0x0 ;  /* 0x0000000000007b1d */ /* 0x000fec0000010000 */
.L_x_0:
[----:B------:R-:W-:-:S13]  /*03b0*/  ISETP.GT.U32.AND P0, PT, R3, 0x1f, PT ;  /* 0x0000001f0300780c */ /* 0x000fda0003f04070 */
[----:B------:R-:W-:Y:S05]  /*03c0*/  @P0 EXIT ;  /* 0x000000000000094d */ /* 0x000fea0003800000 */
[----:B------:R-:W-:-:S13]  /*03d0*/  ISETP.GE.U32.AND P0, PT, R2, 0x40, PT ;  /* 0x000000400200780c */ /* 0x000fda0003f06070 */
[----:B------:R-:W-:Y:S04]  /*03e0*/  @P0 LDS R5, [R4+0x80] ;  /* 0x0000800004050984 */ /* 0x000fe80000000800 */
[----:B------:R-:W2:Y:S02]  /*03f0*/  @P0 LDS R6, [R4] ;  /* 0x0000000004060984 */ /* 0x000ea40000000800 */
[----:B--2---:R-:W-:-:S05]  /*0400*/  @P0 FADD R5, R5, R6 ;  /* 0x0000000605050221 */ /* 0x004fca0000000000 */
[----:B------:R2:W-:Y:S01]  /*0410*/  @P0 STS [R4], R5 ;  /* 0x0000000504000388 */ /* 0x0005e20000000800 */
[----:B------:R-:W-:Y:S05]  /*0420*/  @P0 BRA `(.L_x_1) ;  /* 0x0000000000080947 */ /* 0x000fea0003800000 */
[----:B------:R-:W-:-:S13]  /*0430*/  ISETP.GE.U32.AND P0, PT, R2, 0x20, PT ;  /* 0x000000200200780c */ /* 0x000fda0003f06070 */
[----:B------:R-:W-:Y:S05]  /*0440*/  @!P0 BRA `(.L_x_2) ;  /* 0x0000000000148947 */ /* 0x000fea0003800000 */
.L_x_1:
[----:B------:R-:W-:Y:S04]  /*0450*/  LDS R2, [R4+0x40] ;  /* 0x0000400004027984 */ /* 0x000fe80000000800 */
[----:B--2---:R-:W2:Y:S02]  /*0460*/  LDS R5, [R4] ;  /* 0x0000000004057984 */ /* 0x004ea40000000800 */
[----:B--2---:R-:W-:-:S05]  /*0470*/  FADD R5, R2, R5 ;  /* 0x0000000502057221 */ /* 0x004fca0000000000 */
[----:B------:R2:W-:Y:S01]  /*0480*/  STS [R4], R5 ;  /* 0x0000000504007388 */ /* 0x0005e20000000800 */
[----:B------:R-:W-:Y:S05]  /*0490*/  BRA `(.L_x_3) ;  /* 0x0000000000087947 */ /* 0x000fea0003800000 */
.L_x_2:
[----:B------:R-:W-:-:S13]  /*04a0*/  ISETP.GE.U32.AND P0, PT, R2, 0x10, PT ;  /* 0x000000100200780c */ /* 0x000fda0003f06070 */
[----:B------:R-:W-:Y:S05]  /*04b0*/  @!P0 BRA `(.L_x_4) ;  /* 0x0000000000148947 */ /* 0x000fea0003800000 */
.L_x_3:
[----:B------:R-:W-:Y:S04]  /*04c0*/  LDS R2, [R4+0x20] ;  /* 0x0000200004027984 */ /* 0x000fe80000000800 */
[----:B--2---:R-:W2:Y:S02]  /*04d0*/  LDS R5, [R4] ;  /* 0x0000000004057984 */ /* 0x004ea40000000800 */
[----:B--2---:R-:W-:-:S05]  /*04e0*/  FADD R5, R2, R5 ;  /* 0x0000000502057221 */ /* 0x004fca0000000000 */
[----:B------:R2:W-:Y:S01]  /*04f0*/  STS [R4], R5 ;  /* 0x0000000504007388 */ /* 0x0005e20000000800 */
[----:B------:R-:W-:Y:S05]  /*0500*/  BRA `(.L_x_5) ;  /* 0x0000000000087947 */ /* 0x000fea0003800000 */
.L_x_4:
[----:B------:R-:W-:-:S13]  /*0510*/  ISETP.GE.U32.AND P0, PT, R2, 0x8, PT ;  /* 0x000000080200780c */ /* 0x000fda0003f06070 */
[----:B------:R-:W-:Y:S05]  /*0520*/  @!P0 BRA `(.L_x_6) ;  /* 0x0000000000148947 */ /* 0x000fea0003800000 */
.L_x_5:
[----:B------:R-:W-:Y:S04]  /*0530*/  LDS R2, [R4+0x10] ;  /* 0x0000100004027984 */ /* 0x000fe80000000800 */
[----:B--2---:R-:W2:Y:S02]  /*0540*/  LDS R5, [R4] ;  /* 0x0000000004057984 */ /* 0x004ea40000000800 */
[----:B--2---:R-:W-:-:S05]  /*0550*/  FADD R5, R2, R5 ;  /* 0x0000000502057221 */ /* 0x004fca0000000000 */
[----:B------:R2:W-:Y:S01]  /*0560*/  STS [R4], R5 ;  /* 0x0000000504007388 */ /* 0x0005e20000000800 */
[----:B------:R-:W-:Y:S05]  /*0570*/  BRA `(.L_x_7) ;  /* 0x0000000000087947 */ /* 0x000fea0003800000 */
.L_x_6:
[----:B------:R-:W-:-:S13]  /*0580*/  ISETP.GE.U32.AND P0, PT, R2, 0x4, PT ;  /* 0x000000040200780c */ /* 0x000fda0003f06070 */
[----:B------:R-:W-:Y:S05]  /*0590*/  @!P0 BRA `(.L_x_8) ;  /* 0x0000000000148947 */ /* 0x000fea0003800000 */
.L_x_7:
[----:B------:R-:W-:Y:S04]  /*05a0*/  LDS R2, [R4+0x8] ;  /* 0x0000080004027984 */ /* 0x000fe80000000800 */
[----:B--2---:R-:W2:Y:S02]  /*05b0*/  LDS R5, [R4] ;  /* 0x0000000004057984 */ /* 0x004ea40000000800 */
[----:B--2---:R-:W-:-:S05]  /*05c0*/  FADD R5, R2, R5 ;  /* 0x0000000502057221 */ /* 0x004fca0000000000 */
[----:B------:R2:W-:Y:S01]  /*05d0*/  STS [R4], R5 ;  /* 0x0000000504007388 */ /* 0x0005e20000000800 */
[----:B------:R-:W-:Y:S05]  /*05e0*/  BRA `(.L_x_9) ;  /* 0x0000000000087947 */ /* 0x000fea0003800000 */
.L_x_8:
[----:B------:R-:W-:-:S13]  /*05f0*/  ISETP.GE.U32.AND P0, PT, R2, 0x2, PT ;  /* 0x000000020200780c */ /* 0x000fda0003f06070 */
[----:B------:R-:W-:Y:S05]  /*0600*/  @!P0 BRA `(.L_x_10) ;  /* 0x0000000000108947 */ /* 0x000fea0003800000 */
.L_x_9:
[----:B------:R-:W-:Y:S04]  /*0610*/  LDS R2, [R4+0x4] ;  /* 0x0000040004027984 */ /* 0x000fe80000000800 */
[----:B--2---:R-:W2:Y:S02]  /*0620*/  LDS R5, [R4] ;  /* 0x0000000004057984 */ /* 0x004ea40000000800 */
[----:B--2---:R-:W-:-:S05]  /*0630*/  FADD R5, R2, R5 ;  /* 0x0000000502057221 */ /* 0x004fca0000000000 */
[----:B------:R3:W-:Y:S02]  /*0640*/  STS [R4], R5 ;  /* 0x0000000504007388 */ /* 0x0007e40000000800 */
.L_x_10:
[----:B------:R-:W-:-:S13]  /*0650*/  ISETP.NE.AND P0, PT, R3, RZ, PT ;  /* 0x000000ff0300720c */ /* 0x000fda0003f05270 */
[----:B------:R-:W-:Y:S05]  /*0660*/  @P0 EXIT ;  /* 0x000000000000094d */ /* 0x000fea0003800000 */
[----:B--23--:R-:W2:Y:S01]  /*0670*/  LDS R5, [UR4] ;  /* 0x00000004ff057984 */ /* 0x00cea20008000800 */
[----:B------:R-:W3:Y:S02]  /*0680*/  LDC.64 R2, c[0x0][0x388] ;  /* 0x0000e200ff027b82 */ /* 0x000ee40000000a00 */
[----:B---3--:R-:W-:-:S05]  /*0690*/  IMAD.WIDE.U32 R2, R0, 0x4, R2 ;  /* 0x0000000400027825 */ /* 0x008fca00078e0002 */
[----:B--2---:R-:W-:Y:S01]  /*06a0*/  STG.E desc[UR6][R2.64], R5 ;  /* 0x0000000502007986 */ /* 0x004fe2000c101906 */
[----:B------:R-:W-:Y:S05]  /*06b0*/  EXIT ;  /* 0x000000000000794d */ /* 0x000fea0003800000 */
.L_x_11:
[----:B------:R-:W-:-:S00]  /*06c0*/  BRA `(.L_x_11) ;  /* 0xfffffffc00fc7947 */ /* 0x000fc0000383ffff */
[----:B------:R-:W-:-:S00]  /*06d0*/  NOP ;  /* 0x0000000000007918 */ /* 0x000fc00000000000 */
        /* <DEDUP_REMOVED lines=10> */
.L_x_444:


//--------------------- .text.reduce_max_kernel   --------------------------
	.section	.text.reduce_max_kernel,"ax",@progbits
	.align	128
        .global         reduce_max_kernel
        .type           reduce_max_kernel,@function
        .size           reduce_max_kernel,(.L_x_445 - reduce_max_kernel)
        .other          reduce_max_kernel,@"STO_CUDA_ENTRY STV_DEFAULT"
reduce_max_kernel:
.text.reduce_max_kernel:
[----:B------:R-:W-:Y:S01]  /*0000*/  LDC R1, c[0x0][0x37c] ;  /* 0x0000df00ff017b82 */ /* 0x000fe20000000800 */
[----:B------:R-:W0:Y:S07]  /*0010*/  S2R R3, SR_TID.X ;  /* 0x0000000000037919 */ /* 0x000e2e0000002100 */
[----:B------:R-:W0:Y:S01]  /*0020*/  LDC R2, c[0x0][0x360] ;  /* 0x0000d800ff027b82 */ /* 0x000e220000000800 */
[----:B------:R-:W1:Y:S01]  /*0030*/  LDCU UR4, c[0x0][0x390] ;  /* 0x00007200ff0477ac */ /* 0x000e620008000800 */
[----:B------:R-:W-:Y:S01]  /*0040*/  IMAD.MOV.U32 R9, RZ, RZ, -0x800001 ;  /* 0xff7fffffff097424 */ /* 0x000fe200078e00ff */
        /* <DEDUP_REMOVED lines=17> */
[----:B------:R-:W-:Y:S02]  /*0160*/  @!P0 IMAD R6, R5, 0x4, R4 ;  /* 0x0000000405068824 */ /* 0x000fe400078e0204 */
[----:B------:R-:W-:Y:S04]  /*0170*/  @!P0 LDS R5, [R4] ;  /* 0x0000000004058984 */ /* 0x000fe80000000800 */
[----:B------:R-:W1:Y:S02]  /*0180*/  @!P0 LDS R6, [R6] ;  /* 0x0000000006068984 */ /* 0x000e640000000800 */
[----:B-1----:R-:W-:-:S05]  /*0190*/  @!P0 FMNMX R5, R5, R6, !PT ;  /* 0x0000000605058209 */ /* 0x002fca0007800000 */
[----:B------:R1:W-:Y:S01]  /*01a0*/  @!P0 STS [R4], R5 ;  /* 0x0000000504008388 */ /* 0x0003e20000000800 */
[----:B------:R-:W-:Y:S01]  /*01b0*/  BAR.SYNC.DEFER_BLOCKING 0x0 ;  /* 0x0000000000007b1d */ /* 0x000fe20000010000 */
[----:B------:R-:W-:-:S13]  /*01c0*/  ISETP.GE.U32.AND P0, PT, R2, 0x84, PT ;  /* 0x000000840200780c */ /* 0x000fda0003f06070 */
[----:B-1----:R-:W-:Y:S05]  /*01d0*/  @!P0 BRA `(.L_x_12) ;  /* 0x0000000000748947 */ /* 0x002fea0003800000 */
[----:B------:R-:W-:-:S04]  /*01e0*/  SHF.R.U32.HI R6, RZ, 0x2, R2 ;  /* 0x00000002ff067819 */ /* 0x000fc80000011602 */
[----:B------:R-:W-:-:S13]  /*01f0*/  ISETP.GE.U32.AND P0, PT, R3, R6, PT ;  /* 0x000000060300720c */ /* 0x000fda0003f06070 */
[----:B------:R-:W-:-:S05]  /*0200*/  @!P0 LOP3.LUT R5, R2, 0x7fc, RZ, 0xc0, !PT ;  /* 0x000007fc02058812 */ /* 0x000fca00078ec0ff */
[----:B------:R-:W-:Y:S02]  /*0210*/  @!P0 IMAD.IADD R6, R4, 0x1, R5 ;  /* 0x0000000104068824 */ /* 0x000fe400078e0205 */
        /* <DEDUP_REMOVED lines=24> */
[----:B------:R-:W-:Y:S06]  /*03a0*/  BAR.SYNC.DEFER_BLOCKING 0x0 ;  /* 0x0000000000007b1d */ /* 0x000fec0000010000 */
.L_x_12:
[----:B------:R-:W-:-:S13]  /*03b0*/  ISETP.GT.U32.AND P0, PT, R3, 0x1f, PT ;  /* 0x0000001f0300780c */ /* 0x000fda0003f04070 */
[----:B------:R-:W-:Y:S05]  /*03c0*/  @P0 EXIT ;  /* 0x000000000000094d */ /* 0x000fea0003800000 */
[----:B------:R-:W-:-:S13]  /*03d0*/  ISETP.GE.U32.AND P0, PT, R2, 0x40, PT ;  /* 0x000000400200780c */ /* 0x000fda0003f06070 */
[----:B-1----:R-:W-:Y:S04]  /*03e0*/  @P0 LDS R5, [R4] ;  /* 0x0000000004050984 */ /* 0x002fe80000000800 */
[----:B------:R-:W1:Y:S02]  /*03f0*/  @P0 LDS R6, [R4+0x80] ;  /* 0x0000800004060984 */ /* 0x000e640000000800 */
[----:B-1----:R-:W-:-:S05]  /*0400*/  @P0 FMNMX R5, R5, R6, !PT ;  /* 0x0000000605050209 */ /* 0x002fca0007800000 */
[----:B------:R1:W-:Y:S01]  /*0410*/  @P0 STS [R4], R5 ;  /* 0x0000000504000388 */ /* 0x0003e20000000800 */
[----:B------:R-:W-:Y:S05]  /*0420*/  @P0 BRA `(.L_x_13) ;  /* 0x0000000000080947 */ /* 0x000fea0003800000 */
[----:B------:R-:W-:-:S13]  /*0430*/  ISETP.GE.U32.AND P0, PT, R2, 0x20, PT ;  /* 0x000000200200780c */ /* 0x000fda0003f06070 */
[----:B------:R-:W-:Y:S05]  /*0440*/  @!P0 BRA `(.L_x_14) ;  /* 0x0000000000148947 */ /* 0x000fea0003800000 */
.L_x_13:
[----:B------:R-:W-:Y:S04]  /*0450*/  LDS R2, [R4] ;  /* 0x0000000004027984 */ /* 0x000fe80000000800 */
[----:B-1----:R-:W1:Y:S02]  /*0460*/  LDS R5, [R4+0x40] ;  /* 0x0000400004057984 */ /* 0x002e640000000800 */
[----:B-1----:R-:W-:-:S05]  /*0470*/  FMNMX R5, R2, R5, !PT ;  /* 0x0000000502057209 */ /* 0x002fca0007800000 */
[----:B------:R1:W-:Y:S01]  /*0480*/  STS [R4], R5 ;  /* 0x0000000504007388 */ /* 0x0003e20000000800 */
[----:B------:R-:W-:Y:S05]  /*0490*/  BRA `(.L_x_15) ;  /* 0x0000000000087947 */ /* 0x000fea0003800000 */
.L_x_14:
[----:B------:R-:W-:-:S13]  /*04a0*/  ISETP.GE.U32.AND P0, PT, R2, 0x10, PT ;  /* 0x000000100200780c */ /* 0x000fda0003f06070 */
[----:B------:R-:W-:Y:S05]  /*04b0*/  @!P0 BRA `(.L_x_16) ;  /* 0x0000000000148947 */ /* 0x000fea0003800000 */
.L_x_15:
[----:B------:R-:W-:Y:S04]  /*04c0*/  LDS R2, [R4] ;  /* 0x0000000004027984 */ /* 0x000fe80000000800 */
[----:B-1----:R-:W1:Y:S02]  /*04d0*/  LDS R5, [R4+0x20] ;  /* 0x0000200004057984 */ /* 0x002e640000000800 */
[----:B-1----:R-:W-:-:S05]  /*04e0*/  FMNMX R5, R2, R5, !PT ;  /* 0x0000000502057209 */ /* 0x002fca0007800000 */
[----:B------:R1:W-:Y:S01]  /*04f0*/  STS [R4], R5 ;  /* 0x0000000504007388 */ /* 0x0003e20000000800 */
[----:B------:R-:W-:Y:S05]  /*0500*/  BRA `(.L_x_17) ;  /* 0x0000000000087947 */ /* 0x000fea0003800000 */
.L_x_16:
[----:B------:R-:W-:-:S13]  /*0510*/  ISETP.GE.U32.AND P0, PT, R2, 0x8, PT ;  /* 0x000000080200780c */ /* 0x000fda0003f06070 */
[----:B------:R-:W-:Y:S05]  /*0520*/  @!P0 BRA `(.L_x_18) ;  /* 0x0000000000148947 */ /* 0x000fea0003800000 */
.L_x_17:
[----:B------:R-:W-:Y:S04]  /*0530*/  LDS R2, [R4] ;  /* 0x0000000004027984 */ /* 0x000fe80000000800 */
[----:B-1----:R-:W1:Y:S02]  /*0540*/  LDS R5, [R4+0x10] ;  /* 0x0000100004057984 */ /* 0x002e640000000800 */
[----:B-1----:R-:W-:-:S05]  /*0550*/  FMNMX R5, R2, R5, !PT ;  /* 0x0000000502057209 */ /* 0x002fca0007800000 */
[----:B------:R1:W-:Y:S01]  /*0560*/  STS [R4], R5 ;  /* 0x0000000504007388 */ /* 0x0003e20000000800 */
[----:B------:R-:W-:Y:S05]  /*0570*/  BRA `(.L_x_19) ;  /* 0x0000000000087947 */ /* 0x000fea0003800000 */
.L_x_18:
[----:B------:R-:W-:-:S13]  /*0580*/  ISETP.GE.U32.AND P0, PT, R2, 0x4, PT ;  /* 0x000000040200780c */ /* 0x000fda0003f06070 */
[----:B------:R-:W-:Y:S05]  /*0590*/  @!P0 BRA `(.L_x_20) ;  /* 0x0000000000148947 */ /* 0x000fea0003800000 */
.L_x_19:
[----:B------:R-:W-:Y:S04]  /*05a0*/  LDS R2, [R4] ;  /* 0x0000000004027984 */ /* 0x000fe80000000800 */
[----:B-1----:R-:W1:Y:S02]  /*05b0*/  LDS R5, [R4+0x8] ;  /* 0x0000080004057984 */ /* 0x002e640000000800 */
[----:B-1----:R-:W-:-:S05]  /*05c0*/  FMNMX R5, R2, R5, !PT ;  /* 0x0000000502057209 */ /* 0x002fca0007800000 */
[----:B------:R1:W-:Y:S01]  /*05d0*/  STS [R4], R5 ;  /* 0x0000000504007388 */ /* 0x0003e20000000800 */
[----:B------:R-:W-:Y:S05]  /*05e0*/  BRA `(.L_x_21) ;  /* 0x0000000000087947 */ /* 0x000fea0003800000 */
.L_x_20:
[----:B------:R-:W-:-:S13]  /*05f0*/  ISETP.GE.U32.AND P0, PT, R2, 0x2, PT ;  /* 0x000000020200780c */ /* 0x000fda0003f06070 */
[----:B------:R-:W-:Y:S05]  /*0600*/  @!P0 BRA `(.L_x_22) ;  /* 0x0000000000108947 */ /* 0x000fea0003800000 */
.L_x_21:
[----:B------:R-:W-:Y:S04]  /*0610*/  LDS R2, [R4] ;  /* 0x0000000004027984 */ /* 0x000fe80000000800 */
[----:B-1----:R-:W1:Y:S02]  /*0620*/  LDS R5, [R4+0x4] ;  /* 0x0000040004057984 */ /* 0x002e640000000800 */
[----:B-1----:R-:W-:-:S05]  /*0630*/  FMNMX R5, R2, R5, !PT ;  /* 0x0000000502057209 */ /* 0x002fca0007800000 */
[----:B------:R2:W-:Y:S02]  /*0640*/  STS [R4], R5 ;  /* 0x0000000504007388 */ /* 0x0005e40000000800 */
.L_x_22:
[----:B------:R-:W-:-:S13]  /*0650*/  ISETP.NE.AND P0, PT, R3, RZ, PT ;  /* 0x000000ff0300720c */ /* 0x000fda0003f05270 */
[----:B------:R-:W-:Y:S05]  /*0660*/  @P0 EXIT ;  /* 0x000000000000094d */ /* 0x000fea0003800000 */
[----:B-12---:R-:W1:Y:S01]  /*0670*/  LDS R5, [UR4] ;  /* 0x00000004ff057984 */ /* 0x006e620008000800 */
[----:B------:R-:W2:Y:S02]  /*0680*/  LDC.64 R2, c[0x0][0x388] ;  /* 0x0000e200ff027b82 */ /* 0x000ea40000000a00 */
[----:B--2---:R-:W-:-:S05]  /*0690*/  IMAD.WIDE.U32 R2, R0, 0x4, R2 ;  /* 0x0000000400027825 */ /* 0x004fca00078e0002 */
[----:B-1----:R-:W-:Y:S01]  /*06a0*/  STG.E desc[UR6][R2.64], R5 ;  /* 0x0000000502007986 */ /* 0x002fe2000c101906 */
[----:B------:R-:W-:Y:S05]  /*06b0*/  EXIT ;  /* 0x000000000000794d */ /* 0x000fea0003800000 */
.L_x_23:
        /* <DEDUP_REMOVED lines=12> */
.L_x_445:


//--------------------- .text.compute_max_displacement_kernel --------------------------
	.section	.text.compute_max_displacement_kernel,"ax",@progbits
	.align	128
        .global         compute_max_displacement_kernel
        .type           compute_max_displacement_kernel,@function
        .size           compute_max_displacement_kernel,(.L_x_434 - compute_max_displacement_kernel)
        .other          compute_max_displacement_kernel,@"STO_CUDA_ENTRY STV_DEFAULT"
compute_max_displacement_kernel:
.text.compute_max_displacement_kernel:
[----:B------:R-:W-:Y:S01]  /*0000*/  LDC R1, c[0x0][0x37c] ;  /* 0x0000df00ff017b82 */ /* 0x000fe20000000800 */
[----:B------:R-:W0:Y:S07]  /*0010*/  S2R R3, SR_TID.X ;  /* 0x0000000000037919 */ /* 0x000e2e0000002100 */
[----:B------:R-:W0:Y:S01]  /*0020*/  S2UR UR4, SR_CTAID.X ;  /* 0x00000000000479c3 */ /* 0x000e220000002500 */
[----:B------:R-:W1:Y:S07]  /*0030*/  LDCU UR5, c[0x0][0x3b8] ;  /* 0x00007700ff0577ac */ /* 0x000e6e0008000800 */
[----:B------:R-:W0:Y:S02]  /*0040*/  LDC R2, c[0x0][0x360] ;  /* 0x0000d800ff027b82 */ /* 0x000e240000000800 */
[----:B0-----:R-:W-:-:S05]  /*0050*/  IMAD R2, R2, UR4, R3 ;  /* 0x0000000402027c24 */ /* 0x001fca000f8e0203 */
[----:B-1----:R-:W-:-:S13]  /*0060*/  ISETP.GE.AND P0, PT, R2, UR5, PT ;  /* 0x0000000502007c0c */ /* 0x002fda000bf06270 */
[----:B------:R-:W-:Y:S05]  /*0070*/  @P0 EXIT ;  /* 0x000000000000094d */ /* 0x000fea0003800000 */
[----:B------:R-:W0:Y:S01]  /*0080*/  LDC.64 R10, c[0x0][0x3a0] ;  /* 0x0000e800ff0a7b82 */ /* 0x000e220000000a00 */
[----:B------:R-:W1:Y:S07]  /*0090*/  LDCU.64 UR4, c[0x0][0x358] ;  /* 0x00006b00ff0477ac */ /* 0x000e6e0008000a00 */
[----:B------:R-:W2:Y:S08]  /*00a0*/  LDC.64 R12, c[0x0][0x388] ;  /* 0x0000e200ff0c7b82 */ /* 0x000eb00000000a00 */
[----:B------:R-:W3:Y:S08]  /*00b0*/  LDC.64 R6, c[0x0][0x398] ;  /* 0x0000e600ff067b82 */ /* 0x000ef00000000a00 */
[----:B------:R-:W4:Y:S01]  /*00c0*/  LDC.64 R8, c[0x0][0x380] ;  /* 0x0000e000ff087b82 */ /* 0x000f220000000a00 */
[----:B0-----:R-:W-:-:S06]  /*00d0*/  IMAD.WIDE R10, R2, 0x4, R10 ;  /* 0x00000004020a7825 */ /* 0x001fcc00078e020a */
[----:B-1----:R-:W5:Y:S01]  /*00e0*/  LDG.E.CONSTANT R10, desc[UR4][R10.64] ;  /* 0x000000040a0a7981 */ /* 0x002f62000c1e9900 */
[----:B------:R-:W0:Y:S01]  /*00f0*/  LDC.64 R14, c[0x0][0x3a8] ;  /* 0x0000ea00ff0e7b82 */ /* 0x000e220000000a00 */
[----:B--2---:R-:W-:-:S06]  /*0100*/  IMAD.WIDE R12, R2, 0x4, R12 ;  /* 0x00000004020c7825 */ /* 0x004fcc00078e020c */
[----:B------:R-:W5:Y:S01]  /*0110*/  LDG.E.CONSTANT R13, desc[UR4][R12.64] ;  /* 0x000000040c0d7981 */ /* 0x000f62000c1e9900 */
[----:B------:R-:W1:Y:S01]  /*0120*/  LDC.64 R4, c[0x0][0x390] ;  /* 0x0000e400ff047b82 */ /* 0x000e620000000a00 */
[----:B---3--:R-:W-:-:S06]  /*0130*/  IMAD.WIDE R6, R2, 0x4, R6 ;  /* 0x0000000402067825 */ /* 0x008fcc00078e0206 */
[----:B------:R2:W3:Y:S01]  /*0140*/  LDG.E.CONSTANT R6, desc[UR4][R6.64] ;  /* 0x0000000406067981 */ /* 0x0004e2000c1e9900 */
[----:B----4-:R-:W-:-:S06]  /*0150*/  IMAD.WIDE R8, R2, 0x4, R8 ;  /* 0x0000000402087825 */ /* 0x010fcc00078e0208 */
[----:B------:R-:W3:Y:S01]  /*0160*/  LDG.E.CONSTANT R9, desc[UR4][R8.64] ;  /* 0x0000000408097981 */ /* 0x000ee2000c1e9900 */
[----:B0-----:R-:W-:-:S06]  /*0170*/  IMAD.WIDE R14, R2, 0x4, R14 ;  /* 0x00000004020e7825 */ /* 0x001fcc00078e020e */
[----:B------:R-:W4:Y:S01]  /*0180*/  LDG.E.CONSTANT R14, desc[UR4][R14.64] ;  /* 0x000000040e0e7981 */ /* 0x000f22000c1e9900 */
[----:B-1----:R-:W-:-:S06]  /*0190*/  IMAD.WIDE R4, R2, 0x4, R4 ;  /* 0x0000000402047825 */ /* 0x002fcc00078e0204 */
[----:B------:R-:W4:Y:S01]  /*01a0*/  LDG.E.CONSTANT R5, desc[UR4][R4.64] ;  /* 0x0000000404057981 */ /* 0x000f22000c1e9900 */
[----:B------:R-:W-:Y:S01]  /*01b0*/  BSSY.RECONVERGENT B0, `(.L_x_24) ;  /* 0x0000014000007945 */ /* 0x000fe20003800200 */
[----:B-----5:R-:W-:-:S04]  /*01c0*/  FADD R3, R10, -R13 ;  /* 0x8000000d0a037221 */ /* 0x020fc80000000000 */
[----:B--2---:R-:W-:Y:S01]  /*01d0*/  FMUL R7, R3, R3 ;  /* 0x0000000303077220 */ /* 0x004fe20000400000 */
[----:B---3--:R-:W-:-:S04]  /*01e0*/  FADD R0, R6, -R9 ;  /* 0x8000000906007221 */ /* 0x008fc80000000000 */
[----:B------:R-:W-:Y:S01]  /*01f0*/  FFMA R0, R0, R0, R7 ;  /* 0x0000000000007223 */ /* 0x000fe20000000007 */
[----:B----4-:R-:W-:-:S04]  /*0200*/  FADD R3, R14, -R5 ;  /* 0x800000050e037221 */ /* 0x010fc80000000000 */
[----:B------:R-:W-:-:S05]  /*0210*/  FFMA R0, R3, R3, R0 ;  /* 0x0000000303007223 */ /* 0x000fca0000000000 */
[----:B------:R-:W-:-:S04]  /*0220*/  FMNMX R0, R0, 1.00000001335143196e-10, !PT ;  /* 0x2edbe6ff00007809 */ /* 0x000fc80007800000 */
[----:B------:R-:W-:Y:S01]  /*0230*/  IADD3 R6, PT, PT, R0, -0xd000000, RZ ;  /* 0xf300000000067810 */ /* 0x000fe20007ffe0ff */
[----:B------:R0:W1:Y:S03]  /*0240*/  MUFU.RSQ R3, R0 ;  /* 0x0000000000037308 */ /* 0x0000660000001400 */
[----:B------:R-:W-:-:S13]  /*0250*/  ISETP.GT.U32.AND P0, PT, R6, 0x727fffff, PT ;  /* 0x727fffff0600780c */ /* 0x000fda0003f04070 */
[----:B0-----:R-:W-:Y:S05]  /*0260*/  @!P0 BRA `(.L_x_25) ;  /* 0x0000000000108947 */ /* 0x001fea0003800000 */
[----:B------:R-:W-:-:S07]  /*0270*/  MOV R8, 0x290 ;  /* 0x0000029000087802 */ /* 0x000fce0000000f00 */
[----:B-1----:R-:W-:Y:S05]  /*0280*/  CALL.REL.NOINC `($__internal_0_$__cuda_sm20_sqrt_rn_f32_slowpath) ;  /* 0x00000000002c7944 */ /* 0x002fea0003c00000 */
[----:B------:R-:W-:Y:S01]  /*0290*/  MOV R7, R3 ;  /* 0x0000000300077202 */ /* 0x000fe20000000f00 */
[----:B------:R-:W-:Y:S06]  /*02a0*/  BRA `(.L_x_26) ;  /* 0x0000000000107947 */ /* 0x000fec0003800000 */
.L_x_25:
[----:B-1----:R-:W-:Y:S01]  /*02b0*/  FMUL.FTZ R7, R0, R3 ;  /* 0x0000000300077220 */ /* 0x002fe20000410000 */
[----:B------:R-:W-:-:S03]  /*02c0*/  FMUL.FTZ R3, R3, 0.5 ;  /* 0x3f00000003037820 */ /* 0x000fc60000410000 */
[----:B------:R-:W-:-:S04]  /*02d0*/  FFMA R0, -R7, R7, R0 ;  /* 0x0000000707007223 */ /* 0x000fc80000000100 */
[----:B------:R-:W-:-:S07]  /*02e0*/  FFMA R7, R0, R3, R7 ;  /* 0x0000000300077223 */ /* 0x000fce0000000007 */
.L_x_26:
[----:B------:R-:W-:Y:S05]  /*02f0*/  BSYNC.RECONVERGENT B0 ;  /* 0x0000000000007941 */ /* 0x000fea0003800200 */
.L_x_24:
[----:B------:R-:W0:Y:S02]  /*0300*/  LDC.64 R4, c[0x0][0x3b0] ;  /* 0x0000ec00ff047b82 */ /* 0x000e240000000a00 */
[----:B0-----:R-:W-:-:S05]  /*0310*/  IMAD.WIDE R2, R2, 0x4, R4 ;  /* 0x0000000402027825 */ /* 0x001fca00078e0204 */
[----:B------:R-:W-:Y:S01]  /*0320*/  STG.E desc[UR4][R2.64], R7 ;  /* 0x0000000702007986 */ /* 0x000fe2000c101904 */
[----:B------:R-:W-:Y:S05]  /*0330*/  EXIT ;  /* 0x000000000000794d */ /* 0x000fea0003800000 */
        .weak           $__internal_0_$__cuda_sm20_sqrt_rn_f32_slowpath
        .type           $__internal_0_$__cuda_sm20_sqrt_rn_f32_slowpath,@function
        .size           $__internal_0_$__cuda_sm20_sqrt_rn_f32_slowpath,(.L_x_434 - $__internal_0_$__cuda_sm20_sqrt_rn_f32_slowpath)
$__internal_0_$__cuda_sm20_sqrt_rn_f32_slowpath:
[----:B------:R-:W-:-:S13]  /*0340*/  LOP3.LUT P0, RZ, R0, 0x7fffffff, RZ, 0xc0, !PT ;  /* 0x7fffffff00ff7812 */ /* 0x000fda000780c0ff */
[----:B------:R-:W-:Y:S01]  /*0350*/  @!P0 MOV R3, R0 ;  /* 0x0000000000038202 */ /* 0x000fe20000000f00 */
[----:B------:R-:W-:Y:S06]  /*0360*/  @!P0 BRA `(.L_x_27) ;  /* 0x0000000000408947 */ /* 0x000fec0003800000 */
[----:B------:R-:W-:-:S13]  /*0370*/  FSETP.GEU.FTZ.AND P0, PT, R0, RZ, PT ;  /* 0x000000ff0000720b */ /* 0x000fda0003f1e000 */
[----:B------:R-:W-:Y:S01]  /*0380*/  @!P0 MOV R3, 0x7fffffff ;  /* 0x7fffffff00038802 */ /* 0x000fe20000000f00 */
[----:B------:R-:W-:Y:S06]  /*0390*/  @!P0 BRA `(.L_x_27) ;  /* 0x0000000000348947 */ /* 0x000fec0003800000 */
[----:B------:R-:W-:-:S13]  /*03a0*/  FSETP.GTU.FTZ.AND P0, PT, |R0|, +INF , PT ;  /* 0x7f8000000000780b */ /* 0x000fda0003f1c200 */
[----:B------:R-:W-:Y:S01]  /*03b0*/  @P0 FADD.FTZ R3, R0, 1 ;  /* 0x3f80000000030421 */ /* 0x000fe20000010000 */
[----:B------:R-:W-:Y:S06]  /*03c0*/  @P0 BRA `(.L_x_27) ;  /* 0x0000000000280947 */ /* 0x000fec0003800000 */
[----:B------:R-:W-:-:S13]  /*03d0*/  FSETP.NEU.FTZ.AND P0, PT, |R0|, +INF , PT ;  /* 0x7f8000000000780b */ /* 0x000fda0003f1d200 */
[----:B------:R-:W-:-:S04]  /*03e0*/  @P0 FFMA R4, R0, 1.84467440737095516160e+19, RZ ;  /* 0x5f80000000040823 */ /* 0x000fc800000000ff */
[----:B------:R-:W0:Y:S02]  /*03f0*/  @P0 MUFU.RSQ R3, R4 ;  /* 0x0000000400030308 */ /* 0x000e240000001400 */
[----:B0-----:R-:W-:Y:S01]  /*0400*/  @P0 FMUL.FTZ R5, R4, R3 ;  /* 0x0000000304050220 */ /* 0x001fe20000410000 */
[----:B------:R-:W-:Y:S01]  /*0410*/  @P0 FMUL.FTZ R7, R3, 0.5 ;  /* 0x3f00000003070820 */ /* 0x000fe20000410000 */
[----:B------:R-:W-:Y:S02]  /*0420*/  @!P0 MOV R3, R0 ;  /* 0x0000000000038202 */ /* 0x000fe40000000f00 */
[----:B------:R-:W-:-:S04]  /*0430*/  @P0 FADD.FTZ R6, -R5, -RZ ;  /* 0x800000ff05060221 */ /* 0x000fc80000010100 */
[----:B------:R-:W-:-:S04]  /*0440*/  @P0 FFMA R6, R5, R6, R4 ;  /* 0x0000000605060223 */ /* 0x000fc80000000004 */
[----:B------:R-:W-:-:S04]  /*0450*/  @P0 FFMA R6, R6, R7, R5 ;  /* 0x0000000706060223 */ /* 0x000fc80000000005 */
[----:B------:R-:W-:-:S07]  /*0460*/  @P0 FMUL.FTZ R3, R6, 2.3283064365386962891e-10 ;  /* 0x2f80000006030820 */ /* 0x000fce0000410000 */
.L_x_27:
[----:B------:R-:W-:Y:S01]  /*0470*/  HFMA2 R5, -RZ, RZ, 0, 0 ;  /* 0x00000000ff057431 */ /* 0x000fe200000001ff */
[----:B------:R-:W-:-:S04]  /*0480*/  MOV R4, R8 ;  /* 0x0000000800047202 */ /* 0x000fc80000000f00 */
[----:B------:R-:W-:Y:S05]  /*0490*/  RET.REL.NODEC R4 `(compute_max_displacement_kernel) ;  /* 0xfffffff804d87950 */ /* 0x000fea0003c3ffff */
.L_x_28:
        /* <DEDUP_REMOVED lines=14> */
.L_x_434:


//--------------------- .text.copy_positions_kernel --------------------------
	.section	.text.copy_positions_kernel,"ax",@progbits
	.align	128
        .global         copy_positions_kernel
        .type           copy_positions_kernel,@function
        .size           copy_positions_kernel,(.L_x_447 - copy_positions_kernel)
        .other          copy_positions_kernel,@"STO_CUDA_ENTRY STV_DEFAULT"
copy_positions_kernel:
.text.copy_positions_kernel:
        /* <DEDUP_REMOVED lines=11> */
[----:B------:R-:W3:Y:S01]  /*00b0*/  LDC.64 R10, c[0x0][0x3a8] ;  /* 0x0000ea00ff0a7b82 */ /* 0x000ee20000000a00 */
[----:B0-----:R-:W-:-:S07]  /*00c0*/  IMAD.WIDE R2, R15, 0x4, R2 ;  /* 0x000000040f027825 */ /* 0x001fce00078e0202 */
[----:B------:R-:W0:Y:S01]  /*00d0*/  LDC.64 R4, c[0x0][0x380] ;  /* 0x0000e000ff047b82 */ /* 0x000e220000000a00 */
[----:B-1----:R-:W4:Y:S01]  /*00e0*/  LDG.E.CONSTANT R3, desc[UR4][R2.64] ;  /* 0x0000000402037981 */ /* 0x002f22000c1e9900 */
[----:B--2---:R-:W-:-:S06]  /*00f0*/  IMAD.WIDE R6, R15, 0x4, R6 ;  /* 0x000000040f067825 */ /* 0x004fcc00078e0206 */
[----:B------:R-:W1:Y:S01]  /*0100*/  LDC.64 R8, c[0x0][0x388] ;  /* 0x0000e200ff087b82 */ /* 0x000e620000000a00 */
[----:B------:R-:W2:Y:S01]  /*0110*/  LDG.E.CONSTANT R7, desc[UR4][R6.64] ;  /* 0x0000000406077981 */ /* 0x000ea2000c1e9900 */
[----:B---3--:R-:W-:-:S06]  /*0120*/  IMAD.WIDE R10, R15, 0x4, R10 ;  /* 0x000000040f0a7825 */ /* 0x008fcc00078e020a */
[----:B------:R-:W3:Y:S01]  /*0130*/  LDC.64 R12, c[0x0][0x390] ;  /* 0x0000e400ff0c7b82 */ /* 0x000ee20000000a00 */
[----:B------:R-:W5:Y:S01]  /*0140*/  LDG.E.CONSTANT R11, desc[UR4][R10.64] ;  /* 0x000000040a0b7981 */ /* 0x000f62000c1e9900 */
[----:B0-----:R-:W-:-:S04]  /*0150*/  IMAD.WIDE R4, R15, 0x4, R4 ;  /* 0x000000040f047825 */ /* 0x001fc800078e0204 */
[----:B-1----:R-:W-:-:S04]  /*0160*/  IMAD.WIDE R8, R15, 0x4, R8 ;  /* 0x000000040f087825 */ /* 0x002fc800078e0208 */
[----:B---3--:R-:W-:Y:S01]  /*0170*/  IMAD.WIDE R12, R15, 0x4, R12 ;  /* 0x000000040f0c7825 */ /* 0x008fe200078e020c */
[----:B----4-:R-:W-:Y:S04]  /*0180*/  STG.E desc[UR4][R4.64], R3 ;  /* 0x0000000304007986 */ /* 0x010fe8000c101904 */
[----:B--2---:R-:W-:Y:S04]  /*0190*/  STG.E desc[UR4][R8.64], R7 ;  /* 0x0000000708007986 */ /* 0x004fe8000c101904 */
[----:B-----5:R-:W-:Y:S01]  /*01a0*/  STG.E desc[UR4][R12.64], R11 ;  /* 0x0000000b0c007986 */ /* 0x020fe2000c101904 */
[----:B------:R-:W-:Y:S05]  /*01b0*/  EXIT ;  /* 0x000000000000794d */ /* 0x000fea0003800000 */
.L_x_29:
        /* <DEDUP_REMOVED lines=12> */
.L_x_447:


//--------------------- .text.majorization_step_kernel --------------------------
	.section	.text.majorization_step_kernel,"ax",@progbits
	.align	128
        .global         majorization_step_kernel
        .type           majorization_step_kernel,@function
        .size           majorization_step_kernel,(.L_x_436 - majorization_step_kernel)
        .other          majorization_step_kernel,@"STO_CUDA_ENTRY STV_DEFAULT"
majorization_step_kernel:
.text.majorization_step_kernel:
[----:B------:R-:W-:Y:S01]  /*0000*/  LDC R1, c[0x0][0x37c] ;  /* 0x0000df00ff017b82 */ /* 0x000fe20000000800 */
[----:B------:R-:W0:Y:S07]  /*0010*/  S2R R12, SR_TID.X ;  /* 0x00000000000c7919 */ /* 0x000e2e0000002100 */
[----:B------:R-:W1:Y:S01]  /*0020*/  S2UR UR5, SR_CTAID.X ;  /* 0x00000000000579c3 */ /* 0x000e620000002500 */
[----:B------:R-:W1:Y:S01]  /*0030*/  LDCU UR4, c[0x0][0x360] ;  /* 0x00006c00ff0477ac */ /* 0x000e620008000800 */
[----:B------:R-:W2:Y:S01]  /*0040*/  LDCU UR7, c[0x0][0x3c0] ;  /* 0x00007800ff0777ac */ /* 0x000ea20008000800 */
[----:B-1----:R-:W-:-:S06]  /*0050*/  UIMAD UR5, UR5, UR4, URZ ;  /* 0x00000004050572a4 */ /* 0x002fcc000f8e02ff */
[----:B0-----:R-:W-:-:S04]  /*0060*/  IADD3 R10, PT, PT, R12, UR5, RZ ;  /* 0x000000050c0a7c10 */ /* 0x001fc8000fffe0ff */
[----:B--2---:R-:W-:-:S13]  /*0070*/  ISETP.GE.AND P0, PT, R10, UR7, PT ;  /* 0x000000070a007c0c */ /* 0x004fda000bf06270 */
[----:B------:R-:W-:Y:S05]  /*0080*/  @P0 EXIT ;  /* 0x000000000000094d */ /* 0x000fea0003800000 */
[----:B------:R-:W-:Y:S01]  /*0090*/  UISETP.GE.AND UP0, UPT, UR7, 0x1, UPT ;  /* 0x000000010700788c */ /* 0x000fe2000bf06270 */
[----:B------:R-:W-:Y:S01]  /*00a0*/  HFMA2 R13, -RZ, RZ, 0, 0 ;  /* 0x00000000ff0d7431 */ /* 0x000fe200000001ff */
[----:B------:R-:W-:Y:S02]  /*00b0*/  MOV R11, RZ ;  /* 0x000000ff000b7202 */ /* 0x000fe40000000f00 */
[----:B------:R-:W-:Y:S01]  /*00c0*/  CS2R R8, SRZ ;  /* 0x0000000000087805 */ /* 0x000fe2000001ff00 */
[----:B------:R-:W0:Y:S04]  /*00d0*/  LDCU.64 UR18, c[0x0][0x358] ;  /* 0x00006b00ff1277ac */ /* 0x000e280008000a00 */
[----:B------:R-:W-:Y:S05]  /*00e0*/  BRA.U !UP0, `(.L_x_30) ;  /* 0x0000001508a47547 */ /* 0x000fea000b800000 */
[----:B------:R-:W1:Y:S01]  /*00f0*/  LDC.64 R14, c[0x0][0x380] ;  /* 0x0000e000ff0e7b82 */ /* 0x000e620000000a00 */
[----:B------:R-:W-:Y:S02]  /*0100*/  UISETP.GE.U32.AND UP0, UPT, UR7, 0x4, UPT ;  /* 0x000000040700788c */ /* 0x000fe4000bf06070 */
[----:B------:R-:W-:Y:S01]  /*0110*/  IMAD R7, R10, UR7, RZ ;  /* 0x000000070a077c24 */ /* 0x000fe2000f8e02ff */
[----:B------:R-:W-:Y:S02]  /*0120*/  CS2R R8, SRZ ;  /* 0x0000000000087805 */ /* 0x000fe4000001ff00 */
[----:B------:R-:W-:Y:S01]  /*0130*/  MOV R3, RZ ;  /* 0x000000ff00037202 */ /* 0x000fe20000000f00 */
[----:B------:R-:W-:Y:S01]  /*0140*/  ULOP3.LUT UR6, UR7, 0x3, URZ, 0xc0, !UPT ;  /* 0x0000000307067892 */ /* 0x000fe2000f8ec0ff */
[----:B------:R-:W-:Y:S01]  /*0150*/  MOV R11, RZ ;  /* 0x000000ff000b7202 */ /* 0x000fe20000000f00 */
[----:B------:R-:W2:Y:S01]  /*0160*/  LDC.64 R16, c[0x0][0x388] ;  /* 0x0000e200ff107b82 */ /* 0x000ea20000000a00 */
[----:B------:R-:W-:-:S07]  /*0170*/  MOV R13, RZ ;  /* 0x000000ff000d7202 */ /* 0x000fce0000000f00 */
[----:B------:R-:W3:Y:S01]  /*0180*/  LDC.64 R18, c[0x0][0x390] ;  /* 0x0000e400ff127b82 */ /* 0x000ee20000000a00 */
[----:B-1----:R-:W-:-:S04]  /*0190*/  IMAD.WIDE R14, R10, 0x4, R14 ;  /* 0x000000040a0e7825 */ /* 0x002fc800078e020e */
[----:B--2---:R-:W-:-:S04]  /*01a0*/  IMAD.WIDE R16, R10, 0x4, R16 ;  /* 0x000000040a107825 */ /* 0x004fc800078e0210 */
[----:B---3--:R-:W-:Y:S01]  /*01b0*/  IMAD.WIDE R18, R10, 0x4, R18 ;  /* 0x000000040a127825 */ /* 0x008fe200078e0212 */
[----:B------:R-:W-:Y:S06]  /*01c0*/  BRA.U !UP0, `(.L_x_31) ;  /* 0x0000001108307547 */ /* 0x000fec000b800000 */
[----:B------:R-:W1:Y:S01]  /*01d0*/  LDCU.128 UR12, c[0x0][0x380] ;  /* 0x00007000ff0c77ac */ /* 0x000e620008000c00 */
[----:B------:R-:W-:-:S04]  /*01e0*/  IMAD.WIDE R4, R7, 0x4, RZ ;  /* 0x0000000407047825 */ /* 0x000fc800078e02ff */
[----:B------:R-:W-:Y:S01]  /*01f0*/  HFMA2 R8, -RZ, RZ, 0, 0 ;  /* 0x00000000ff087431 */ /* 0x000fe200000001ff */
[----:B------:R-:W2:Y:S01]  /*0200*/  LDCU.64 UR16, c[0x0][0x390] ;  /* 0x00007200ff1077ac */ /* 0x000ea20008000a00 */
[----:B------:R-:W-:Y:S01]  /*0210*/  IMAD.MOV.U32 R2, RZ, RZ, R7 ;  /* 0x000000ffff027224 */ /* 0x000fe200078e0007 */
[----:B------:R-:W-:Y:S02]  /*0220*/  MOV R6, R4 ;  /* 0x0000000400067202 */ /* 0x000fe40000000f00 */
[----:B------:R-:W-:Y:S01]  /*0230*/  IADD3 R4, PT, PT, -R10, RZ, RZ ;  /* 0x000000ff0a047210 */ /* 0x000fe20007ffe1ff */
[----:B-1----:R-:W-:Y:S02]  /*0240*/  UIADD3 UR10, UP0, UPT, UR12, 0x8, URZ ;  /* 0x000000080c0a7890 */ /* 0x002fe4000ff1e0ff */
[----:B------:R-:W-:Y:S02]  /*0250*/  UIADD3 UR8, UP1, UPT, UR14, 0x8, URZ ;  /* 0x000000080e087890 */ /* 0x000fe4000ff3e0ff */
[----:B------:R-:W-:-:S02]  /*0260*/  UIADD3.X UR11, UPT, UPT, URZ, UR13, URZ, UP0, !UPT ;  /* 0x0000000dff0b7290 */ /* 0x000fc400087fe4ff */
[----:B--2---:R-:W-:Y:S01]  /*0270*/  UIADD3 UR4, UP0, UPT, UR16, 0x8, URZ ;  /* 0x0000000810047890 */ /* 0x004fe2000ff1e0ff */
[----:B------:R-:W-:Y:S01]  /*0280*/  MOV R20, UR10 ;  /* 0x0000000a00147c02 */ /* 0x000fe20008000f00 */
[----:B------:R-:W-:Y:S01]  /*0290*/  UIADD3.X UR9, UPT, UPT, URZ, UR15, URZ, UP1, !UPT ;  /* 0x0000000fff097290 */ /* 0x000fe20008ffe4ff */
[----:B------:R-:W-:Y:S01]  /*02a0*/  MOV R22, UR8 ;  /* 0x0000000800167c02 */ /* 0x000fe20008000f00 */
[----:B------:R-:W-:Y:S01]  /*02b0*/  UIADD3.X UR7, UPT, UPT, URZ, UR17, URZ, UP0, !UPT ;  /* 0x00000011ff077290 */ /* 0x000fe200087fe4ff */
[----:B------:R-:W-:Y:S01]  /*02c0*/  MOV R21, UR11 ;  /* 0x0000000b00157c02 */ /* 0x000fe20008000f00 */
[----:B------:R-:W1:Y:S01]  /*02d0*/  LDCU.64 UR12, c[0x0][0x398] ;  /* 0x00007300ff0c77ac */ /* 0x000e620008000a00 */
[----:B------:R-:W-:Y:S02]  /*02e0*/  MOV R24, UR4 ;  /* 0x0000000400187c02 */ /* 0x000fe40008000f00 */
[----:B------:R-:W-:Y:S01]  /*02f0*/  MOV R23, UR9 ;  /* 0x0000000900177c02 */ /* 0x000fe20008000f00 */
[----:B------:R-:W2:Y:S01]  /*0300*/  LDCU.64 UR14, c[0x0][0x3a0] ;  /* 0x00007400ff0e77ac */ /* 0x000ea20008000a00 */
[----:B------:R-:W-:Y:S01]  /*0310*/  MOV R25, UR7 ;  /* 0x0000000700197c02 */ /* 0x000fe20008000f00 */
[----:B------:R-:W-:-:S06]  /*0320*/  UMOV UR4, URZ ;  /* 0x000000ff00047c82 */ /* 0x000fcc0008000000 */
.L_x_60:
[----:B------:R-:W-:Y:S01]  /*0330*/  ISETP.NE.AND P0, PT, R4, RZ, PT ;  /* 0x000000ff0400720c */ /* 0x000fe20003f05270 */
[----:B------:R-:W-:-:S12]  /*0340*/  BSSY.RECONVERGENT B2, `(.L_x_32) ;  /* 0x0000037000027945 */ /* 0x000fd80003800200 */
[----:B------:R-:W-:Y:S05]  /*0350*/  @!P0 BRA `(.L_x_33) ;  /* 0x0000000000d48947 */ /* 0x000fea0003800000 */
[----:B0-----:R-:W3:Y:S04]  /*0360*/  LDG.E.CONSTANT R29, desc[UR18][R18.64] ;  /* 0x00000012121d7981 */ /* 0x001ee8000c1e9900 */
[----:B------:R-:W3:Y:S04]  /*0370*/  LDG.E.CONSTANT R32, desc[UR18][R24.64+-0x8] ;  /* 0xfffff81218207981 */ /* 0x000ee8000c1e9900 */
[----:B------:R-:W4:Y:S04]  /*0380*/  LDG.E.CONSTANT R27, desc[UR18][R16.64] ;  /* 0x00000012101b7981 */ /* 0x000f28000c1e9900 */
[----:B------:R-:W4:Y:S04]  /*0390*/  LDG.E.CONSTANT R34, desc[UR18][R22.64+-0x8] ;  /* 0xfffff81216227981 */ /* 0x000f28000c1e9900 */
[----:B------:R-:W5:Y:S04]  /*03a0*/  LDG.E.CONSTANT R3, desc[UR18][R14.64] ;  /* 0x000000120e037981 */ /* 0x000f68000c1e9900 */
[----:B------:R-:W5:Y:S01]  /*03b0*/  LDG.E.CONSTANT R36, desc[UR18][R20.64+-0x8] ;  /* 0xfffff81214247981 */ /* 0x000f62000c1e9900 */
[----:B------:R-:W-:Y:S01]  /*03c0*/  BSSY.RECONVERGENT B0, `(.L_x_34) ;  /* 0x0000014000007945 */ /* 0x000fe20003800200 */
[----:B---3--:R-:W-:-:S04]  /*03d0*/  FADD R29, R29, -R32 ;  /* 0x800000201d1d7221 */ /* 0x008fc80000000000 */
[----:B------:R-:W-:Y:S01]  /*03e0*/  FMUL R0, R29, R29 ;  /* 0x0000001d1d007220 */ /* 0x000fe20000400000 */
[----:B----4-:R-:W-:-:S04]  /*03f0*/  FADD R27, R27, -R34 ;  /* 0x800000221b1b7221 */ /* 0x010fc80000000000 */
[----:B------:R-:W-:Y:S01]  /*0400*/  FFMA R0, R27, R27, R0 ;  /* 0x0000001b1b007223 */ /* 0x000fe20000000000 */
[----:B-----5:R-:W-:-:S04]  /*0410*/  FADD R3, R3, -R36 ;  /* 0x8000002403037221 */ /* 0x020fc80000000000 */
[----:B------:R-:W-:-:S05]  /*0420*/  FFMA R0, R3, R3, R0 ;  /* 0x0000000303007223 */ /* 0x000fca0000000000 */
[----:B------:R-:W-:-:S04]  /*0430*/  FMNMX R3, R0, 1.00000001335143196e-10, !PT ;  /* 0x2edbe6ff00037809 */ /* 0x000fc80007800000 */
[----:B------:R-:W-:Y:S01]  /*0440*/  IADD3 R0, PT, PT, R3, -0xd000000, RZ ;  /* 0xf300000003007810 */ /* 0x000fe20007ffe0ff */
[----:B------:R0:W3:Y:S03]  /*0450*/  MUFU.RSQ R26, R3 ;  /* 0x00000003001a7308 */ /* 0x0000e60000001400 */
[----:B------:R-:W-:-:S13]  /*0460*/  ISETP.GT.U32.AND P0, PT, R0, 0x727fffff, PT ;  /* 0x727fffff0000780c */ /* 0x000fda0003f04070 */
[----:B0-----:R-:W-:Y:S05]  /*0470*/  @!P0 BRA `(.L_x_35) ;  /* 0x0000000000108947 */ /* 0x001fea0003800000 */
[----:B------:R-:W-:-:S07]  /*0480*/  MOV R0, 0x4a0 ;  /* 0x000004a000007802 */ /* 0x000fce0000000f00 */
[----:B-123--:R-:W-:Y:S05]  /*0490*/  CALL.REL.NOINC `($__internal_1_$__cuda_sm20_sqrt_rn_f32_slowpath) ;  /* 0x0000001800287944 */ /* 0x00efea0003c00000 */
[----:B------:R-:W-:Y:S01]  /*04a0*/  MOV R0, R30 ;  /* 0x0000001e00007202 */ /* 0x000fe20000000f00 */
[----:B------:R-:W-:Y:S06]  /*04b0*/  BRA `(.L_x_36) ;  /* 0x0000000000107947 */ /* 0x000fec0003800000 */
.L_x_35:
[----:B---3--:R-:W-:Y:S01]  /*04c0*/  FMUL.FTZ R0, R3, R26 ;  /* 0x0000001a03007220 */ /* 0x008fe20000410000 */
[----:B------:R-:W-:-:S03]  /*04d0*/  FMUL.FTZ R26, R26, 0.5 ;  /* 0x3f0000001a1a7820 */ /* 0x000fc60000410000 */
[----:B------:R-:W-:-:S04]  /*04e0*/  FFMA R3, -R0, R0, R3 ;  /* 0x0000000000037223 */ /* 0x000fc80000000103 */
[----:B------:R-:W-:-:S07]  /*04f0*/  FFMA R0, R3, R26, R0 ;  /* 0x0000001a03007223 */ /* 0x000fce0000000000 */
.L_x_36:
[----:B-12---:R-:W-:Y:S05]  /*0500*/  BSYNC.RECONVERGENT B0 ;  /* 0x0000000000007941 */ /* 0x006fea0003800200 */
.L_x_34:
[----:B------:R-:W-:-:S13]  /*0510*/  FSETP.GEU.AND P0, PT, R0, 9.9999999747524270788e-07, PT ;  /* 0x358637bd0000780b */ /* 0x000fda0003f0e000 */
[----:B------:R-:W-:Y:S05]  /*0520*/  @!P0 BRA `(.L_x_33) ;  /* 0x0000000000608947 */ /* 0x000fea0003800000 */
[----:B------:R-:W0:Y:S08]  /*0530*/  LDC.64 R28, c[0x0][0x398] ;  /* 0x0000e600ff1c7b82 */ /* 0x000e300000000a00 */
[----:B------:R-:W1:Y:S01]  /*0540*/  LDC.64 R26, c[0x0][0x3a0] ;  /* 0x0000e800ff1a7b82 */ /* 0x000e620000000a00 */
[----:B0-----:R-:W-:-:S06]  /*0550*/  IMAD.WIDE R28, R2, 0x4, R28 ;  /* 0x00000004021c7825 */ /* 0x001fcc00078e021c */
[----:B------:R-:W2:Y:S01]  /*0560*/  LDG.E.CONSTANT R28, desc[UR18][R28.64] ;  /* 0x000000121c1c7981 */ /* 0x000ea2000c1e9900 */
[----:B-1----:R-:W-:-:S05]  /*0570*/  IMAD.WIDE R26, R2, 0x4, R26 ;  /* 0x00000004021a7825 */ /* 0x002fca00078e021a */
[----:B------:R-:W2:Y:S01]  /*0580*/  LDG.E.CONSTANT R33, desc[UR18][R26.64] ;  /* 0x000000121a217981 */ /* 0x000ea2000c1e9900 */
[----:B------:R-:W0:Y:S01]  /*0590*/  MUFU.RCP R31, R0 ;  /* 0x00000000001f7308 */ /* 0x000e220000001000 */
[----:B------:R-:W-:Y:S01]  /*05a0*/  BSSY.RECONVERGENT B3, `(.L_x_37) ;  /* 0x000000c000037945 */ /* 0x000fe20003800200 */
[----:B0-----:R-:W-:-:S04]  /*05b0*/  FFMA R30, R31, -R0, 1 ;  /* 0x3f8000001f1e7423 */ /* 0x001fc80000000800 */
[----:B------:R-:W-:Y:S01]  /*05c0*/  FFMA R30, R31, R30, R31 ;  /* 0x0000001e1f1e7223 */ /* 0x000fe2000000001f */
[----:B--2---:R-:W-:-:S04]  /*05d0*/  FMUL R3, R28, R33 ;  /* 0x000000211c037220 */ /* 0x004fc80000400000 */
[----:B------:R-:W0:Y:S01]  /*05e0*/  FCHK P0, R3, R0 ;  /* 0x0000000003007302 */ /* 0x000e220000000000 */
[----:B------:R-:W-:-:S04]  /*05f0*/  FFMA R31, R3, R30, RZ ;  /* 0x0000001e031f7223 */ /* 0x000fc800000000ff */
[----:B------:R-:W-:-:S04]  /*0600*/  FFMA R35, R31, -R0, R3 ;  /* 0x800000001f237223 */ /* 0x000fc80000000003 */
[----:B------:R-:W-:Y:S01]  /*0610*/  FFMA R30, R30, R35, R31 ;  /* 0x000000231e1e7223 */ /* 0x000fe2000000001f */
[----:B0-----:R-:W-:Y:S06]  /*0620*/  @!P0 BRA `(.L_x_38) ;  /* 0x00000000000c8947 */ /* 0x001fec0003800000 */
[----:B------:R-:W-:-:S07]  /*0630*/  MOV R26, 0x650 ;  /* 0x00000650001a7802 */ /* 0x000fce0000000f00 */
[----:B------:R-:W-:Y:S05]  /*0640*/  CALL.REL.NOINC `($__internal_2_$__cuda_sm3x_div_rn_noftz_f32_slowpath) ;  /* 0x0000001800147944 */ /* 0x000fea0003c00000 */
[----:B------:R-:W-:-:S07]  /*0650*/  IMAD.MOV.U32 R30, RZ, RZ, R0 ;  /* 0x000000ffff1e7224 */ /* 0x000fce00078e0000 */
.L_x_38:
[----:B------:R-:W-:Y:S05]  /*0660*/  BSYNC.RECONVERGENT B3 ;  /* 0x0000000000037941 */ /* 0x000fea0003800200 */
.L_x_37:
[-C--:B------:R-:W-:Y:S01]  /*0670*/  FFMA R13, R36, R30.reuse, R13 ;  /* 0x0000001e240d7223 */ /* 0x080fe2000000000d */
[-C--:B------:R-:W-:Y:S01]  /*0680*/  FFMA R11, R34, R30.reuse, R11 ;  /* 0x0000001e220b7223 */ /* 0x080fe2000000000b */
[----:B------:R-:W-:Y:S01]  /*0690*/  FFMA R9, R32, R30, R9 ;  /* 0x0000001e20097223 */ /* 0x000fe20000000009 */
[----:B------:R-:W-:-:S07]  /*06a0*/  FADD R8, R8, R33 ;  /* 0x0000002108087221 */ /* 0x000fce0000000000 */
.L_x_33:
[----:B012---:R-:W-:Y:S05]  /*06b0*/  BSYNC.RECONVERGENT B2 ;  /* 0x0000000000027941 */ /* 0x007fea0003800200 */
.L_x_32:
[----:B------:R-:W-:Y:S01]  /*06c0*/  UIADD3 UR7, UPT, UPT, UR4, 0x1, URZ ;  /* 0x0000000104077890 */ /* 0x000fe2000fffe0ff */
[----:B------:R-:W-:Y:S05]  /*06d0*/  BSSY.RECONVERGENT B2, `(.L_x_39) ;  /* 0x0000038000027945 */ /* 0x000fea0003800200 */
[----:B------:R-:W-:-:S13]  /*06e0*/  ISETP.NE.AND P0, PT, R10, UR7, PT ;  /* 0x000000070a007c0c */ /* 0x000fda000bf05270 */
[----:B------:R-:W-:Y:S05]  /*06f0*/  @!P0 BRA `(.L_x_40) ;  /* 0x0000000000d48947 */ /* 0x000fea0003800000 */
[----:B------:R-:W2:Y:S04]  /*0700*/  LDG.E.CONSTANT R29, desc[UR18][R18.64] ;  /* 0x00000012121d7981 */ /* 0x000ea8000c1e9900 */
[----:B------:R-:W2:Y:S04]  /*0710*/  LDG.E.CONSTANT R32, desc[UR18][R24.64+-0x4] ;  /* 0xfffffc1218207981 */ /* 0x000ea8000c1e9900 */
[----:B------:R-:W3:Y:S04]  /*0720*/  LDG.E.CONSTANT R3, desc[UR18][R16.64] ;  /* 0x0000001210037981 */ /* 0x000ee8000c1e9900 */
[----:B------:R-:W3:Y:S04]  /*0730*/  LDG.E.CONSTANT R34, desc[UR18][R22.64+-0x4] ;  /* 0xfffffc1216227981 */ /* 0x000ee8000c1e9900 */
[----:B------:R-:W4:Y:S04]  /*0740*/  LDG.E.CONSTANT R27, desc[UR18][R14.64] ;  /* 0x000000120e1b7981 */ /* 0x000f28000c1e9900 */
[----:B------:R-:W4:Y:S01]  /*0750*/  LDG.E.CONSTANT R36, desc[UR18][R20.64+-0x4] ;  /* 0xfffffc1214247981 */ /* 0x000f22000c1e9900 */
[----:B------:R-:W-:Y:S01]  /*0760*/  BSSY.RECONVERGENT B0, `(.L_x_41) ;  /* 0x0000014000007945 */ /* 0x000fe20003800200 */
[----:B--2---:R-:W-:-:S04]  /*0770*/  FADD R0, R29, -R32 ;  /* 0x800000201d007221 */ /* 0x004fc80000000000 */
[----:B------:R-:W-:Y:S01]  /*0780*/  FMUL R26, R0, R0 ;  /* 0x00000000001a7220 */ /* 0x000fe20000400000 */
        /* <DEDUP_REMOVED lines=10> */
[----:B-1----:R-:W-:Y:S05]  /*0830*/  CALL.REL.NOINC `($__internal_1_$__cuda_sm20_sqrt_rn_f32_slowpath) ;  /* 0x0000001400407944 */ /* 0x002fea0003c00000 */
[----:B------:R-:W-:Y:S01]  /*0840*/  MOV R0, R30 ;  /* 0x0000001e00007202 */ /* 0x000fe20000000f00 */
[----:B------:R-:W-:Y:S06]  /*0850*/  BRA `(.L_x_43) ;  /* 0x0000000000107947 */ /* 0x000fec0003800000 */
.L_x_42:
[----:B-1----:R-:W-:Y:S01]  /*0860*/  FMUL.FTZ R0, R3, R26 ;  /* 0x0000001a03007220 */ /* 0x002fe20000410000 */
[----:B------:R-:W-:-:S03]  /*0870*/  FMUL.FTZ R26, R26, 0.5 ;  /* 0x3f0000001a1a7820 */ /* 0x000fc60000410000 */
[----:B------:R-:W-:-:S04]  /*0880*/  FFMA R3, -R0, R0, R3 ;  /* 0x0000000000037223 */ /* 0x000fc80000000103 */
[----:B------:R-:W-:-:S07]  /*0890*/  FFMA R0, R3, R26, R0 ;  /* 0x0000001a03007223 */ /* 0x000fce0000000000 */
.L_x_43:
[----:B------:R-:W-:Y:S05]  /*08a0*/  BSYNC.RECONVERGENT B0 ;  /* 0x0000000000007941 */ /* 0x000fea0003800200 */
.L_x_41:
[----:B------:R-:W-:-:S13]  /*08b0*/  FSETP.GEU.AND P0, PT, R0, 9.9999999747524270788e-07, PT ;  /* 0x358637bd0000780b */ /* 0x000fda0003f0e000 */
[----:B------:R-:W-:Y:S05]  /*08c0*/  @!P0 BRA `(.L_x_40) ;  /* 0x0000000000608947 */ /* 0x000fea0003800000 */
[C---:B------:R-:W-:Y:S02]  /*08d0*/  IADD3 R28, P0, PT, R6.reuse, UR12, RZ ;  /* 0x0000000c061c7c10 */ /* 0x040fe4000ff1e0ff */
[----:B------:R-:W-:Y:S02]  /*08e0*/  IADD3 R26, P1, PT, R6, UR14, RZ ;  /* 0x0000000e061a7c10 */ /* 0x000fe4000ff3e0ff */
[C---:B------:R-:W-:Y:S02]  /*08f0*/  IADD3.X R29, PT, PT, R5.reuse, UR13, RZ, P0, !PT ;  /* 0x0000000d051d7c10 */ /* 0x040fe400087fe4ff */
[----:B------:R-:W-:-:S03]  /*0900*/  IADD3.X R27, PT, PT, R5, UR15, RZ, P1, !PT ;  /* 0x0000000f051b7c10 */ /* 0x000fc60008ffe4ff */
[----:B------:R-:W2:Y:S04]  /*0910*/  LDG.E.CONSTANT R28, desc[UR18][R28.64+0x4] ;  /* 0x000004121c1c7981 */ /* 0x000ea8000c1e9900 */
        /* <DEDUP_REMOVED lines=13> */
[----:B------:R-:W-:-:S07]  /*09f0*/  MOV R30, R0 ;  /* 0x00000000001e7202 */ /* 0x000fce0000000f00 */
.L_x_45:
[----:B------:R-:W-:Y:S05]  /*0a00*/  BSYNC.RECONVERGENT B3 ;  /* 0x0000000000037941 */ /* 0x000fea0003800200 */
.L_x_44:
[-C--:B------:R-:W-:Y:S01]  /*0a10*/  FFMA R13, R36, R30.reuse, R13 ;  /* 0x0000001e240d7223 */ /* 0x080fe2000000000d */
[-C--:B------:R-:W-:Y:S01]  /*0a20*/  FFMA R11, R34, R30.reuse, R11 ;  /* 0x0000001e220b7223 */ /* 0x080fe2000000000b */
[----:B------:R-:W-:Y:S01]  /*0a30*/  FFMA R9, R32, R30, R9 ;  /* 0x0000001e20097223 */ /* 0x000fe20000000009 */
[----:B------:R-:W-:-:S07]  /*0a40*/  FADD R8, R8, R33 ;  /* 0x0000002108087221 */ /* 0x000fce0000000000 */
.L_x_40:
[----:B------:R-:W-:Y:S05]  /*0a50*/  BSYNC.RECONVERGENT B2 ;  /* 0x0000000000027941 */ /* 0x000fea0003800200 */
.L_x_39:
        /* <DEDUP_REMOVED lines=26> */
.L_x_49:
[----:B-1----:R-:W-:Y:S01]  /*0c00*/  FMUL.FTZ R0, R3, R26 ;  /* 0x0000001a03007220 */ /* 0x002fe20000410000 */
[----:B------:R-:W-:-:S03]  /*0c10*/  FMUL.FTZ R26, R26, 0.5 ;  /* 0x3f0000001a1a7820 */ /* 0x000fc60000410000 */
[----:B------:R-:W-:-:S04]  /*0c20*/  FFMA R3, -R0, R0, R3 ;  /* 0x0000000000037223 */ /* 0x000fc80000000103 */
[----:B------:R-:W-:-:S07]  /*0c30*/  FFMA R0, R3, R26, R0 ;  /* 0x0000001a03007223 */ /* 0x000fce0000000000 */
.L_x_50:
[----:B------:R-:W-:Y:S05]  /*0c40*/  BSYNC.RECONVERGENT B0 ;  /* 0x0000000000007941 */ /* 0x000fea0003800200 */
.L_x_48:
        /* <DEDUP_REMOVED lines=21> */
.L_x_52:
[----:B------:R-:W-:Y:S05]  /*0da0*/  BSYNC.RECONVERGENT B3 ;  /* 0x0000000000037941 */ /* 0x000fea0003800200 */
.L_x_51:
[-C--:B------:R-:W-:Y:S01]  /*0db0*/  FFMA R13, R32, R30.reuse, R13 ;  /* 0x0000001e200d7223 */ /* 0x080fe2000000000d */
[-C--:B------:R-:W-:Y:S01]  /*0dc0*/  FFMA R11, R34, R30.reuse, R11 ;  /* 0x0000001e220b7223 */ /* 0x080fe2000000000b */
[----:B------:R-:W-:Y:S01]  /*0dd0*/  FFMA R9, R36, R30, R9 ;  /* 0x0000001e24097223 */ /* 0x000fe20000000009 */
[----:B------:R-:W-:-:S07]  /*0de0*/  FADD R8, R8, R33 ;  /* 0x0000002108087221 */ /* 0x000fce0000000000 */
.L_x_47:
[----:B------:R-:W-:Y:S05]  /*0df0*/  BSYNC.RECONVERGENT B2 ;  /* 0x0000000000027941 */ /* 0x000fea0003800200 */
.L_x_46:
        /* <DEDUP_REMOVED lines=26> */
.L_x_56:
[----:B-1----:R-:W-:Y:S01]  /*0fa0*/  FMUL.FTZ R0, R3, R26 ;  /* 0x0000001a03007220 */ /* 0x002fe20000410000 */
[----:B------:R-:W-:-:S03]  /*0fb0*/  FMUL.FTZ R26, R26, 0.5 ;  /* 0x3f0000001a1a7820 */ /* 0x000fc60000410000 */
[----:B------:R-:W-:-:S04]  /*0fc0*/  FFMA R3, -R0, R0, R3 ;  /* 0x0000000000037223 */ /* 0x000fc80000000103 */
[----:B------:R-:W-:-:S07]  /*0fd0*/  FFMA R0, R3, R26, R0 ;  /* 0x0000001a03007223 */ /* 0x000fce0000000000 */
.L_x_57:
[----:B------:R-:W-:Y:S05]  /*0fe0*/  BSYNC.RECONVERGENT B0 ;  /* 0x0000000000007941 */ /* 0x000fea0003800200 */
.L_x_55:
        /* <DEDUP_REMOVED lines=21> */
.L_x_59:
[----:B------:R-:W-:Y:S05]  /*1140*/  BSYNC.RECONVERGENT B3 ;  /* 0x0000000000037941 */ /* 0x000fea0003800200 */
.L_x_58:
[-C--:B------:R-:W-:Y:S01]  /*1150*/  FFMA R13, R32, R30.reuse, R13 ;  /* 0x0000001e200d7223 */ /* 0x080fe2000000000d */
[-C--:B------:R-:W-:Y:S01]  /*1160*/  FFMA R11, R34, R30.reuse, R11 ;  /* 0x0000001e220b7223 */ /* 0x080fe2000000000b */
[----:B------:R-:W-:Y:S01]  /*1170*/  FFMA R9, R36, R30, R9 ;  /* 0x0000001e24097223 */ /* 0x000fe20000000009 */
[----:B------:R-:W-:-:S07]  /*1180*/  FADD R8, R8, R33 ;  /* 0x0000002108087221 */ /* 0x000fce0000000000 */
.L_x_54:
[----:B------:R-:W-:Y:S05]  /*1190*/  BSYNC.RECONVERGENT B2 ;  /* 0x0000000000027941 */ /* 0x000fea0003800200 */
.L_x_53:
[----:B------:R-:W0:Y:S01]  /*11a0*/  LDC R3, c[0x0][0x3c0] ;  /* 0x0000f000ff037b82 */ /* 0x000e220000000800 */
[----:B------:R-:W-:Y:S01]  /*11b0*/  UIADD3 UR4, UPT, UPT, UR4, 0x4, URZ ;  /* 0x0000000404047890 */ /* 0x000fe2000fffe0ff */
[----:B------:R-:W-:Y:S02]  /*11c0*/  IADD3 R6, P4, PT, R6, 0x10, RZ ;  /* 0x0000001006067810 */ /* 0x000fe40007f9e0ff */
[----:B------:R-:W-:Y:S02]  /*11d0*/  IADD3 R20, P1, PT, R20, 0x10, RZ ;  /* 0x0000001014147810 */ /* 0x000fe40007f3e0ff */
[----:B------:R-:W-:Y:S02]  /*11e0*/  IADD3 R22, P2, PT, R22, 0x10, RZ ;  /* 0x0000001016167810 */ /* 0x000fe40007f5e0ff */
[----:B------:R-:W-:Y:S02]  /*11f0*/  IADD3 R24, P3, PT, R24, 0x10, RZ ;  /* 0x0000001018187810 */ /* 0x000fe40007f7e0ff */
[----:B------:R-:W-:-:S02]  /*1200*/  IADD3.X R21, PT, PT, RZ, R21, RZ, P1, !PT ;  /* 0x00000015ff157210 */ /* 0x000fc40000ffe4ff */
[----:B------:R-:W-:Y:S02]  /*1210*/  IADD3.X R23, PT, PT, RZ, R23, RZ, P2, !PT ;  /* 0x00000017ff177210 */ /* 0x000fe400017fe4ff */
[----:B------:R-:W-:Y:S02]  /*1220*/  IADD3.X R25, PT, PT, RZ, R25, RZ, P3, !PT ;  /* 0x00000019ff197210 */ /* 0x000fe40001ffe4ff */
[----:B------:R-:W-:Y:S02]  /*1230*/  IADD3 R2, PT, PT, R2, 0x4, RZ ;  /* 0x0000000402027810 */ /* 0x000fe40007ffe0ff */
[----:B------:R-:W-:Y:S02]  /*1240*/  IADD3 R4, PT, PT, R4, 0x4, RZ ;  /* 0x0000000404047810 */ /* 0x000fe40007ffe0ff */
[----:B------:R-:W-:Y:S02]  /*1250*/  IADD3.X R5, PT, PT, RZ, R5, RZ, P4, !PT ;  /* 0x00000005ff057210 */ /* 0x000fe400027fe4ff */
[----:B0-----:R-:W-:-:S04]  /*1260*/  LOP3.LUT R3, R3, 0x7ffffffc, RZ, 0xc0, !PT ;  /* 0x7ffffffc03037812 */ /* 0x001fc800078ec0ff */
[----:B------:R-:W-:-:S13]  /*1270*/  ISETP.NE.AND P0, PT, R3, UR4, PT ;  /* 0x0000000403007c0c */ /* 0x000fda000bf05270 */
[----:B------:R-:W-:Y:S05]  /*1280*/  @P0 BRA `(.L_x_60) ;  /* 0xfffffff000280947 */ /* 0x000fea000383ffff */
.L_x_31:
[----:B------:R-:W-:-:S09]  /*1290*/  UISETP.NE.AND UP0, UPT, UR6, URZ, UPT ;  /* 0x000000ff0600728c */ /* 0x000fd2000bf05270 */
[----:B------:R-:W-:Y:S05]  /*12a0*/  BRA.U !UP0, `(.L_x_30) ;  /* 0x0000000508347547 */ /* 0x000fea000b800000 */
[----:B------:R-:W1:Y:S01]  /*12b0*/  LDC.64 R20, c[0x0][0x390] ;  /* 0x0000e400ff147b82 */ /* 0x000e620000000a00 */
[----:B------:R-:W-:Y:S01]  /*12c0*/  IADD3 R7, PT, PT, R7, R3, RZ ;  /* 0x0000000307077210 */ /* 0x000fe20007ffe0ff */
[----:B------:R-:W-:Y:S01]  /*12d0*/  UIADD3 UR6, UPT, UPT, -UR6, URZ, URZ ;  /* 0x000000ff06067290 */ /* 0x000fe2000fffe1ff */
[----:B------:R-:W-:-:S05]  /*12e0*/  IADD3 R12, PT, PT, R3, -UR5, -R12 ;  /* 0x80000005030c7c10 */ /* 0x000fca000fffe80c */
[----:B------:R-:W2:Y:S08]  /*12f0*/  LDC.64 R22, c[0x0][0x388] ;  /* 0x0000e200ff167b82 */ /* 0x000eb00000000a00 */
[----:B------:R-:W3:Y:S01]  /*1300*/  LDC.64 R24, c[0x0][0x380] ;  /* 0x0000e000ff187b82 */ /* 0x000ee20000000a00 */
[----:B-1----:R-:W-:-:S04]  /*1310*/  IMAD.WIDE.U32 R20, R3, 0x4, R20 ;  /* 0x0000000403147825 */ /* 0x002fc800078e0014 */
[----:B--2---:R-:W-:-:S04]  /*1320*/  IMAD.WIDE.U32 R22, R3, 0x4, R22 ;  /* 0x0000000403167825 */ /* 0x004fc800078e0016 */
[----:B---3--:R-:W-:-:S07]  /*1330*/  IMAD.WIDE.U32 R24, R3, 0x4, R24 ;  /* 0x0000000403187825 */ /* 0x008fce00078e0018 */
.L_x_68:
[----:B------:R-:W-:Y:S01]  /*1340*/  ISETP.NE.AND P0, PT, R12, RZ, PT ;  /* 0x000000ff0c00720c */ /* 0x000fe20003f05270 */
[----:B------:R-:W-:-:S12]  /*1350*/  BSSY.RECONVERGENT B2, `(.L_x_61) ;  /* 0x0000037000027945 */ /* 0x000fd80003800200 */
[----:B------:R-:W-:Y:S05]  /*1360*/  @!P0 BRA `(.L_x_62) ;  /* 0x0000000000d48947 */ /* 0x000fea0003800000 */
[----:B0-----:R-:W2:Y:S04]  /*1370*/  LDG.E.CONSTANT R27, desc[UR18][R18.64] ;  /* 0x00000012121b7981 */ /* 0x001ea8000c1e9900 */
        /* <DEDUP_REMOVED lines=19> */
[----:B------:R-:W-:Y:S01]  /*14b0*/  IMAD.MOV.U32 R0, RZ, RZ, R30 ;  /* 0x000000ffff007224 */ /* 0x000fe200078e001e */
[----:B------:R-:W-:Y:S06]  /*14c0*/  BRA `(.L_x_65) ;  /* 0x0000000000107947 */ /* 0x000fec0003800000 */
.L_x_64:
[----:B-1----:R-:W-:Y:S01]  /*14d0*/  FMUL.FTZ R0, R3, R26 ;  /* 0x0000001a03007220 */ /* 0x002fe20000410000 */
[----:B------:R-:W-:-:S03]  /*14e0*/  FMUL.FTZ R5, R26, 0.5 ;  /* 0x3f0000001a057820 */ /* 0x000fc60000410000 */
[----:B------:R-:W-:-:S04]  /*14f0*/  FFMA R3, -R0, R0, R3 ;  /* 0x0000000000037223 */ /* 0x000fc80000000103 */
[----:B------:R-:W-:-:S07]  /*1500*/  FFMA R0, R3, R5, R0 ;  /* 0x0000000503007223 */ /* 0x000fce0000000000 */
.L_x_65:
[----:B------:R-:W-:Y:S05]  /*1510*/  BSYNC.RECONVERGENT B0 ;  /* 0x0000000000007941 */ /* 0x000fea0003800200 */
.L_x_63:
        /* <DEDUP_REMOVED lines=21> */
.L_x_67:
[----:B------:R-:W-:Y:S05]  /*1670*/  BSYNC.RECONVERGENT B3 ;  /* 0x0000000000037941 */ /* 0x000fea0003800200 */
.L_x_66:
[-C--:B------:R-:W-:Y:S01]  /*1680*/  FFMA R13, R6, R30.reuse, R13 ;  /* 0x0000001e060d7223 */ /* 0x080fe2000000000d */
[-C--:B------:R-:W-:Y:S01]  /*1690*/  FFMA R11, R4, R30.reuse, R11 ;  /* 0x0000001e040b7223 */ /* 0x080fe2000000000b */
[----:B------:R-:W-:Y:S01]  /*16a0*/  FFMA R9, R2, R30, R9 ;  /* 0x0000001e02097223 */ /* 0x000fe20000000009 */
[----:B------:R-:W-:-:S07]  /*16b0*/  FADD R8, R8, R5 ;  /* 0x0000000508087221 */ /* 0x000fce0000000000 */
.L_x_62:
[----:B0-----:R-:W-:Y:S05]  /*16c0*/  BSYNC.RECONVERGENT B2 ;  /* 0x0000000000027941 */ /* 0x001fea0003800200 */
.L_x_61:
[----:B------:R-:W-:Y:S01]  /*16d0*/  UIADD3 UR6, UPT, UPT, UR6, 0x1, URZ ;  /* 0x0000000106067890 */ /* 0x000fe2000fffe0ff */
[----:B------:R-:W-:Y:S02]  /*16e0*/  IADD3 R20, P0, PT, R20, 0x4, RZ ;  /* 0x0000000414147810 */ /* 0x000fe40007f1e0ff */
[----:B------:R-:W-:Y:S01]  /*16f0*/  IADD3 R22, P1, PT, R22, 0x4, RZ ;  /* 0x0000000416167810 */ /* 0x000fe20007f3e0ff */
[----:B------:R-:W-:Y:S01]  /*1700*/  UISETP.NE.AND UP0, UPT, UR6, URZ, UPT ;  /* 0x000000ff0600728c */ /* 0x000fe2000bf05270 */
[----:B------:R-:W-:Y:S02]  /*1710*/  IADD3 R24, P2, PT, R24, 0x4, RZ ;  /* 0x0000000418187810 */ /* 0x000fe40007f5e0ff */
[----:B------:R-:W-:Y:S02]  /*1720*/  IADD3 R7, PT, PT, R7, 0x1, RZ ;  /* 0x0000000107077810 */ /* 0x000fe40007ffe0ff */
[----:B------:R-:W-:Y:S02]  /*1730*/  IADD3 R12, PT, PT, R12, 0x1, RZ ;  /* 0x000000010c0c7810 */ /* 0x000fe40007ffe0ff */
[----:B------:R-:W-:-:S02]  /*1740*/  IADD3.X R21, PT, PT, RZ, R21, RZ, P0, !PT ;  /* 0x00000015ff157210 */ /* 0x000fc400007fe4ff */
[----:B------:R-:W-:Y:S02]  /*1750*/  IADD3.X R23, PT, PT, RZ, R23, RZ, P1, !PT ;  /* 0x00000017ff177210 */ /* 0x000fe40000ffe4ff */
[----:B------:R-:W-:Y:S01]  /*1760*/  IADD3.X R25, PT, PT, RZ, R25, RZ, P2, !PT ;  /* 0x00000019ff197210 */ /* 0x000fe200017fe4ff */
[----:B------:R-:W-:Y:S06]  /*1770*/  BRA.U UP0, `(.L_x_68) ;  /* 0xfffffff900f07547 */ /* 0x000fec000b83ffff */
.L_x_30:
[----:B------:R-:W-:-:S13]  /*1780*/  FSETP.GT.AND P0, PT, R8, 9.9999999747524270788e-07, PT ;  /* 0x358637bd0800780b */ /* 0x000fda0003f04000 */
[----:B------:R-:W-:Y:S05]  /*1790*/  @!P0 BRA `(.L_x_69) ;  /* 0x00000004001c8947 */ /* 0x000fea0003800000 */
[----:B------:R-:W1:Y:S01]  /*17a0*/  MUFU.RCP R3, R8 ;  /* 0x0000000800037308 */ /* 0x000e620000001000 */
[----:B------:R-:W-:Y:S07]  /*17b0*/  BSSY.RECONVERGENT B2, `(.L_x_70) ;  /* 0x000000d000027945 */ /* 0x000fee0003800200 */
[----:B------:R-:W2:Y:S01]  /*17c0*/  FCHK P0, R13, R8 ;  /* 0x000000080d007302 */ /* 0x000ea20000000000 */
[----:B-1----:R-:W-:-:S04]  /*17d0*/  FFMA R2, R3, -R8, 1 ;  /* 0x3f80000003027423 */ /* 0x002fc80000000808 */
[----:B------:R-:W-:-:S04]  /*17e0*/  FFMA R2, R3, R2, R3 ;  /* 0x0000000203027223 */ /* 0x000fc80000000003 */
[----:B------:R-:W-:-:S04]  /*17f0*/  FFMA R0, R2, R13, RZ ;  /* 0x0000000d02007223 */ /* 0x000fc800000000ff */
[----:B------:R-:W-:-:S04]  /*1800*/  FFMA R3, R0, -R8, R13 ;  /* 0x8000000800037223 */ /* 0x000fc8000000000d */
[----:B------:R-:W-:Y:S01]  /*1810*/  FFMA R2, R2, R3, R0 ;  /* 0x0000000302027223 */ /* 0x000fe20000000000 */
[----:B--2---:R-:W-:Y:S06]  /*1820*/  @!P0 BRA `(.L_x_71) ;  /* 0x0000000000148947 */ /* 0x004fec0003800000 */
[----:B------:R-:W-:Y:S02]  /*1830*/  MOV R3, R13 ;  /* 0x0000000d00037202 */ /* 0x000fe40000000f00 */
[----:B------:R-:W-:Y:S02]  /*1840*/  MOV R0, R8 ;  /* 0x0000000800007202 */ /* 0x000fe40000000f00 */
[----:B------:R-:W-:-:S07]  /*1850*/  MOV R26, 0x1870 ;  /* 0x00001870001a7802 */ /* 0x000fce0000000f00 */
[----:B0-----:R-:W-:Y:S05]  /*1860*/  CALL.REL.NOINC `($__internal_2_$__cuda_sm3x_div_rn_noftz_f32_slowpath) ;  /* 0x00000004008c7944 */ /* 0x001fea0003c00000 */
[----:B------:R-:W-:-:S07]  /*1870*/  IMAD.MOV.U32 R2, RZ, RZ, R0 ;  /* 0x000000ffff027224 */ /* 0x000fce00078e0000 */
.L_x_71:
[----:B0-----:R-:W-:Y:S05]  /*1880*/  BSYNC.RECONVERGENT B2 ;  /* 0x0000000000027941 */ /* 0x001fea0003800200 */
.L_x_70:
[----:B------:R-:W0:Y:S01]  /*1890*/  MUFU.RCP R3, R8 ;  /* 0x0000000800037308 */ /* 0x000e220000001000 */
[----:B------:R-:W-:Y:S07]  /*18a0*/  BSSY.RECONVERGENT B2, `(.L_x_72) ;  /* 0x000000d000027945 */ /* 0x000fee0003800200 */
[----:B------:R-:W1:Y:S01]  /*18b0*/  FCHK P0, R11, R8 ;  /* 0x000000080b007302 */ /* 0x000e620000000000 */
[----:B0-----:R-:W-:-:S04]  /*18c0*/  FFMA R4, R3, -R8, 1 ;  /* 0x3f80000003047423 */ /* 0x001fc80000000808 */
[----:B------:R-:W-:-:S04]  /*18d0*/  FFMA R4, R3, R4, R3 ;  /* 0x0000000403047223 */ /* 0x000fc80000000003 */
[----:B------:R-:W-:-:S04]  /*18e0*/  FFMA R0, R4, R11, RZ ;  /* 0x0000000b04007223 */ /* 0x000fc800000000ff */
[----:B------:R-:W-:-:S04]  /*18f0*/  FFMA R3, R0, -R8, R11 ;  /* 0x8000000800037223 */ /* 0x000fc8000000000b */
[----:B------:R-:W-:Y:S01]  /*1900*/  FFMA R4, R4, R3, R0 ;  /* 0x0000000304047223 */ /* 0x000fe20000000000 */
[----:B-1----:R-:W-:Y:S06]  /*1910*/  @!P0 BRA `(.L_x_73) ;  /* 0x0000000000148947 */ /* 0x002fec0003800000 */
[----:B------:R-:W-:Y:S02]  /*1920*/  MOV R3, R11 ;  /* 0x0000000b00037202 */ /* 0x000fe40000000f00 */
[----:B------:R-:W-:Y:S02]  /*1930*/  MOV R0, R8 ;  /* 0x0000000800007202 */ /* 0x000fe40000000f00 */
[----:B------:R-:W-:-:S07]  /*1940*/  MOV R26, 0x1960 ;  /* 0x00001960001a7802 */ /* 0x000fce0000000f00 */
[----:B------:R-:W-:Y:S05]  /*1950*/  CALL.REL.NOINC `($__internal_2_$__cuda_sm3x_div_rn_noftz_f32_slowpath) ;  /* 0x0000000400507944 */ /* 0x000fea0003c00000 */
[----:B------:R-:W-:-:S07]  /*1960*/  MOV R4, R0 ;  /* 0x0000000000047202 */ /* 0x000fce0000000f00 */
.L_x_73:
[----:B------:R-:W-:Y:S05]  /*1970*/  BSYNC.RECONVERGENT B2 ;  /* 0x0000000000027941 */ /* 0x000fea0003800200 */
.L_x_72:
        /* <DEDUP_REMOVED lines=13> */
.L_x_75:
[----:B------:R-:W-:Y:S05]  /*1a50*/  BSYNC.RECONVERGENT B2 ;  /* 0x0000000000027941 */ /* 0x000fea0003800200 */
.L_x_74:
[----:B------:R-:W0:Y:S08]  /*1a60*/  LDC.64 R6, c[0x0][0x380] ;  /* 0x0000e000ff067b82 */ /* 0x000e300000000a00 */
[----:B------:R-:W1:Y:S08]  /*1a70*/  LDC.64 R8, c[0x0][0x388] ;  /* 0x0000e200ff087b82 */ /* 0x000e700000000a00 */
[----:B------:R-:W2:Y:S01]  /*1a80*/  LDC.64 R12, c[0x0][0x390] ;  /* 0x0000e400ff0c7b82 */ /* 0x000ea20000000a00 */
[----:B0-----:R-:W-:-:S07]  /*1a90*/  IMAD.WIDE R14, R10, 0x4, R6 ;  /* 0x000000040a0e7825 */ /* 0x001fce00078e0206 */
[----:B------:R-:W0:Y:S01]  /*1aa0*/  LDC R20, c[0x0][0x3c4] ;  /* 0x0000f100ff147b82 */ /* 0x000e220000000800 */
[----:B------:R-:W3:Y:S01]  /*1ab0*/  LDG.E.CONSTANT R14, desc[UR18][R14.64] ;  /* 0x000000120e0e7981 */ /* 0x000ee2000c1e9900 */
[----:B-1----:R-:W-:-:S06]  /*1ac0*/  IMAD.WIDE R16, R10, 0x4, R8 ;  /* 0x000000040a107825 */ /* 0x002fcc00078e0208 */
[----:B------:R-:W1:Y:S01]  /*1ad0*/  LDC.64 R6, c[0x0][0x3b8] ;  /* 0x0000ee00ff067b82 */ /* 0x000e620000000a00 */
[----:B------:R-:W4:Y:S01]  /*1ae0*/  LDG.E.CONSTANT R16, desc[UR18][R16.64] ;  /* 0x0000001210107981 */ /* 0x000f22000c1e9900 */
[----:B--2---:R-:W-:-:S06]  /*1af0*/  IMAD.WIDE R18, R10, 0x4, R12 ;  /* 0x000000040a127825 */ /* 0x004fcc00078e020c */
[----:B------:R-:W2:Y:S01]  /*1b00*/  LDC.64 R8, c[0x0][0x3b0] ;  /* 0x0000ec00ff087b82 */ /* 0x000ea20000000a00 */
[----:B------:R-:W5:Y:S07]  /*1b10*/  LDG.E.CONSTANT R18, desc[UR18][R18.64] ;  /* 0x0000001212127981 */ /* 0x000f6e000c1e9900 */
[----:B------:R-:W5:Y:S01]  /*1b20*/  LDC.64 R12, c[0x0][0x3a8] ;  /* 0x0000ea00ff0c7b82 */ /* 0x000f620000000a00 */
[----:B0-----:R-:W-:Y:S01]  /*1b30*/  FADD R3, -R20, 1 ;  /* 0x3f80000014037421 */ /* 0x001fe20000000100 */
[----:B-1----:R-:W-:-:S04]  /*1b40*/  IMAD.WIDE R6, R10, 0x4, R6 ;  /* 0x000000040a067825 */ /* 0x002fc800078e0206 */
[----:B--2---:R-:W-:-:S04]  /*1b50*/  IMAD.WIDE R8, R10, 0x4, R8 ;  /* 0x000000040a087825 */ /* 0x004fc800078e0208 */
[-C--:B---3--:R-:W-:Y:S01]  /*1b60*/  FMUL R5, R14, R3.reuse ;  /* 0x000000030e057220 */ /* 0x088fe20000400000 */
[----:B----4-:R-:W-:-:S03]  /*1b70*/  FMUL R11, R16, R3 ;  /* 0x00000003100b7220 */ /* 0x010fc60000400000 */
[-C--:B------:R-:W-:Y:S01]  /*1b80*/  FFMA R5, R2, R20.reuse, R5 ;  /* 0x0000001402057223 */ /* 0x080fe20000000005 */
[----:B-----5:R-:W-:Y:S01]  /*1b90*/  FMUL R3, R18, R3 ;  /* 0x0000000312037220 */ /* 0x020fe20000400000 */
[----:B------:R-:W-:-:S03]  /*1ba0*/  FFMA R11, R4, R20, R11 ;  /* 0x00000014040b7223 */ /* 0x000fc6000000000b */
[----:B------:R-:W-:Y:S01]  /*1bb0*/  FFMA R15, R0, R20, R3 ;  /* 0x00000014000f7223 */ /* 0x000fe20000000003 */
[----:B------:R-:W-:-:S05]  /*1bc0*/  IMAD.WIDE R2, R10, 0x4, R12 ;  /* 0x000000040a027825 */ /* 0x000fca00078e020c */
[----:B------:R-:W-:Y:S04]  /*1bd0*/  STG.E desc[UR18][R2.64], R5 ;  /* 0x0000000502007986 */ /* 0x000fe8000c101912 */
[----:B------:R-:W-:Y:S04]  /*1be0*/  STG.E desc[UR18][R8.64], R11 ;  /* 0x0000000b08007986 */ /* 0x000fe8000c101912 */
[----:B------:R-:W-:Y:S01]  /*1bf0*/  STG.E desc[UR18][R6.64], R15 ;  /* 0x0000000f06007986 */ /* 0x000fe2000c101912 */
[----:B------:R-:W-:Y:S05]  /*1c00*/  EXIT ;  /* 0x000000000000794d */ /* 0x000fea0003800000 */
.L_x_69:
[----:B------:R-:W1:Y:S08]  /*1c10*/  LDC.64 R2, c[0x0][0x380] ;  /* 0x0000e000ff027b82 */ /* 0x000e700000000a00 */
[----:B------:R-:W2:Y:S08]  /*1c20*/  LDC.64 R4, c[0x0][0x388] ;  /* 0x0000e200ff047b82 */ /* 0x000eb00000000a00 */
[----:B------:R-:W3:Y:S01]  /*1c30*/  LDC.64 R8, c[0x0][0x390] ;  /* 0x0000e400ff087b82 */ /* 0x000ee20000000a00 */
[----:B-1----:R-:W-:-:S07]  /*1c40*/  IMAD.WIDE R2, R10, 0x4, R2 ;  /* 0x000000040a027825 */ /* 0x002fce00078e0202 */
[----:B------:R-:W1:Y:S01]  /*1c50*/  LDC.64 R14, c[0x0][0x3b8] ;  /* 0x0000ee00ff0e7b82 */ /* 0x000e620000000a00 */
[----:B0-----:R-:W4:Y:S01]  /*1c60*/  LDG.E.CONSTANT R3, desc[UR18][R2.64] ;  /* 0x0000001202037981 */ /* 0x001f22000c1e9900 */
[----:B--2---:R-:W-:-:S06]  /*1c70*/  IMAD.WIDE R6, R10, 0x4, R4 ;  /* 0x000000040a067825 */ /* 0x004fcc00078e0204 */
[----:B------:R-:W0:Y:S01]  /*1c80*/  LDC.64 R4, c[0x0][0x3a8] ;  /* 0x0000ea00ff047b82 */ /* 0x000e220000000a00 */
[----:B------:R-:W2:Y:S01]  /*1c90*/  LDG.E.CONSTANT R7, desc[UR18][R6.64] ;  /* 0x0000001206077981 */ /* 0x000ea2000c1e9900 */
[----:B---3--:R-:W-:-:S06]  /*1ca0*/  IMAD.WIDE R12, R10, 0x4, R8 ;  /* 0x000000040a0c7825 */ /* 0x008fcc00078e0208 */
[----:B------:R-:W3:Y:S01]  /*1cb0*/  LDC.64 R8, c[0x0][0x3b0] ;  /* 0x0000ec00ff087b82 */ /* 0x000ee20000000a00 */
[----:B------:R-:W5:Y:S01]  /*1cc0*/  LDG.E.CONSTANT R13, desc[UR18][R12.64] ;  /* 0x000000120c0d7981 */ /* 0x000f62000c1e9900 */
[----:B-1----:R-:W-:-:S04]  /*1cd0*/  IMAD.WIDE R14, R10, 0x4, R14 ;  /* 0x000000040a0e7825 */ /* 0x002fc800078e020e */
[----:B0-----:R-:W-:-:S04]  /*1ce0*/  IMAD.WIDE R4, R10, 0x4, R4 ;  /* 0x000000040a047825 */ /* 0x001fc800078e0204 */
[----:B---3--:R-:W-:Y:S01]  /*1cf0*/  IMAD.WIDE R8, R10, 0x4, R8 ;  /* 0x000000040a087825 */ /* 0x008fe200078e0208 */
[----:B----4-:R-:W-:Y:S04]  /*1d00*/  STG.E desc[UR18][R4.64], R3 ;  /* 0x0000000304007986 */ /* 0x010fe8000c101912 */
[----:B--2---:R-:W-:Y:S04]  /*1d10*/  STG.E desc[UR18][R8.64], R7 ;  /* 0x0000000708007986 */ /* 0x004fe8000c101912 */
[----:B-----5:R-:W-:Y:S01]  /*1d20*/  STG.E desc[UR18][R14.64], R13 ;  /* 0x0000000d0e007986 */ /* 0x020fe2000c101912 */
[----:B------:R-:W-:Y:S05]  /*1d30*/  EXIT ;  /* 0x000000000000794d */ /* 0x000fea0003800000 */
        .weak           $__internal_1_$__cuda_sm20_sqrt_rn_f32_slowpath
        .type           $__internal_1_$__cuda_sm20_sqrt_rn_f32_slowpath,@function
        .size           $__internal_1_$__cuda_sm20_sqrt_rn_f32_slowpath,($__internal_2_$__cuda_sm3x_div_rn_noftz_f32_slowpath - $__internal_1_$__cuda_sm20_sqrt_rn_f32_slowpath)
$__internal_1_$__cuda_sm20_sqrt_rn_f32_slowpath:
        /* <DEDUP_REMOVED lines=10> */
[----:B------:R-:W-:Y:S01]  /*1de0*/  @P0 FFMA R29, R3, 1.84467440737095516160e+19, RZ ;  /* 0x5f800000031d0823 */ /* 0x000fe200000000ff */
[----:B------:R-:W-:-:S03]  /*1df0*/  @!P0 MOV R30, R3 ;  /* 0x00000003001e8202 */ /* 0x000fc60000000f00 */
[----:B------:R-:W0:Y:S02]  /*1e00*/  @P0 MUFU.RSQ R26, R29 ;  /* 0x0000001d001a0308 */ /* 0x000e240000001400 */
[----:B0-----:R-:W-:Y:S01]  /*1e10*/  @P0 FMUL.FTZ R28, R29, R26 ;  /* 0x0000001a1d1c0220 */ /* 0x001fe20000410000 */
[----:B------:R-:W-:-:S03]  /*1e20*/  @P0 FMUL.FTZ R26, R26, 0.5 ;  /* 0x3f0000001a1a0820 */ /* 0x000fc60000410000 */
[----:B------:R-:W-:-:S04]  /*1e30*/  @P0 FADD.FTZ R27, -R28, -RZ ;  /* 0x800000ff1c1b0221 */ /* 0x000fc80000010100 */
[----:B------:R-:W-:-:S04]  /*1e40*/  @P0 FFMA R27, R28, R27, R29 ;  /* 0x0000001b1c1b0223 */ /* 0x000fc8000000001d */
[----:B------:R-:W-:-:S04]  /*1e50*/  @P0 FFMA R26, R27, R26, R28 ;  /* 0x0000001a1b1a0223 */ /* 0x000fc8000000001c */
[----:B------:R-:W-:-:S07]  /*1e60*/  @P0 FMUL.FTZ R30, R26, 2.3283064365386962891e-10 ;  /* 0x2f8000001a1e0820 */ /* 0x000fce0000410000 */
.L_x_76:
[----:B------:R-:W-:Y:S02]  /*1e70*/  HFMA2 R27, -RZ, RZ, 0, 0 ;  /* 0x00000000ff1b7431 */ /* 0x000fe400000001ff */
[----:B------:R-:W-:-:S04]  /*1e80*/  IMAD.MOV.U32 R26, RZ, RZ, R0 ;  /* 0x000000ffff1a7224 */ /* 0x000fc800078e0000 */
[----:B------:R-:W-:Y:S05]  /*1e90*/  RET.REL.NODEC R26 `(majorization_step_kernel) ;  /* 0xffffffe01a587950 */ /* 0x000fea0003c3ffff */
        .weak           $__internal_2_$__cuda_sm3x_div_rn_noftz_f32_slowpath
        .type           $__internal_2_$__cuda_sm3x_div_rn_noftz_f32_slowpath,@function
        .size           $__internal_2_$__cuda_sm3x_div_rn_noftz_f32_slowpath,(.L_x_436 - $__internal_2_$__cuda_sm3x_div_rn_noftz_f32_slowpath)
$__internal_2_$__cuda_sm3x_div_rn_noftz_f32_slowpath:
[----:B------:R-:W-:Y:S01]  /*1ea0*/  SHF.R.U32.HI R27, RZ, 0x17, R0 ;  /* 0x00000017ff1b7819 */ /* 0x000fe20000011600 */
[----:B------:R-:W-:Y:S01]  /*1eb0*/  BSSY.RECONVERGENT B0, `(.L_x_77) ;  /* 0x0000063000007945 */ /* 0x000fe20003800200 */
[----:B------:R-:W-:Y:S02]  /*1ec0*/  SHF.R.U32.HI R29, RZ, 0x17, R3 ;  /* 0x00000017ff1d7819 */ /* 0x000fe40000011603 */
[----:B------:R-:W-:Y:S02]  /*1ed0*/  LOP3.LUT R27, R27, 0xff, RZ, 0xc0, !PT ;  /* 0x000000ff1b1b7812 */ /* 0x000fe400078ec0ff */
[----:B------:R-:W-:Y:S02]  /*1ee0*/  LOP3.LUT R29, R29, 0xff, RZ, 0xc0, !PT ;  /* 0x000000ff1d1d7812 */ /* 0x000fe400078ec0ff */
[----:B------:R-:W-:Y:S02]  /*1ef0*/  IADD3 R28, PT, PT, R27, -0x1, RZ ;  /* 0xffffffff1b1c7810 */ /* 0x000fe40007ffe0ff */
[----:B------:R-:W-:-:S02]  /*1f00*/  IADD3 R30, PT, PT, R29, -0x1, RZ ;  /* 0xffffffff1d1e7810 */ /* 0x000fc40007ffe0ff */
[----:B------:R-:W-:-:S04]  /*1f10*/  ISETP.GT.U32.AND P0, PT, R28, 0xfd, PT ;  /* 0x000000fd1c00780c */ /* 0x000fc80003f04070 */
[----:B------:R-:W-:-:S13]  /*1f20*/  ISETP.GT.U32.OR P0, PT, R30, 0xfd, P0 ;  /* 0x000000fd1e00780c */ /* 0x000fda0000704470 */
[----:B------:R-:W-:Y:S01]  /*1f30*/  @!P0 MOV R31, RZ ;  /* 0x000000ff001f8202 */ /* 0x000fe20000000f00 */
[----:B------:R-:W-:Y:S06]  /*1f40*/  @!P0 BRA `(.L_x_78) ;  /* 0x00000000005c8947 */ /* 0x000fec0003800000 */
[----:B------:R-:W-:Y:S02]  /*1f50*/  FSETP.GTU.FTZ.AND P0, PT, |R3|, +INF , PT ;  /* 0x7f8000000300780b */ /* 0x000fe40003f1c200 */
[----:B------:R-:W-:-:S04]  /*1f60*/  FSETP.GTU.FTZ.AND P1, PT, |R0|, +INF , PT ;  /* 0x7f8000000000780b */ /* 0x000fc80003f3c200 */
[----:B------:R-:W-:-:S13]  /*1f70*/  PLOP3.LUT P0, PT, P0, P1, PT, 0xf8, 0x8f ;  /* 0x00000000008f781c */ /* 0x000fda0000703f70 */
[----:B------:R-:W-:Y:S05]  /*1f80*/  @P0 BRA `(.L_x_79) ;  /* 0x0000000400500947 */ /* 0x000fea0003800000 */
[----:B------:R-:W-:-:S13]  /*1f90*/  LOP3.LUT P0, RZ, R0, 0x7fffffff, R3, 0xc8, !PT ;  /* 0x7fffffff00ff7812 */ /* 0x000fda000780c803 */
[----:B------:R-:W-:Y:S05]  /*1fa0*/  @!P0 BRA `(.L_x_80) ;  /* 0x0000000400408947 */ /* 0x000fea0003800000 */
[C---:B------:R-:W-:Y:S02]  /*1fb0*/  FSETP.NEU.FTZ.AND P1, PT, |R3|.reuse, +INF , PT ;  /* 0x7f8000000300780b */ /* 0x040fe40003f3d200 */
[----:B------:R-:W-:Y:S02]  /*1fc0*/  FSETP.NEU.FTZ.AND P2, PT, |R0|, +INF , PT ;  /* 0x7f8000000000780b */ /* 0x000fe40003f5d200 */
[----:B------:R-:W-:-:S11]  /*1fd0*/  FSETP.NEU.FTZ.AND P0, PT, |R3|, +INF , PT ;  /* 0x7f8000000300780b */ /* 0x000fd60003f1d200 */
[----:B------:R-:W-:Y:S05]  /*1fe0*/  @!P2 BRA !P1, `(.L_x_80) ;  /* 0x000000040030a947 */ /* 0x000fea0004800000 */
[----:B------:R-:W-:-:S04]  /*1ff0*/  LOP3.LUT P1, RZ, R3, 0x7fffffff, RZ, 0xc0, !PT ;  /* 0x7fffffff03ff7812 */ /* 0x000fc8000782c0ff */
[----:B------:R-:W-:-:S13]  /*2000*/  PLOP3.LUT P1, PT, P2, P1, PT, 0x2f, 0xf2 ;  /* 0x0000000000f2781c */ /* 0x000fda0001722577 */
[----:B------:R-:W-:Y:S05]  /*2010*/  @P1 BRA `(.L_x_81) ;  /* 0x00000004001c1947 */ /* 0x000fea0003800000 */
[----:B------:R-:W-:-:S04]  /*2020*/  LOP3.LUT P1, RZ, R0, 0x7fffffff, RZ, 0xc0, !PT ;  /* 0x7fffffff00ff7812 */ /* 0x000fc8000782c0ff */
[----:B------:R-:W-:-:S13]  /*2030*/  PLOP3.LUT P0, PT, P0, P1, PT, 0x2f, 0xf2 ;  /* 0x0000000000f2781c */ /* 0x000fda0000702577 */
[----:B------:R-:W-:Y:S05]  /*2040*/  @P0 BRA `(.L_x_82) ;  /* 0x0000000400040947 */ /* 0x000fea0003800000 */
[----:B------:R-:W-:Y:S02]  /*2050*/  ISETP.GE.AND P0, PT, R30, RZ, PT ;  /* 0x000000ff1e00720c */ /* 0x000fe40003f06270 */
[----:B------:R-:W-:-:S11]  /*2060*/  ISETP.GE.AND P1, PT, R28, RZ, PT ;  /* 0x000000ff1c00720c */ /* 0x000fd60003f26270 */
[----:B------:R-:W-:Y:S01]  /*2070*/  @P0 MOV R31, RZ ;  /* 0x000000ff001f0202 */ /* 0x000fe20000000f00 */
[----:B------:R-:W-:Y:S01]  /*2080*/  @!P0 FFMA R3, R3, 1.84467440737095516160e+19, RZ ;  /* 0x5f80000003038823 */ /* 0x000fe200000000ff */
[----:B------:R-:W-:Y:S01]  /*2090*/  @!P0 MOV R31, 0xffffffc0 ;  /* 0xffffffc0001f8802 */ /* 0x000fe20000000f00 */
[----:B------:R-:W-:-:S03]  /*20a0*/  @!P1 FFMA R0, R0, 1.84467440737095516160e+19, RZ ;  /* 0x5f80000000009823 */ /* 0x000fc600000000ff */
[----:B------:R-:W-:-:S07]  /*20b0*/  @!P1 IADD3 R31, PT, PT, R31, 0x40, RZ ;  /* 0x000000401f1f9810 */ /* 0x000fce0007ffe0ff */
.L_x_78:
[----:B------:R-:W-:Y:S01]  /*20c0*/  LEA R37, R27, 0xc0800000, 0x17 ;  /* 0xc08000001b257811 */ /* 0x000fe200078eb8ff */
[----:B------:R-:W-:Y:S01]  /*20d0*/  VIADD R30, R29, 0xffffff81 ;  /* 0xffffff811d1e7836 */ /* 0x000fe20000000000 */
[----:B------:R-:W-:Y:S02]  /*20e0*/  BSSY.RECONVERGENT B1, `(.L_x_83) ;  /* 0x0000035000017945 */ /* 0x000fe40003800200 */
[----:B------:R-:W-:Y:S01]  /*20f0*/  IADD3 R37, PT, PT, -R37, R0, RZ ;  /* 0x0000000025257210 */ /* 0x000fe20007ffe1ff */
[C---:B------:R-:W-:Y:S01]  /*2100*/  IMAD R29, R30.reuse, -0x800000, R3 ;  /* 0xff8000001e1d7824 */ /* 0x040fe200078e0203 */
[----:B------:R-:W-:Y:S02]  /*2110*/  IADD3 R30, PT, PT, R30, 0x7f, -R27 ;  /* 0x0000007f1e1e7810 */ /* 0x000fe40007ffe81b */
[----:B------:R-:W0:Y:S01]  /*2120*/  MUFU.RCP R35, R37 ;  /* 0x0000002500237308 */ /* 0x000e220000001000 */
[----:B------:R-:W-:Y:S01]  /*2130*/  FADD.FTZ R28, -R37, -RZ ;  /* 0x800000ff251c7221 */ /* 0x000fe20000010100 */
[----:B------:R-:W-:-:S03]  /*2140*/  IADD3 R30, PT, PT, R30, R31, RZ ;  /* 0x0000001f1e1e7210 */ /* 0x000fc60007ffe0ff */
[----:B0-----:R-:W-:-:S04]  /*2150*/  FFMA R0, R35, R28, 1 ;  /* 0x3f80000023007423 */ /* 0x001fc8000000001c */
[----:B------:R-:W-:-:S04]  /*2160*/  FFMA R0, R35, R0, R35 ;  /* 0x0000000023007223 */ /* 0x000fc80000000023 */
[----:B------:R-:W-:-:S04]  /*2170*/  FFMA R27, R29, R0, RZ ;  /* 0x000000001d1b7223 */ /* 0x000fc800000000ff */
[----:B------:R-:W-:-:S04]  /*2180*/  FFMA R3, R28, R27, R29 ;  /* 0x0000001b1c037223 */ /* 0x000fc8000000001d */
[----:B------:R-:W-:-:S04]  /*2190*/  FFMA R3, R0, R3, R27 ;  /* 0x0000000300037223 */ /* 0x000fc8000000001b */
[----:B------:R-:W-:-:S04]  /*21a0*/  FFMA R28, R28, R3, R29 ;  /* 0x000000031c1c7223 */ /* 0x000fc8000000001d */
[----:B------:R-:W-:-:S05]  /*21b0*/  FFMA R27, R0, R28, R3 ;  /* 0x0000001c001b7223 */ /* 0x000fca0000000003 */
[----:B------:R-:W-:-:S04]  /*21c0*/  SHF.R.U32.HI R29, RZ, 0x17, R27 ;  /* 0x00000017ff1d7819 */ /* 0x000fc8000001161b */
[----:B------:R-:W-:-:S04]  /*21d0*/  LOP3.LUT R29, R29, 0xff, RZ, 0xc0, !PT ;  /* 0x000000ff1d1d7812 */ /* 0x000fc800078ec0ff */
[----:B------:R-:W-:-:S04]  /*21e0*/  IADD3 R29, PT, PT, R29, R30, RZ ;  /* 0x0000001e1d1d7210 */ /* 0x000fc80007ffe0ff */
[----:B------:R-:W-:-:S04]  /*21f0*/  IADD3 R31, PT, PT, R29, -0x1, RZ ;  /* 0xffffffff1d1f7810 */ /* 0x000fc80007ffe0ff */
[----:B------:R-:W-:-:S13]  /*2200*/  ISETP.GE.U32.AND P0, PT, R31, 0xfe, PT ;  /* 0x000000fe1f00780c */ /* 0x000fda0003f06070 */
[----:B------:R-:W-:Y:S05]  /*2210*/  @!P0 BRA `(.L_x_84) ;  /* 0x0000000000808947 */ /* 0x000fea0003800000 */
[----:B------:R-:W-:-:S13]  /*2220*/  ISETP.GT.AND P0, PT, R29, 0xfe, PT ;  /* 0x000000fe1d00780c */ /* 0x000fda0003f04270 */
[----:B------:R-:W-:Y:S05]  /*2230*/  @P0 BRA `(.L_x_85) ;  /* 0x00000000006c0947 */ /* 0x000fea0003800000 */
[----:B------:R-:W-:-:S13]  /*2240*/  ISETP.GE.AND P0, PT, R29, 0x1, PT ;  /* 0x000000011d00780c */ /* 0x000fda0003f06270 */
[----:B------:R-:W-:Y:S05]  /*2250*/  @P0 BRA `(.L_x_86) ;  /* 0x0000000000740947 */ /* 0x000fea0003800000 */
[----:B------:R-:W-:Y:S02]  /*2260*/  ISETP.GE.AND P0, PT, R29, -0x18, PT ;  /* 0xffffffe81d00780c */ /* 0x000fe40003f06270 */
[----:B------:R-:W-:-:S11]  /*2270*/  LOP3.LUT R27, R27, 0x80000000, RZ, 0xc0, !PT ;  /* 0x800000001b1b7812 */ /* 0x000fd600078ec0ff */
[----:B------:R-:W-:Y:S05]  /*2280*/  @!P0 BRA `(.L_x_86) ;  /* 0x0000000000688947 */ /* 0x000fea0003800000 */
[CCC-:B------:R-:W-:Y:S01]  /*2290*/  FFMA.RZ R30, R0.reuse, R28.reuse, R3.reuse ;  /* 0x0000001c001e7223 */ /* 0x1c0fe2000000c003 */
[CCC-:B------:R-:W-:Y:S01]  /*22a0*/  FFMA.RP R31, R0.reuse, R28.reuse, R3.reuse ;  /* 0x0000001c001f7223 */ /* 0x1c0fe20000008003 */
[----:B------:R-:W-:Y:S01]  /*22b0*/  FFMA.RM R0, R0, R28, R3 ;  /* 0x0000001c00007223 */ /* 0x000fe20000004003 */
[----:B------:R-:W-:Y:S02]  /*22c0*/  ISETP.NE.AND P2, PT, R29, RZ, PT ;  /* 0x000000ff1d00720c */ /* 0x000fe40003f45270 */
[----:B------:R-:W-:Y:S02]  /*22d0*/  LOP3.LUT R30, R30, 0x7fffff, RZ, 0xc0, !PT ;  /* 0x007fffff1e1e7812 */ /* 0x000fe400078ec0ff */
[----:B------:R-:W-:Y:S02]  /*22e0*/  FSETP.NEU.FTZ.AND P0, PT, R31, R0, PT ;  /* 0x000000001f00720b */ /* 0x000fe40003f1d000 */
[----:B------:R-:W-:Y:S02]  /*22f0*/  IADD3 R0, PT, PT, R29, 0x20, RZ ;  /* 0x000000201d007810 */ /* 0x000fe40007ffe0ff */
[----:B------:R-:W-:-:S02]  /*2300*/  LOP3.LUT R3, R30, 0x800000, RZ, 0xfc, !PT ;  /* 0x008000001e037812 */ /* 0x000fc400078efcff */
[C---:B------:R-:W-:Y:S02]  /*2310*/  ISETP.NE.AND P1, PT, R29.reuse, RZ, PT ;  /* 0x000000ff1d00720c */ /* 0x040fe40003f25270 */
[----:B------:R-:W-:Y:S02]  /*2320*/  IADD3 R29, PT, PT, -R29, RZ, RZ ;  /* 0x000000ff1d1d7210 */ /* 0x000fe40007ffe1ff */
[----:B------:R-:W-:Y:S02]  /*2330*/  SHF.L.U32 R0, R3, R0, RZ ;  /* 0x0000000003007219 */ /* 0x000fe400000006ff */
[----:B------:R-:W-:Y:S02]  /*2340*/  SEL R28, R29, RZ, P2 ;  /* 0x000000ff1d1c7207 */ /* 0x000fe40001000000 */
[----:B------:R-:W-:Y:S02]  /*2350*/  ISETP.NE.AND P1, PT, R0, RZ, P1 ;  /* 0x000000ff0000720c */ /* 0x000fe40000f25270 */
[----:B------:R-:W-:-:S02]  /*2360*/  SHF.R.U32.HI R29, RZ, R28, R3 ;  /* 0x0000001cff1d7219 */ /* 0x000fc40000011603 */
[----:B------:R-:W-:Y:S02]  /*2370*/  PLOP3.LUT P0, PT, P0, P1, PT, 0xf8, 0x8f ;  /* 0x00000000008f781c */ /* 0x000fe40000703f70 */
[----:B------:R-:W-:Y:S02]  /*2380*/  SHF.R.U32.HI R3, RZ, 0x1, R29 ;  /* 0x00000001ff037819 */ /* 0x000fe4000001161d */
[----:B------:R-:W-:-:S04]  /*2390*/  SEL R0, RZ, 0x1, !P0 ;  /* 0x00000001ff007807 */ /* 0x000fc80004000000 */
[----:B------:R-:W-:-:S04]  /*23a0*/  LOP3.LUT R0, R0, 0x1, R3, 0xf8, !PT ;  /* 0x0000000100007812 */ /* 0x000fc800078ef803 */
[----:B------:R-:W-:-:S04]  /*23b0*/  LOP3.LUT R0, R0, R29, RZ, 0xc0, !PT ;  /* 0x0000001d00007212 */ /* 0x000fc800078ec0ff */
[----:B------:R-:W-:-:S04]  /*23c0*/  IADD3 R0, PT, PT, R3, R0, RZ ;  /* 0x0000000003007210 */ /* 0x000fc80007ffe0ff */
[----:B------:R-:W-:Y:S01]  /*23d0*/  LOP3.LUT R27, R0, R27, RZ, 0xfc, !PT ;  /* 0x0000001b001b7212 */ /* 0x000fe200078efcff */
[----:B------:R-:W-:Y:S06]  /*23e0*/  BRA `(.L_x_86) ;  /* 0x0000000000107947 */ /* 0x000fec0003800000 */
.L_x_85:
[----:B------:R-:W-:-:S04]  /*23f0*/  LOP3.LUT R27, R27, 0x80000000, RZ, 0xc0, !PT ;  /* 0x800000001b1b7812 */ /* 0x000fc800078ec0ff */
[----:B------:R-:W-:Y:S01]  /*2400*/  LOP3.LUT R27, R27, 0x7f800000, RZ, 0xfc, !PT ;  /* 0x7f8000001b1b7812 */ /* 0x000fe200078efcff */
[----:B------:R-:W-:Y:S06]  /*2410*/  BRA `(.L_x_86) ;  /* 0x0000000000047947 */ /* 0x000fec0003800000 */
.L_x_84:
[----:B------:R-:W-:-:S07]  /*2420*/  LEA R27, R30, R27, 0x17 ;  /* 0x0000001b1e1b7211 */ /* 0x000fce00078eb8ff */
.L_x_86:
[----:B------:R-:W-:Y:S05]  /*2430*/  BSYNC.RECONVERGENT B1 ;  /* 0x0000000000017941 */ /* 0x000fea0003800200 */
.L_x_83:
[----:B------:R-:W-:Y:S01]  /*2440*/  MOV R0, R27 ;  /* 0x0000001b00007202 */ /* 0x000fe20000000f00 */
[----:B------:R-:W-:Y:S06]  /*2450*/  BRA `(.L_x_87) ;  /* 0x0000000000207947 */ /* 0x000fec0003800000 */
.L_x_82:
[----:B------:R-:W-:-:S04]  /*2460*/  LOP3.LUT R0, R0, 0x80000000, R3, 0x48, !PT ;  /* 0x8000000000007812 */ /* 0x000fc800078e4803 */
[----:B------:R-:W-:Y:S01]  /*2470*/  LOP3.LUT R0, R0, 0x7f800000, RZ, 0xfc, !PT ;  /* 0x7f80000000007812 */ /* 0x000fe200078efcff */
[----:B------:R-:W-:Y:S06]  /*2480*/  BRA `(.L_x_87) ;  /* 0x0000000000147947 */ /* 0x000fec0003800000 */
.L_x_81:
[----:B------:R-:W-:Y:S01]  /*2490*/  LOP3.LUT R0, R0, 0x80000000, R3, 0x48, !PT ;  /* 0x8000000000007812 */ /* 0x000fe200078e4803 */
[----:B------:R-:W-:Y:S06]  /*24a0*/  BRA `(.L_x_87) ;  /* 0x00000000000c7947 */ /* 0x000fec0003800000 */
.L_x_80:
[----:B------:R-:W0:Y:S01]  /*24b0*/  MUFU.RSQ R0, -QNAN ;  /* 0xffc0000000007908 */ /* 0x000e220000001400 */
[----:B------:R-:W-:Y:S05]  /*24c0*/  BRA `(.L_x_87) ;  /* 0x0000000000047947 */ /* 0x000fea0003800000 */
.L_x_79:
[----:B------:R-:W-:-:S07]  /*24d0*/  FADD.FTZ R0, R3, R0 ;  /* 0x0000000003007221 */ /* 0x000fce0000010000 */
.L_x_87:
[----:B------:R-:W-:Y:S05]  /*24e0*/  BSYNC.RECONVERGENT B0 ;  /* 0x0000000000007941 */ /* 0x000fea0003800200 */
.L_x_77:
[----:B------:R-:W-:-:S04]  /*24f0*/  HFMA2 R27, -RZ, RZ, 0, 0 ;  /* 0x00000000ff1b7431 */ /* 0x000fc800000001ff */
[----:B0-----:R-:W-:Y:S05]  /*2500*/  RET.REL.NODEC R26 `(majorization_step_kernel) ;  /* 0xffffffd81abc7950 */ /* 0x001fea0003c3ffff */
.L_x_88:
        /* <DEDUP_REMOVED lines=15> */
.L_x_436:


//--------------------- .text.stress_majorization_step_kernel --------------------------
	.section	.text.stress_majorization_step_kernel,"ax",@progbits
	.align	128
        .global         stress_majorization_step_kernel
        .type           stress_majorization_step_kernel,@function
        .size           stress_majorization_step_kernel,(.L_x_438 - stress_majorization_step_kernel)
        .other          stress_majorization_step_kernel,@"STO_CUDA_ENTRY STV_DEFAULT"
stress_majorization_step_kernel:
.text.stress_majorization_step_kernel:
        /* <DEDUP_REMOVED lines=9> */
[----:B------:R-:W1:Y:S01]  /*0090*/  LDCU.64 UR4, c[0x0][0x358] ;  /* 0x00006b00ff0477ac */ /* 0x000e620008000a00 */
[----:B------:R-:W2:Y:S06]  /*00a0*/  LDCU UR11, c[0x0][0x3d4] ;  /* 0x00007a80ff0b77ac */ /* 0x000eac0008000800 */
[----:B------:R-:W3:Y:S01]  /*00b0*/  LDC.64 R2, c[0x0][0x380] ;  /* 0x0000e000ff027b82 */ /* 0x000ee20000000a00 */
[----:B------:R-:W4:Y:S01]  /*00c0*/  LDCU UR7, c[0x0][0x3d4] ;  /* 0x00007a80ff0777ac */ /* 0x000f220008000800 */
[----:B------:R-:W0:Y:S06]  /*00d0*/  LDCU UR6, c[0x0][0x3d8] ;  /* 0x00007b00ff0677ac */ /* 0x000e2c0008000800 */
[----:B------:R-:W2:Y:S01]  /*00e0*/  LDC.64 R14, c[0x0][0x390] ;  /* 0x0000e400ff0e7b82 */ /* 0x000ea20000000a00 */
[----:B------:R-:W0:Y:S01]  /*00f0*/  LDCU UR10, c[0x0][0x3d8] ;  /* 0x00007b00ff0a77ac */ /* 0x000e220008000800 */
[----:B------:R-:W0:Y:S02]  /*0100*/  LDCU.64 UR8, c[0x0][0x390] ;  /* 0x00007200ff0877ac */ /* 0x000e240008000a00 */
[----:B0-----:R-:W-:-:S04]  /*0110*/  IMAD.WIDE R18, R12, 0x4, R18 ;  /* 0x000000040c127825 */ /* 0x001fc800078e0212 */
[----:B------:R-:W0:Y:S01]  /*0120*/  LDC.64 R4, c[0x0][0x388] ;  /* 0x0000e200ff047b82 */ /* 0x000e220000000a00 */
[----:B------:R-:W0:Y:S01]  /*0130*/  LDCU.128 UR12, c[0x0][0x380] ;  /* 0x00007000ff0c77ac */ /* 0x000e220008000c00 */
[----:B-1----:R-:W4:Y:S04]  /*0140*/  LDG.E.CONSTANT R26, desc[UR4][R18.64] ;  /* 0x00000004121a7981 */ /* 0x002f28000c1e9900 */
[----:B------:R-:W4:Y:S01]  /*0150*/  LDG.E.CONSTANT R17, desc[UR4][R18.64+0x4] ;  /* 0x0000040412117981 */ /* 0x000f22000c1e9900 */
[----:B---3--:R-:W-:-:S05]  /*0160*/  IMAD.WIDE R2, R12, 0x4, R2 ;  /* 0x000000040c027825 */ /* 0x008fca00078e0202 */
[----:B------:R-:W5:Y:S01]  /*0170*/  LDG.E.CONSTANT R11, desc[UR4][R2.64] ;  /* 0x00000004020b7981 */ /* 0x000f62000c1e9900 */
[----:B--2---:R-:W-:-:S05]  /*0180*/  IMAD.WIDE R14, R12, 0x4, R14 ;  /* 0x000000040c0e7825 */ /* 0x004fca00078e020e */
[----:B------:R-:W5:Y:S01]  /*0190*/  LDG.E.CONSTANT R7, desc[UR4][R14.64] ;  /* 0x000000040e077981 */ /* 0x000f62000c1e9900 */
[----:B------:R-:W-:Y:S01]  /*01a0*/  BSSY.RECONVERGENT B0, `(.L_x_89) ;  /* 0x0000275000007945 */ /* 0x000fe20003800200 */
[----:B0-----:R-:W-:-:S04]  /*01b0*/  IMAD.WIDE R4, R12, 0x4, R4 ;  /* 0x000000040c047825 */ /* 0x001fc800078e0204 */
[----:B------:R-:W-:Y:S02]  /*01c0*/  HFMA2 R10, -RZ, RZ, 0, 0 ;  /* 0x00000000ff0a7431 */ /* 0x000fe400000001ff */
[----:B------:R-:W-:Y:S01]  /*01d0*/  HFMA2 R6, -RZ, RZ, 0, 0 ;  /* 0x00000000ff067431 */ /* 0x000fe200000001ff */
[----:B------:R-:W-:Y:S01]  /*01e0*/  MOV R8, RZ ;  /* 0x000000ff00087202 */ /* 0x000fe20000000f00 */
[----:B------:R0:W5:Y:S02]  /*01f0*/  LDG.E.CONSTANT R9, desc[UR4][R4.64] ;  /* 0x0000000404097981 */ /* 0x000164000c1e9900 */
[----:B0-----:R-:W-:Y:S02]  /*0200*/  MOV R5, RZ ;  /* 0x000000ff00057202 */ /* 0x001fe40000000f00 */
[----:B----4-:R-:W-:-:S13]  /*0210*/  ISETP.GE.AND P0, PT, R26, R17, PT ;  /* 0x000000111a00720c */ /* 0x010fda0003f06270 */
[----:B------:R-:W-:Y:S05]  /*0220*/  @P0 BRA `(.L_x_90) ;  /* 0x0000002400b00947 */ /* 0x000fea0003800000 */
[----:B------:R-:W-:Y:S01]  /*0230*/  IADD3 R0, PT, PT, -R26, R17, RZ ;  /* 0x000000111a007210 */ /* 0x000fe20007ffe1ff */
[----:B------:R-:W-:Y:S01]  /*0240*/  BSSY.RECONVERGENT B3, `(.L_x_91) ;  /* 0x0000053000037945 */ /* 0x000fe20003800200 */
[----:B------:R-:W-:Y:S02]  /*0250*/  MOV R5, RZ ;  /* 0x000000ff00057202 */ /* 0x000fe40000000f00 */
[----:B------:R-:W-:Y:S02]  /*0260*/  LOP3.LUT P0, R0, R0, 0x7, RZ, 0xc0, !PT ;  /* 0x0000000700007812 */ /* 0x000fe4000780c0ff */
[----:B------:R-:W-:Y:S02]  /*0270*/  MOV R4, R26 ;  /* 0x0000001a00047202 */ /* 0x000fe40000000f00 */
[----:B------:R-:W-:Y:S02]  /*0280*/  MOV R6, RZ ;  /* 0x000000ff00067202 */ /* 0x000fe40000000f00 */
[----:B------:R-:W-:-:S02]  /*0290*/  MOV R8, RZ ;  /* 0x000000ff00087202 */ /* 0x000fc40000000f00 */
[----:B------:R-:W-:-:S05]  /*02a0*/  MOV R10, RZ ;  /* 0x000000ff000a7202 */ /* 0x000fca0000000f00 */
[----:B------:R-:W-:Y:S05]  /*02b0*/  @!P0 BRA `(.L_x_92) ;  /* 0x00000004002c8947 */ /* 0x000fea0003800000 */
[----:B------:R-:W0:Y:S01]  /*02c0*/  LDC.64 R28, c[0x0][0x390] ;  /* 0x0000e400ff1c7b82 */ /* 0x000e220000000a00 */
[----:B------:R-:W-:Y:S01]  /*02d0*/  HFMA2 R5, -RZ, RZ, 0, 0 ;  /* 0x00000000ff057431 */ /* 0x000fe200000001ff */
[----:B------:R-:W-:Y:S02]  /*02e0*/  IADD3 R20, PT, PT, -R0, RZ, RZ ;  /* 0x000000ff00147210 */ /* 0x000fe40007ffe1ff */
[----:B------:R-:W-:-:S07]  /*02f0*/  MOV R4, R26 ;  /* 0x0000001a00047202 */ /* 0x000fce0000000f00 */
.L_x_100:
[----:B------:R-:W1:Y:S08]  /*0300*/  LDC.64 R2, c[0x0][0x3c8] ;  /* 0x0000f200ff027b82 */ /* 0x000e700000000a00 */
[----:B------:R-:W2:Y:S08]  /*0310*/  LDC.64 R22, c[0x0][0x3b0] ;  /* 0x0000ec00ff167b82 */ /* 0x000eb00000000a00 */
[----:B------:R-:W3:Y:S01]  /*0320*/  LDC.64 R14, c[0x0][0x3b8] ;  /* 0x0000ee00ff0e7b82 */ /* 0x000ee20000000a00 */
[----:B-1----:R-:W-:-:S05]  /*0330*/  IMAD.WIDE R2, R4, 0x4, R2 ;  /* 0x0000000404027825 */ /* 0x002fca00078e0202 */
[----:B------:R-:W4:Y:S02]  /*0340*/  LDG.E.CONSTANT R27, desc[UR4][R2.64] ;  /* 0x00000004021b7981 */ /* 0x000f24000c1e9900 */
[----:B----4-:R-:W-:-:S04]  /*0350*/  IMAD R13, R12, UR7, R27 ;  /* 0x000000070c0d7c24 */ /* 0x010fc8000f8e021b */
[----:B--2---:R-:W-:-:S04]  /*0360*/  IMAD.WIDE R22, R13, 0x4, R22 ;  /* 0x000000040d167825 */ /* 0x004fc800078e0216 */
[----:B---3--:R-:W-:Y:S01]  /*0370*/  IMAD.WIDE R14, R13, 0x4, R14 ;  /* 0x000000040d0e7825 */ /* 0x008fe200078e020e */
[----:B------:R-:W2:Y:S04]  /*0380*/  LDG.E.CONSTANT R21, desc[UR4][R22.64] ;  /* 0x0000000416157981 */ /* 0x000ea8000c1e9900 */
[----:B------:R-:W3:Y:S01]  /*0390*/  LDG.E.CONSTANT R19, desc[UR4][R14.64] ;  /* 0x000000040e137981 */ /* 0x000ee2000c1e9900 */
[----:B------:R-:W-:Y:S01]  /*03a0*/  IADD3 R20, PT, PT, R20, 0x1, RZ ;  /* 0x0000000114147810 */ /* 0x000fe20007ffe0ff */
[----:B------:R-:W-:Y:S03]  /*03b0*/  BSSY.RECONVERGENT B4, `(.L_x_93) ;  /* 0x0000039000047945 */ /* 0x000fe60003800200 */
[----:B------:R-:W-:-:S02]  /*03c0*/  ISETP.NE.AND P2, PT, R20, RZ, PT ;  /* 0x000000ff1400720c */ /* 0x000fc40003f45270 */
[----:B--2---:R-:W-:-:S04]  /*03d0*/  FSETP.GT.AND P0, PT, R21, RZ, PT ;  /* 0x000000ff1500720b */ /* 0x004fc80003f04000 */
[----:B---3--:R-:W-:-:S13]  /*03e0*/  FSETP.LEU.OR P0, PT, R19, RZ, !P0 ;  /* 0x000000ff1300720b */ /* 0x008fda000470b400 */
[----:B------:R-:W-:Y:S05]  /*03f0*/  @P0 BRA `(.L_x_94) ;  /* 0x0000000000d00947 */ /* 0x000fea0003800000 */
[----:B------:R-:W1:Y:S01]  /*0400*/  LDC.64 R14, c[0x0][0x388] ;  /* 0x0000e200ff0e7b82 */ /* 0x000e620000000a00 */
[----:B0-----:R-:W-:-:S06]  /*0410*/  IMAD.WIDE R24, R27, 0x4, R28 ;  /* 0x000000041b187825 */ /* 0x001fcc00078e021c */
[----:B------:R-:W2:Y:S01]  /*0420*/  LDG.E.CONSTANT R24, desc[UR4][R24.64] ;  /* 0x0000000418187981 */ /* 0x000ea2000c1e9900 */
[----:B------:R-:W0:Y:S01]  /*0430*/  LDC.64 R2, c[0x0][0x380] ;  /* 0x0000e000ff027b82 */ /* 0x000e220000000a00 */
[----:B-1----:R-:W-:-:S06]  /*0440*/  IMAD.WIDE R14, R27, 0x4, R14 ;  /* 0x000000041b0e7825 */ /* 0x002fcc00078e020e */
[----:B------:R-:W3:Y:S01]  /*0450*/  LDG.E.CONSTANT R14, desc[UR4][R14.64] ;  /* 0x000000040e0e7981 */ /* 0x000ee2000c1e9900 */
[----:B0-----:R-:W-:-:S05]  /*0460*/  IMAD.WIDE R22, R27, 0x4, R2 ;  /* 0x000000041b167825 */ /* 0x001fca00078e0202 */
[----:B------:R-:W4:Y:S01]  /*0470*/  LDG.E.CONSTANT R18, desc[UR4][R22.64] ;  /* 0x0000000416127981 */ /* 0x000f22000c1e9900 */
[----:B------:R-:W-:Y:S01]  /*0480*/  BSSY.RECONVERGENT B1, `(.L_x_95) ;  /* 0x0000013000017945 */ /* 0x000fe20003800200 */
[----:B--2--5:R-:W-:-:S04]  /*0490*/  FADD R2, R7, -R24 ;  /* 0x8000001807027221 */ /* 0x024fc80000000000 */
[----:B------:R-:W-:Y:S01]  /*04a0*/  FMUL R3, R2, R2 ;  /* 0x0000000202037220 */ /* 0x000fe20000400000 */
[----:B---3--:R-:W-:-:S04]  /*04b0*/  FADD R16, R9, -R14 ;  /* 0x8000000e09107221 */ /* 0x008fc80000000000 */
[----:B------:R-:W-:Y:S01]  /*04c0*/  FFMA R3, R16, R16, R3 ;  /* 0x0000001010037223 */ /* 0x000fe20000000003 */
[----:B----4-:R-:W-:-:S04]  /*04d0*/  FADD R18, R11, -R18 ;  /* 0x800000120b127221 */ /* 0x010fc80000000000 */
[----:B------:R-:W-:-:S05]  /*04e0*/  FFMA R3, R18, R18, R3 ;  /* 0x0000001212037223 */ /* 0x000fca0000000003 */
[----:B------:R-:W-:Y:S01]  /*04f0*/  IADD3 R0, PT, PT, R3, -0xd000000, RZ ;  /* 0xf300000003007810 */ /* 0x000fe20007ffe0ff */
[----:B------:R0:W1:Y:S03]  /*0500*/  MUFU.RSQ R24, R3 ;  /* 0x0000000300187308 */ /* 0x0000660000001400 */
[----:B------:R-:W-:-:S13]  /*0510*/  ISETP.GT.U32.AND P0, PT, R0, 0x727fffff, PT ;  /* 0x727fffff0000780c */ /* 0x000fda0003f04070 */
[----:B0-----:R-:W-:Y:S05]  /*0520*/  @!P0 BRA `(.L_x_96) ;  /* 0x0000000000108947 */ /* 0x001fea0003800000 */
[----:B------:R-:W-:-:S07]  /*0530*/  MOV R0, 0x550 ;  /* 0x0000055000007802 */ /* 0x000fce0000000f00 */
[----:B-1----:R-:W-:Y:S05]  /*0540*/  CALL.REL.NOINC `($__internal_3_$__cuda_sm20_sqrt_rn_f32_slowpath) ;  /* 0x0000002800107944 */ /* 0x002fea0003c00000 */
[----:B------:R-:W-:Y:S01]  /*0550*/  MOV R0, R14 ;  /* 0x0000000e00007202 */ /* 0x000fe20000000f00 */
[----:B------:R-:W-:Y:S06]  /*0560*/  BRA `(.L_x_97) ;  /* 0x0000000000107947 */ /* 0x000fec0003800000 */
.L_x_96:
[----:B-1----:R-:W-:Y:S01]  /*0570*/  FMUL.FTZ R0, R3, R24 ;  /* 0x0000001803007220 */ /* 0x002fe20000410000 */
[----:B------:R-:W-:-:S03]  /*0580*/  FMUL.FTZ R13, R24, 0.5 ;  /* 0x3f000000180d7820 */ /* 0x000fc60000410000 */
[----:B------:R-:W-:-:S04]  /*0590*/  FFMA R3, -R0, R0, R3 ;  /* 0x0000000000037223 */ /* 0x000fc80000000103 */
[----:B------:R-:W-:-:S07]  /*05a0*/  FFMA R0, R3, R13, R0 ;  /* 0x0000000d03007223 */ /* 0x000fce0000000000 */
.L_x_97:
[----:B------:R-:W-:Y:S05]  /*05b0*/  BSYNC.RECONVERGENT B1 ;  /* 0x0000000000017941 */ /* 0x000fea0003800200 */
.L_x_95:
[----:B------:R-:W-:-:S13]  /*05c0*/  FSETP.GT.AND P0, PT, R0, UR6, PT ;  /* 0x0000000600007c0b */ /* 0x000fda000bf04000 */
[----:B------:R-:W-:Y:S05]  /*05d0*/  @!P0 BRA `(.L_x_94) ;  /* 0x0000000000588947 */ /* 0x000fea0003800000 */
        /* <DEDUP_REMOVED lines=10> */
[----:B------:R-:W-:-:S07]  /*0680*/  MOV R14, 0x6a0 ;  /* 0x000006a0000e7802 */ /* 0x000fce0000000f00 */
[----:B------:R-:W-:Y:S05]  /*0690*/  CALL.REL.NOINC `($__internal_4_$__cuda_sm3x_div_rn_noftz_f32_slowpath) ;  /* 0x0000002800147944 */ /* 0x000fea0003c00000 */
[----:B------:R-:W-:-:S07]  /*06a0*/  MOV R3, R0 ;  /* 0x0000000000037202 */ /* 0x000fce0000000f00 */
.L_x_99:
[----:B------:R-:W-:Y:S05]  /*06b0*/  BSYNC.RECONVERGENT B5 ;  /* 0x0000000000057941 */ /* 0x000fea0003800200 */
.L_x_98:
[----:B------:R-:W-:Y:S01]  /*06c0*/  FADD R3, -R3, 1 ;  /* 0x3f80000003037421 */ /* 0x000fe20000000100 */
[----:B------:R-:W-:-:S03]  /*06d0*/  FADD R5, R5, R19 ;  /* 0x0000001305057221 */ /* 0x000fc60000000000 */
[-C--:B------:R-:W-:Y:S01]  /*06e0*/  FFMA R18, -R18, R3.reuse, R11 ;  /* 0x0000000312127223 */ /* 0x080fe2000000010b */
[-C--:B------:R-:W-:Y:S01]  /*06f0*/  FFMA R13, -R16, R3.reuse, R9 ;  /* 0x00000003100d7223 */ /* 0x080fe20000000109 */
[----:B------:R-:W-:Y:S02]  /*0700*/  FFMA R3, -R2, R3, R7 ;  /* 0x0000000302037223 */ /* 0x000fe40000000107 */
[C---:B------:R-:W-:Y:S01]  /*0710*/  FFMA R10, R19.reuse, R18, R10 ;  /* 0x00000012130a7223 */ /* 0x040fe2000000000a */
[C---:B------:R-:W-:Y:S01]  /*0720*/  FFMA R8, R19.reuse, R13, R8 ;  /* 0x0000000d13087223 */ /* 0x040fe20000000008 */
[----:B------:R-:W-:-:S07]  /*0730*/  FFMA R6, R19, R3, R6 ;  /* 0x0000000313067223 */ /* 0x000fce0000000006 */
.L_x_94:
[----:B------:R-:W-:Y:S05]  /*0740*/  BSYNC.RECONVERGENT B4 ;  /* 0x0000000000047941 */ /* 0x000fea0003800200 */
.L_x_93:
[----:B------:R-:W-:Y:S01]  /*0750*/  IADD3 R4, PT, PT, R4, 0x1, RZ ;  /* 0x0000000104047810 */ /* 0x000fe20007ffe0ff */
[----:B------:R-:W-:Y:S06]  /*0760*/  @P2 BRA `(.L_x_100) ;  /* 0xfffffff800e42947 */ /* 0x000fec000383ffff */
.L_x_92:
[----:B------:R-:W-:Y:S05]  /*0770*/  BSYNC.RECONVERGENT B3 ;  /* 0x0000000000037941 */ /* 0x000fea0003800200 */
.L_x_91:
[----:B------:R-:W-:-:S04]  /*0780*/  IADD3 R0, PT, PT, R26, -R17, RZ ;  /* 0x800000111a007210 */ /* 0x000fc80007ffe0ff */
[----:B------:R-:W-:-:S13]  /*0790*/  ISETP.GT.U32.AND P0, PT, R0, -0x8, PT ;  /* 0xfffffff80000780c */ /* 0x000fda0003f04070 */
[----:B------:R-:W-:Y:S05]  /*07a0*/  @P0 BRA `(.L_x_90) ;  /* 0x0000002000500947 */ /* 0x000fea0003800000 */
[----:B------:R-:W1:Y:S01]  /*07b0*/  LDC.64 R20, c[0x0][0x390] ;  /* 0x0000e400ff147b82 */ /* 0x000e620000000a00 */
[----:B------:R-:W-:-:S07]  /*07c0*/  IADD3 R2, PT, PT, -R17, R4, RZ ;  /* 0x0000000411027210 */ /* 0x000fce0007ffe1ff */
[----:B------:R-:W2:Y:S02]  /*07d0*/  LDC.64 R18, c[0x0][0x3c8] ;  /* 0x0000f200ff127b82 */ /* 0x000ea40000000a00 */
.L_x_157:
[----:B--2---:R-:W-:Y:S01]  /*07e0*/  IMAD.WIDE R16, R4, 0x4, R18 ;  /* 0x0000000404107825 */ /* 0x004fe200078e0212 */
[----:B------:R-:W2:Y:S04]  /*07f0*/  LDC.64 R22, c[0x0][0x3b0] ;  /* 0x0000ec00ff167b82 */ /* 0x000ea80000000a00 */
[----:B------:R-:W3:Y:S04]  /*0800*/  LDG.E.CONSTANT R13, desc[UR4][R16.64] ;  /* 0x00000004100d7981 */ /* 0x000ee8000c1e9900 */
[----:B------:R-:W4:Y:S01]  /*0810*/  LDC.64 R14, c[0x0][0x3b8] ;  /* 0x0000ee00ff0e7b82 */ /* 0x000f220000000a00 */
[----:B---3--:R-:W-:-:S04]  /*0820*/  IMAD R3, R12, UR11, R13 ;  /* 0x0000000b0c037c24 */ /* 0x008fc8000f8e020d */
[----:B--2---:R-:W-:-:S04]  /*0830*/  IMAD.WIDE R22, R3, 0x4, R22 ;  /* 0x0000000403167825 */ /* 0x004fc800078e0216 */
[----:B----4-:R-:W-:Y:S01]  /*0840*/  IMAD.WIDE R14, R3, 0x4, R14 ;  /* 0x00000004030e7825 */ /* 0x010fe200078e020e */
        /* <DEDUP_REMOVED lines=8> */
[----:B------:R-:W2:Y:S01]  /*08d0*/  LDC.64 R22, c[0x0][0x388] ;  /* 0x0000e200ff167b82 */ /* 0x000ea20000000a00 */
[----:B-1----:R-:W-:-:S05]  /*08e0*/  IMAD.WIDE R32, R13, 0x4, R20 ;  /* 0x000000040d207825 */ /* 0x002fca00078e0214 */
[----:B------:R-:W3:Y:S02]  /*08f0*/  LDG.E.CONSTANT R26, desc[UR4][R32.64] ;  /* 0x00000004201a7981 */ /* 0x000ee4000c1e9900 */
[----:B------:R-:W1:Y:S01]  /*0900*/  LDC.64 R14, c[0x0][0x380] ;  /* 0x0000e000ff0e7b82 */ /* 0x000e620000000a00 */
[----:B--2---:R-:W-:-:S06]  /*0910*/  IMAD.WIDE R22, R13, 0x4, R22 ;  /* 0x000000040d167825 */ /* 0x004fcc00078e0216 */
[----:B------:R-:W0:Y:S01]  /*0920*/  LDG.E.CONSTANT R22, desc[UR4][R22.64] ;  /* 0x0000000416167981 */ /* 0x000e22000c1e9900 */
[----:B-1----:R-:W-:-:S06]  /*0930*/  IMAD.WIDE R14, R13, 0x4, R14 ;  /* 0x000000040d0e7825 */ /* 0x002fcc00078e020e */
[----:B------:R-:W2:Y:S01]  /*0940*/  LDG.E.CONSTANT R14, desc[UR4][R14.64] ;  /* 0x000000040e0e7981 */ /* 0x000ea2000c1e9900 */
[----:B------:R-:W-:Y:S01]  /*0950*/  BSSY.RECONVERGENT B1, `(.L_x_103) ;  /* 0x0000013000017945 */ /* 0x000fe20003800200 */
[----:B---3-5:R-:W-:-:S04]  /*0960*/  FADD R26, R7, -R26 ;  /* 0x8000001a071a7221 */ /* 0x028fc80000000000 */
[----:B------:R-:W-:Y:S01]  /*0970*/  FMUL R3, R26, R26 ;  /* 0x0000001a1a037220 */ /* 0x000fe20000400000 */
[----:B0-----:R-:W-:-:S04]  /*0980*/  FADD R28, R9, -R22 ;  /* 0x80000016091c7221 */ /* 0x001fc80000000000 */
[----:B------:R-:W-:Y:S01]  /*0990*/  FFMA R3, R28, R28, R3 ;  /* 0x0000001c1c037223 */ /* 0x000fe20000000003 */
[----:B--2---:R-:W-:-:S04]  /*09a0*/  FADD R30, R11, -R14 ;  /* 0x8000000e0b1e7221 */ /* 0x004fc80000000000 */
        /* <DEDUP_REMOVED lines=9> */
.L_x_104:
[----:B-1----:R-:W-:Y:S01]  /*0a40*/  FMUL.FTZ R0, R3, R32 ;  /* 0x0000002003007220 */ /* 0x002fe20000410000 */
[----:B------:R-:W-:-:S03]  /*0a50*/  FMUL.FTZ R13, R32, 0.5 ;  /* 0x3f000000200d7820 */ /* 0x000fc60000410000 */
[----:B------:R-:W-:-:S04]  /*0a60*/  FFMA R3, -R0, R0, R3 ;  /* 0x0000000000037223 */ /* 0x000fc80000000103 */
[----:B------:R-:W-:-:S07]  /*0a70*/  FFMA R0, R3, R13, R0 ;  /* 0x0000000d03007223 */ /* 0x000fce0000000000 */
.L_x_105:
[----:B------:R-:W-:Y:S05]  /*0a80*/  BSYNC.RECONVERGENT B1 ;  /* 0x0000000000017941 */ /* 0x000fea0003800200 */
.L_x_103:
        /* <DEDUP_REMOVED lines=15> */
.L_x_107:
[----:B------:R-:W-:Y:S05]  /*0b80*/  BSYNC.RECONVERGENT B4 ;  /* 0x0000000000047941 */ /* 0x000fea0003800200 */
.L_x_106:
        /* <DEDUP_REMOVED lines=8> */
.L_x_102:
[----:B------:R-:W-:Y:S05]  /*0c10*/  BSYNC.RECONVERGENT B3 ;  /* 0x0000000000037941 */ /* 0x000fea0003800200 */
.L_x_101:
[----:B------:R-:W2:Y:S01]  /*0c20*/  LDG.E.CONSTANT R13, desc[UR4][R16.64+0x4] ;  /* 0x00000404100d7981 */ /* 0x000ea2000c1e9900 */
[----:B------:R-:W3:Y:S08]  /*0c30*/  LDC.64 R22, c[0x0][0x3b0] ;  /* 0x0000ec00ff167b82 */ /* 0x000ef00000000a00 */
[----:B------:R-:W4:Y:S01]  /*0c40*/  LDC.64 R14, c[0x0][0x3b8] ;  /* 0x0000ee00ff0e7b82 */ /* 0x000f220000000a00 */
[----:B--2---:R-:W-:-:S04]  /*0c50*/  IMAD R3, R12, UR11, R13 ;  /* 0x0000000b0c037c24 */ /* 0x004fc8000f8e020d */
[----:B---3--:R-:W-:-:S04]  /*0c60*/  IMAD.WIDE R22, R3, 0x4, R22 ;  /* 0x0000000403167825 */ /* 0x008fc800078e0216 */
[----:B----4-:R-:W-:Y:S01]  /*0c70*/  IMAD.WIDE R14, R3, 0x4, R14 ;  /* 0x00000004030e7825 */ /* 0x010fe200078e020e */
[----:B------:R-:W2:Y:S04]  /*0c80*/  LDG.E.CONSTANT R24, desc[UR4][R22.64] ;  /* 0x0000000416187981 */ /* 0x000ea8000c1e9900 */
[----:B------:R-:W3:Y:S01]  /*0c90*/  LDG.E.CONSTANT R25, desc[UR4][R14.64] ;  /* 0x000000040e197981 */ /* 0x000ee2000c1e9900 */
[----:B------:R-:W-:Y:S01]  /*0ca0*/  BSSY.RECONVERGENT B3, `(.L_x_108) ;  /* 0x0000038000037945 */ /* 0x000fe20003800200 */
        /* <DEDUP_REMOVED lines=26> */
.L_x_111:
[----:B-1----:R-:W-:Y:S01]  /*0e50*/  FMUL.FTZ R0, R3, R32 ;  /* 0x0000002003007220 */ /* 0x002fe20000410000 */
[----:B------:R-:W-:-:S03]  /*0e60*/  FMUL.FTZ R13, R32, 0.5 ;  /* 0x3f000000200d7820 */ /* 0x000fc60000410000 */
[----:B------:R-:W-:-:S04]  /*0e70*/  FFMA R3, -R0, R0, R3 ;  /* 0x0000000000037223 */ /* 0x000fc80000000103 */
[----:B------:R-:W-:-:S07]  /*0e80*/  FFMA R0, R3, R13, R0 ;  /* 0x0000000d03007223 */ /* 0x000fce0000000000 */
.L_x_112:
[----:B------:R-:W-:Y:S05]  /*0e90*/  BSYNC.RECONVERGENT B1 ;  /* 0x0000000000017941 */ /* 0x000fea0003800200 */
.L_x_110:
        /* <DEDUP_REMOVED lines=15> */
.L_x_114:
[----:B------:R-:W-:Y:S05]  /*0f90*/  BSYNC.RECONVERGENT B4 ;  /* 0x0000000000047941 */ /* 0x000fea0003800200 */
.L_x_113:
        /* <DEDUP_REMOVED lines=8> */
.L_x_109:
[----:B------:R-:W-:Y:S05]  /*1020*/  BSYNC.RECONVERGENT B3 ;  /* 0x0000000000037941 */ /* 0x000fea0003800200 */
.L_x_108:
        /* <DEDUP_REMOVED lines=35> */
.L_x_118:
[----:B-1----:R-:W-:Y:S01]  /*1260*/  FMUL.FTZ R0, R3, R32 ;  /* 0x0000002003007220 */ /* 0x002fe20000410000 */
[----:B------:R-:W-:-:S03]  /*1270*/  FMUL.FTZ R13, R32, 0.5 ;  /* 0x3f000000200d7820 */ /* 0x000fc60000410000 */
[----:B------:R-:W-:-:S04]  /*1280*/  FFMA R3, -R0, R0, R3 ;  /* 0x0000000000037223 */ /* 0x000fc80000000103 */
[----:B------:R-:W-:-:S07]  /*1290*/  FFMA R0, R3, R13, R0 ;  /* 0x0000000d03007223 */ /* 0x000fce0000000000 */
.L_x_119:
[----:B------:R-:W-:Y:S05]  /*12a0*/  BSYNC.RECONVERGENT B1 ;  /* 0x0000000000017941 */ /* 0x000fea0003800200 */
.L_x_117:
        /* <DEDUP_REMOVED lines=15> */
.L_x_121:
[----:B------:R-:W-:Y:S05]  /*13a0*/  BSYNC.RECONVERGENT B4 ;  /* 0x0000000000047941 */ /* 0x000fea0003800200 */
.L_x_120:
        /* <DEDUP_REMOVED lines=8> */
.L_x_116:
[----:B------:R-:W-:Y:S05]  /*1430*/  BSYNC.RECONVERGENT B3 ;  /* 0x0000000000037941 */ /* 0x000fea0003800200 */
.L_x_115:
        /* <DEDUP_REMOVED lines=14> */
[----:B0-----:R-:W3:Y:S02]  /*1520*/  LDG.E.CONSTANT R28, desc[UR4][R32.64] ;  /* 0x00000004201c7981 */ /* 0x001ee4000c1e9900 */
[----:B------:R-:W0:Y:S01]  /*1530*/  LDC.64 R14, c[0x0][0x380] ;  /* 0x0000e000ff0e7b82 */ /* 0x000e220000000a00 */
[----:B--2---:R-:W-:-:S06]  /*1540*/  IMAD.WIDE R22, R13, 0x4, R22 ;  /* 0x000000040d167825 */ /* 0x004fcc00078e0216 */
[----:B------:R-:W2:Y:S01]  /*1550*/  LDG.E.CONSTANT R22, desc[UR4][R22.64] ;  /* 0x0000000416167981 */ /* 0x000ea2000c1e9900 */
[----:B0-----:R-:W-:-:S06]  /*1560*/  IMAD.WIDE R14, R13, 0x4, R14 ;  /* 0x000000040d0e7825 */ /* 0x001fcc00078e020e */
[----:B------:R-:W4:Y:S01]  /*1570*/  LDG.E.CONSTANT R14, desc[UR4][R14.64] ;  /* 0x000000040e0e7981 */ /* 0x000f22000c1e9900 */
[----:B------:R-:W-:Y:S01]  /*1580*/  BSSY.RECONVERGENT B1, `(.L_x_124) ;  /* 0x0000013000017945 */ /* 0x000fe20003800200 */
[----:B---3-5:R-:W-:-:S04]  /*1590*/  FADD R28, R7, -R28 ;  /* 0x8000001c071c7221 */ /* 0x028fc80000000000 */
[----:B------:R-:W-:Y:S01]  /*15a0*/  FMUL R3, R28, R28 ;  /* 0x0000001c1c037220 */ /* 0x000fe20000400000 */
[----:B--2---:R-:W-:-:S04]  /*15b0*/  FADD R26, R9, -R22 ;  /* 0x80000016091a7221 */ /* 0x004fc80000000000 */
        /* <DEDUP_REMOVED lines=11> */
.L_x_125:
[----:B-1----:R-:W-:Y:S01]  /*1670*/  FMUL.FTZ R0, R3, R32 ;  /* 0x0000002003007220 */ /* 0x002fe20000410000 */
[----:B------:R-:W-:-:S03]  /*1680*/  FMUL.FTZ R13, R32, 0.5 ;  /* 0x3f000000200d7820 */ /* 0x000fc60000410000 */
[----:B------:R-:W-:-:S04]  /*1690*/  FFMA R3, -R0, R0, R3 ;  /* 0x0000000000037223 */ /* 0x000fc80000000103 */
[----:B------:R-:W-:-:S07]  /*16a0*/  FFMA R0, R3, R13, R0 ;  /* 0x0000000d03007223 */ /* 0x000fce0000000000 */
.L_x_126:
[----:B------:R-:W-:Y:S05]  /*16b0*/  BSYNC.RECONVERGENT B1 ;  /* 0x0000000000017941 */ /* 0x000fea0003800200 */
.L_x_124:
        /* <DEDUP_REMOVED lines=15> */
.L_x_128:
[----:B------:R-:W-:Y:S05]  /*17b0*/  BSYNC.RECONVERGENT B4 ;  /* 0x0000000000047941 */ /* 0x000fea0003800200 */
.L_x_127:
        /* <DEDUP_REMOVED lines=8> */
.L_x_123:
[----:B------:R-:W-:Y:S05]  /*1840*/  BSYNC.RECONVERGENT B3 ;  /* 0x0000000000037941 */ /* 0x000fea0003800200 */
.L_x_122:
        /* <DEDUP_REMOVED lines=35> */
.L_x_132:
[----:B-1----:R-:W-:Y:S01]  /*1a80*/  FMUL.FTZ R0, R3, R32 ;  /* 0x0000002003007220 */ /* 0x002fe20000410000 */
[----:B------:R-:W-:-:S03]  /*1a90*/  FMUL.FTZ R13, R32, 0.5 ;  /* 0x3f000000200d7820 */ /* 0x000fc60000410000 */
[----:B------:R-:W-:-:S04]  /*1aa0*/  FFMA R3, -R0, R0, R3 ;  /* 0x0000000000037223 */ /* 0x000fc80000000103 */
[----:B------:R-:W-:-:S07]  /*1ab0*/  FFMA R0, R3, R13, R0 ;  /* 0x0000000d03007223 */ /* 0x000fce0000000000 */
.L_x_133:
[----:B------:R-:W-:Y:S05]  /*1ac0*/  BSYNC.RECONVERGENT B1 ;  /* 0x0000000000017941 */ /* 0x000fea0003800200 */
.L_x_131:
        /* <DEDUP_REMOVED lines=15> */
.L_x_135:
[----:B------:R-:W-:Y:S05]  /*1bc0*/  BSYNC.RECONVERGENT B4 ;  /* 0x0000000000047941 */ /* 0x000fea0003800200 */
.L_x_134:
        /* <DEDUP_REMOVED lines=8> */
.L_x_130:
[----:B------:R-:W-:Y:S05]  /*1c50*/  BSYNC.RECONVERGENT B3 ;  /* 0x0000000000037941 */ /* 0x000fea0003800200 */
.L_x_129:
        /* <DEDUP_REMOVED lines=35> */
.L_x_139:
[----:B-1----:R-:W-:Y:S01]  /*1e90*/  FMUL.FTZ R0, R3, R32 ;  /* 0x0000002003007220 */ /* 0x002fe20000410000 */
[----:B------:R-:W-:-:S03]  /*1ea0*/  FMUL.FTZ R13, R32, 0.5 ;  /* 0x3f000000200d7820 */ /* 0x000fc60000410000 */
[----:B------:R-:W-:-:S04]  /*1eb0*/  FFMA R3, -R0, R0, R3 ;  /* 0x0000000000037223 */ /* 0x000fc80000000103 */
[----:B------:R-:W-:-:S07]  /*1ec0*/  FFMA R0, R3, R13, R0 ;  /* 0x0000000d03007223 */ /* 0x000fce0000000000 */
.L_x_140:
[----:B------:R-:W-:Y:S05]  /*1ed0*/  BSYNC.RECONVERGENT B1 ;  /* 0x0000000000017941 */ /* 0x000fea0003800200 */
.L_x_138:
        /* <DEDUP_REMOVED lines=15> */
.L_x_142:
[----:B------:R-:W-:Y:S05]  /*1fd0*/  BSYNC.RECONVERGENT B4 ;  /* 0x0000000000047941 */ /* 0x000fea0003800200 */
.L_x_141:
        /* <DEDUP_REMOVED lines=8> */
.L_x_137:
[----:B------:R-:W-:Y:S05]  /*2060*/  BSYNC.RECONVERGENT B3 ;  /* 0x0000000000037941 */ /* 0x000fea0003800200 */
.L_x_136:
        /* <DEDUP_REMOVED lines=35> */
.L_x_146:
[----:B-1----:R-:W-:Y:S01]  /*22a0*/  FMUL.FTZ R0, R3, R32 ;  /* 0x0000002003007220 */ /* 0x002fe20000410000 */
[----:B------:R-:W-:-:S03]  /*22b0*/  FMUL.FTZ R13, R32, 0.5 ;  /* 0x3f000000200d7820 */ /* 0x000fc60000410000 */
[----:B------:R-:W-:-:S04]  /*22c0*/  FFMA R3, -R0, R0, R3 ;  /* 0x0000000000037223 */ /* 0x000fc80000000103 */
[----:B------:R-:W-:-:S07]  /*22d0*/  FFMA R0, R3, R13, R0 ;  /* 0x0000000d03007223 */ /* 0x000fce0000000000 */
.L_x_147:
[----:B------:R-:W-:Y:S05]  /*22e0*/  BSYNC.RECONVERGENT B1 ;  /* 0x0000000000017941 */ /* 0x000fea0003800200 */
.L_x_145:
        /* <DEDUP_REMOVED lines=15> */
.L_x_149:
[----:B------:R-:W-:Y:S05]  /*23e0*/  BSYNC.RECONVERGENT B4 ;  /* 0x0000000000047941 */ /* 0x000fea0003800200 */
.L_x_148:
        /* <DEDUP_REMOVED lines=8> */
.L_x_144:
[----:B------:R-:W-:Y:S05]  /*2470*/  BSYNC.RECONVERGENT B3 ;  /* 0x0000000000037941 */ /* 0x000fea0003800200 */
.L_x_143:
        /* <DEDUP_REMOVED lines=12> */
[----:B------:R-:W-:Y:S02]  /*2540*/  SHF.R.S32.HI R0, RZ, 0x1f, R17 ;  /* 0x0000001fff007819 */ /* 0x000fe40000011411 */
[C---:B------:R-:W-:Y:S02]  /*2550*/  SHF.L.U32 R14, R17.reuse, 0x2, RZ ;  /* 0x00000002110e7819 */ /* 0x040fe400000006ff */
[----:B------:R-:W-:Y:S02]  /*2560*/  SHF.L.U64.HI R0, R17, 0x2, R0 ;  /* 0x0000000211007819 */ /* 0x000fe40000010200 */
[C---:B------:R-:W-:Y:S02]  /*2570*/  IADD3 R30, P0, PT, R14.reuse, UR8, RZ ;  /* 0x000000080e1e7c10 */ /* 0x040fe4000ff1e0ff */
[----:B------:R-:W-:Y:S02]  /*2580*/  IADD3 R22, P1, PT, R14, UR14, RZ ;  /* 0x0000000e0e167c10 */ /* 0x000fe4000ff3e0ff */
[----:B------:R-:W-:-:S02]  /*2590*/  IADD3.X R31, PT, PT, R0, UR9, RZ, P0, !PT ;  /* 0x00000009001f7c10 */ /* 0x000fc400087fe4ff */
[----:B------:R-:W-:Y:S02]  /*25a0*/  IADD3 R14, P0, PT, R14, UR12, RZ ;  /* 0x0000000c0e0e7c10 */ /* 0x000fe4000ff1e0ff */
[C---:B------:R-:W-:Y:S01]  /*25b0*/  IADD3.X R23, PT, PT, R0.reuse, UR15, RZ, P1, !PT ;  /* 0x0000000f00177c10 */ /* 0x040fe20008ffe4ff */
[----:B------:R-:W2:Y:S01]  /*25c0*/  LDG.E.CONSTANT R16, desc[UR4][R30.64] ;  /* 0x000000041e107981 */ /* 0x000ea2000c1e9900 */
[----:B------:R-:W-:-:S03]  /*25d0*/  IADD3.X R15, PT, PT, R0, UR13, RZ, P0, !PT ;  /* 0x0000000d000f7c10 */ /* 0x000fc600087fe4ff */
[----:B------:R-:W3:Y:S04]  /*25e0*/  LDG.E.CONSTANT R22, desc[UR4][R22.64] ;  /* 0x0000000416167981 */ /* 0x000ee8000c1e9900 */
[----:B------:R-:W0:Y:S01]  /*25f0*/  LDG.E.CONSTANT R14, desc[UR4][R14.64] ;  /* 0x000000040e0e7981 */ /* 0x000e22000c1e9900 */
[----:B------:R-:W-:Y:S01]  /*2600*/  BSSY.RECONVERGENT B1, `(.L_x_152) ;  /* 0x0000013000017945 */ /* 0x000fe20003800200 */
[----:B--2--5:R-:W-:Y:S01]  /*2610*/  FADD R16, R7, -R16 ;  /* 0x8000001007107221 */ /* 0x024fe20000000000 */
[----:B---3--:R-:W-:-:S03]  /*2620*/  FADD R26, R9, -R22 ;  /* 0x80000016091a7221 */ /* 0x008fc60000000000 */
[----:B------:R-:W-:Y:S01]  /*2630*/  FMUL R3, R16, R16 ;  /* 0x0000001010037220 */ /* 0x000fe20000400000 */
[----:B0-----:R-:W-:-:S03]  /*2640*/  FADD R28, R11, -R14 ;  /* 0x8000000e0b1c7221 */ /* 0x001fc60000000000 */
[----:B------:R-:W-:-:S04]  /*2650*/  FFMA R3, R26, R26, R3 ;  /* 0x0000001a1a037223 */ /* 0x000fc80000000003 */
[----:B------:R-:W-:-:S04]  /*2660*/  FFMA R3, R28, R28, R3 ;  /* 0x0000001c1c037223 */ /* 0x000fc80000000003 */
[----:B------:R0:W2:Y:S01]  /*2670*/  MUFU.RSQ R30, R3 ;  /* 0x00000003001e7308 */ /* 0x0000a20000001400 */
[----:B------:R-:W-:-:S04]  /*2680*/  IADD3 R0, PT, PT, R3, -0xd000000, RZ ;  /* 0xf300000003007810 */ /* 0x000fc80007ffe0ff */
[----:B------:R-:W-:-:S13]  /*2690*/  ISETP.GT.U32.AND P0, PT, R0, 0x727fffff, PT ;  /* 0x727fffff0000780c */ /* 0x000fda0003f04070 */
[----:B0-2---:R-:W-:Y:S05]  /*26a0*/  @!P0 BRA `(.L_x_153) ;  /* 0x0000000000108947 */ /* 0x005fea0003800000 */
[----:B------:R-:W-:-:S07]  /*26b0*/  MOV R0, 0x26d0 ;  /* 0x000026d000007802 */ /* 0x000fce0000000f00 */
[----:B-1----:R-:W-:Y:S05]  /*26c0*/  CALL.REL.NOINC `($__internal_3_$__cuda_sm20_sqrt_rn_f32_slowpath) ;  /* 0x0000000400b07944 */ /* 0x002fea0003c00000 */
[----:B------:R-:W-:Y:S01]  /*26d0*/  MOV R0, R14 ;  /* 0x0000000e00007202 */ /* 0x000fe20000000f00 */
[----:B------:R-:W-:Y:S06]  /*26e0*/  BRA `(.L_x_154) ;  /* 0x0000000000107947 */ /* 0x000fec0003800000 */
.L_x_153:
[----:B------:R-:W-:Y:S01]  /*26f0*/  FMUL.FTZ R0, R3, R30 ;  /* 0x0000001e03007220 */ /* 0x000fe20000410000 */
[----:B------:R-:W-:-:S03]  /*2700*/  FMUL.FTZ R13, R30, 0.5 ;  /* 0x3f0000001e0d7820 */ /* 0x000fc60000410000 */
[----:B------:R-:W-:-:S04]  /*2710*/  FFMA R3, -R0, R0, R3 ;  /* 0x0000000000037223 */ /* 0x000fc80000000103 */
[----:B------:R-:W-:-:S07]  /*2720*/  FFMA R0, R3, R13, R0 ;  /* 0x0000000d03007223 */ /* 0x000fce0000000000 */
.L_x_154:
[----:B------:R-:W-:Y:S05]  /*2730*/  BSYNC.RECONVERGENT B1 ;  /* 0x0000000000017941 */ /* 0x000fea0003800200 */
.L_x_152:
[----:B------:R-:W-:-:S13]  /*2740*/  FSETP.GT.AND P0, PT, R0, UR10, PT ;  /* 0x0000000a00007c0b */ /* 0x000fda000bf04000 */
[----:B------:R-:W-:Y:S05]  /*2750*/  @!P0 BRA `(.L_x_151) ;  /* 0x0000000000588947 */ /* 0x000fea0003800000 */
[----:B------:R-:W0:Y:S01]  /*2760*/  MUFU.RCP R3, R0 ;  /* 0x0000000000037308 */ /* 0x000e220000001000 */
[----:B------:R-:W-:Y:S07]  /*2770*/  BSSY.RECONVERGENT B4, `(.L_x_155) ;  /* 0x000000c000047945 */ /* 0x000fee0003800200 */
[----:B------:R-:W2:Y:S01]  /*2780*/  FCHK P0, R24, R0 ;  /* 0x0000000018007302 */ /* 0x000ea20000000000 */
[----:B0-----:R-:W-:-:S04]  /*2790*/  FFMA R14, R3, -R0, 1 ;  /* 0x3f800000030e7423 */ /* 0x001fc80000000800 */
[----:B------:R-:W-:-:S04]  /*27a0*/  FFMA R3, R3, R14, R3 ;  /* 0x0000000e03037223 */ /* 0x000fc80000000003 */
[----:B------:R-:W-:-:S04]  /*27b0*/  FFMA R13, R24, R3, RZ ;  /* 0x00000003180d7223 */ /* 0x000fc800000000ff */
[----:B------:R-:W-:-:S04]  /*27c0*/  FFMA R14, R13, -R0, R24 ;  /* 0x800000000d0e7223 */ /* 0x000fc80000000018 */
[----:B------:R-:W-:Y:S01]  /*27d0*/  FFMA R3, R3, R14, R13 ;  /* 0x0000000e03037223 */ /* 0x000fe2000000000d */
[----:B--2---:R-:W-:Y:S06]  /*27e0*/  @!P0 BRA `(.L_x_156) ;  /* 0x0000000000108947 */ /* 0x004fec0003800000 */
[----:B------:R-:W-:Y:S02]  /*27f0*/  MOV R3, R24 ;  /* 0x0000001800037202 */ /* 0x000fe40000000f00 */
[----:B------:R-:W-:-:S07]  /*2800*/  MOV R14, 0x2820 ;  /* 0x00002820000e7802 */ /* 0x000fce0000000f00 */
[----:B-1----:R-:W-:Y:S05]  /*2810*/  CALL.REL.NOINC `($__internal_4_$__cuda_sm3x_div_rn_noftz_f32_slowpath) ;  /* 0x0000000400b47944 */ /* 0x002fea0003c00000 */
[----:B------:R-:W-:-:S07]  /*2820*/  MOV R3, R0 ;  /* 0x0000000000037202 */ /* 0x000fce0000000f00 */
.L_x_156:
[----:B------:R-:W-:Y:S05]  /*2830*/  BSYNC.RECONVERGENT B4 ;  /* 0x0000000000047941 */ /* 0x000fea0003800200 */
.L_x_155:
        /* <DEDUP_REMOVED lines=8> */
.L_x_151:
[----:B------:R-:W-:Y:S05]  /*28c0*/  BSYNC.RECONVERGENT B3 ;  /* 0x0000000000037941 */ /* 0x000fea0003800200 */
.L_x_150:
[----:B------:R-:W-:Y:S01]  /*28d0*/  IADD3 R4, PT, PT, R4, 0x8, RZ ;  /* 0x0000000804047810 */ /* 0x000fe20007ffe0ff */
[----:B------:R-:W-:Y:S06]  /*28e0*/  @P2 BRA `(.L_x_157) ;  /* 0xffffffdc00bc2947 */ /* 0x000fec000383ffff */
.L_x_90:
[----:B------:R-:W-:Y:S05]  /*28f0*/  BSYNC.RECONVERGENT B0 ;  /* 0x0000000000007941 */ /* 0x000fea0003800200 */
.L_x_89:
[----:B------:R-:W-:-:S13]  /*2900*/  FSETP.GT.AND P0, PT, R5, RZ, PT ;  /* 0x000000ff0500720b */ /* 0x000fda0003f04000 */
[----:B------:R-:W-:Y:S05]  /*2910*/  @!P0 BRA `(.L_x_158) ;  /* 0x0000000000f48947 */ /* 0x000fea0003800000 */
[----:B------:R-:W2:Y:S01]  /*2920*/  MUFU.RCP R0, R5 ;  /* 0x0000000500007308 */ /* 0x000ea20000001000 */
[----:B------:R-:W-:Y:S07]  /*2930*/  BSSY.RECONVERGENT B0, `(.L_x_159) ;  /* 0x000000d000007945 */ /* 0x000fee0003800200 */
[----:B------:R-:W3:Y:S01]  /*2940*/  FCHK P0, R10, R5 ;  /* 0x000000050a007302 */ /* 0x000ee20000000000 */
[----:B--2---:R-:W-:-:S04]  /*2950*/  FFMA R3, R0, -R5, 1 ;  /* 0x3f80000000037423 */ /* 0x004fc80000000805 */
[----:B------:R-:W-:-:S04]  /*2960*/  FFMA R3, R0, R3, R0 ;  /* 0x0000000300037223 */ /* 0x000fc80000000000 */
[----:B------:R-:W-:-:S04]  /*2970*/  FFMA R13, R3, R10, RZ ;  /* 0x0000000a030d7223 */ /* 0x000fc800000000ff */
[----:B------:R-:W-:-:S04]  /*2980*/  FFMA R2, R13, -R5, R10 ;  /* 0x800000050d027223 */ /* 0x000fc8000000000a */
[----:B------:R-:W-:Y:S01]  /*2990*/  FFMA R2, R3, R2, R13 ;  /* 0x0000000203027223 */ /* 0x000fe2000000000d */
[----:B---3--:R-:W-:Y:S06]  /*29a0*/  @!P0 BRA `(.L_x_160) ;  /* 0x0000000000148947 */ /* 0x008fec0003800000 */
[----:B------:R-:W-:Y:S02]  /*29b0*/  MOV R3, R10 ;  /* 0x0000000a00037202 */ /* 0x000fe40000000f00 */
[----:B------:R-:W-:Y:S02]  /*29c0*/  MOV R0, R5 ;  /* 0x0000000500007202 */ /* 0x000fe40000000f00 */
[----:B------:R-:W-:-:S07]  /*29d0*/  MOV R14, 0x29f0 ;  /* 0x000029f0000e7802 */ /* 0x000fce0000000f00 */
[----:B01---5:R-:W-:Y:S05]  /*29e0*/  CALL.REL.NOINC `($__internal_4_$__cuda_sm3x_div_rn_noftz_f32_slowpath) ;  /* 0x0000000400407944 */ /* 0x023fea0003c00000 */
[----:B------:R-:W-:-:S07]  /*29f0*/  MOV R2, R0 ;  /* 0x0000000000027202 */ /* 0x000fce0000000f00 */
.L_x_160:
[----:B------:R-:W-:Y:S05]  /*2a00*/  BSYNC.RECONVERGENT B0 ;  /* 0x0000000000007941 */ /* 0x000fea0003800200 */
.L_x_159:
        /* <DEDUP_REMOVED lines=14> */
.L_x_162:
[----:B------:R-:W-:Y:S05]  /*2af0*/  BSYNC.RECONVERGENT B0 ;  /* 0x0000000000007941 */ /* 0x000fea0003800200 */
.L_x_161:
        /* <DEDUP_REMOVED lines=13> */
.L_x_164:
[----:B------:R-:W-:Y:S05]  /*2bd0*/  BSYNC.RECONVERGENT B0 ;  /* 0x0000000000007941 */ /* 0x000fea0003800200 */
.L_x_163:
[----:B------:R-:W2:Y:S01]  /*2be0*/  LDC.64 R14, c[0x0][0x398] ;  /* 0x0000e600ff0e7b82 */ /* 0x000ea20000000a00 */
[----:B------:R-:W3:Y:S01]  /*2bf0*/  LDCU UR6, c[0x0][0x3d0] ;  /* 0x00007a00ff0677ac */ /* 0x000ee20008000800 */
[----:B-----5:R-:W-:Y:S01]  /*2c00*/  FADD R2, -R11, R2 ;  /* 0x000000020b027221 */ /* 0x020fe20000000100 */
[----:B------:R-:W-:Y:S01]  /*2c10*/  FADD R4, -R9, R4 ;  /* 0x0000000409047221 */ /* 0x000fe20000000100 */
[----:B------:R-:W-:-:S04]  /*2c20*/  FADD R0, -R7, R0 ;  /* 0x0000000007007221 */ /* 0x000fc80000000100 */
[----:B------:R-:W4:Y:S08]  /*2c30*/  LDC.64 R16, c[0x0][0x3a0] ;  /* 0x0000e800ff107b82 */ /* 0x000f300000000a00 */
[----:B------:R-:W0:Y:S01]  /*2c40*/  LDC.64 R18, c[0x0][0x3a8] ;  /* 0x0000ea00ff127b82 */ /* 0x000e220000000a00 */
[----:B---3--:R-:W-:Y:S01]  /*2c50*/  FFMA R11, R2, UR6, R11 ;  /* 0x00000006020b7c23 */ /* 0x008fe2000800000b */
[----:B------:R-:W-:Y:S01]  /*2c60*/  FFMA R9, R4, UR6, R9 ;  /* 0x0000000604097c23 */ /* 0x000fe20008000009 */
[----:B------:R-:W-:Y:S01]  /*2c70*/  FFMA R7, R0, UR6, R7 ;  /* 0x0000000600077c23 */ /* 0x000fe20008000007 */
[----:B--2---:R-:W-:-:S05]  /*2c80*/  IMAD.WIDE R2, R12, 0x4, R14 ;  /* 0x000000040c027825 */ /* 0x004fca00078e020e */
[----:B------:R-:W-:Y:S01]  /*2c90*/  STG.E desc[UR4][R2.64], R11 ;  /* 0x0000000b02007986 */ /* 0x000fe2000c101904 */
[----:B----4-:R-:W-:-:S05]  /*2ca0*/  IMAD.WIDE R4, R12, 0x4, R16 ;  /* 0x000000040c047825 */ /* 0x010fca00078e0210 */
[----:B------:R-:W-:Y:S01]  /*2cb0*/  STG.E desc[UR4][R4.64], R9 ;  /* 0x0000000904007986 */ /* 0x000fe2000c101904 */
[----:B0-----:R-:W-:-:S05]  /*2cc0*/  IMAD.WIDE R12, R12, 0x4, R18 ;  /* 0x000000040c0c7825 */ /* 0x001fca00078e0212 */
[----:B------:R-:W-:Y:S01]  /*2cd0*/  STG.E desc[UR4][R12.64], R7 ;  /* 0x000000070c007986 */ /* 0x000fe2000c101904 */
[----:B------:R-:W-:Y:S05]  /*2ce0*/  EXIT ;  /* 0x000000000000794d */ /* 0x000fea0003800000 */
.L_x_158:
[----:B------:R-:W2:Y:S08]  /*2cf0*/  LDC.64 R2, c[0x0][0x398] ;  /* 0x0000e600ff027b82 */ /* 0x000eb00000000a00 */
[----:B------:R-:W3:Y:S08]  /*2d00*/  LDC.64 R4, c[0x0][0x3a0] ;  /* 0x0000e800ff047b82 */ /* 0x000ef00000000a00 */
[----:B------:R-:W4:Y:S01]  /*2d10*/  LDC.64 R14, c[0x0][0x3a8] ;  /* 0x0000ea00ff0e7b82 */ /* 0x000f220000000a00 */
[----:B--2---:R-:W-:-:S05]  /*2d20*/  IMAD.WIDE R2, R12, 0x4, R2 ;  /* 0x000000040c027825 */ /* 0x004fca00078e0202 */
[----:B-----5:R-:W-:Y:S01]  /*2d30*/  STG.E desc[UR4][R2.64], R11 ;  /* 0x0000000b02007986 */ /* 0x020fe2000c101904 */
[----:B---3--:R-:W-:-:S05]  /*2d40*/  IMAD.WIDE R4, R12, 0x4, R4 ;  /* 0x000000040c047825 */ /* 0x008fca00078e0204 */
[----:B------:R-:W-:Y:S01]  /*2d50*/  STG.E desc[UR4][R4.64], R9 ;  /* 0x0000000904007986 */ /* 0x000fe2000c101904 */
[----:B----4-:R-:W-:-:S05]  /*2d60*/  IMAD.WIDE R14, R12, 0x4, R14 ;  /* 0x000000040c0e7825 */ /* 0x010fca00078e020e */
[----:B------:R-:W-:Y:S01]  /*2d70*/  STG.E desc[UR4][R14.64], R7 ;  /* 0x000000070e007986 */ /* 0x000fe2000c101904 */
[----:B------:R-:W-:Y:S05]  /*2d80*/  EXIT ;  /* 0x000000000000794d */ /* 0x000fea0003800000 */
        .weak           $__internal_3_$__cuda_sm20_sqrt_rn_f32_slowpath
        .type           $__internal_3_$__cuda_sm20_sqrt_rn_f32_slowpath,@function
        .size           $__internal_3_$__cuda_sm20_sqrt_rn_f32_slowpath,($__internal_4_$__cuda_sm3x_div_rn_noftz_f32_slowpath - $__internal_3_$__cuda_sm20_sqrt_rn_f32_slowpath)
$__internal_3_$__cuda_sm20_sqrt_rn_f32_slowpath:
        /* <DEDUP_REMOVED lines=13> */
[----:B------:R-:W-:-:S03]  /*2e60*/  @P0 FMUL.FTZ R15, R15, 0.5 ;  /* 0x3f0000000f0f0820 */ /* 0x000fc60000410000 */
[----:B------:R-:W-:-:S04]  /*2e70*/  @P0 FADD.FTZ R13, -R14, -RZ ;  /* 0x800000ff0e0d0221 */ /* 0x000fc80000010100 */
[----:B------:R-:W-:-:S04]  /*2e80*/  @P0 FFMA R13, R14, R13, R23 ;  /* 0x0000000d0e0d0223 */ /* 0x000fc80000000017 */
[----:B------:R-:W-:Y:S01]  /*2e90*/  @P0 FFMA R13, R13, R15, R14 ;  /* 0x0000000f0d0d0223 */ /* 0x000fe2000000000e */
[----:B------:R-:W-:-:S03]  /*2ea0*/  @!P0 MOV R14, R3 ;  /* 0x00000003000e8202 */ /* 0x000fc60000000f00 */
[----:B------:R-:W-:-:S07]  /*2eb0*/  @P0 FMUL.FTZ R14, R13, 2.3283064365386962891e-10 ;  /* 0x2f8000000d0e0820 */ /* 0x000fce0000410000 */
.L_x_165:
[----:B------:R-:W-:Y:S01]  /*2ec0*/  HFMA2 R23, -RZ, RZ, 0, 0 ;  /* 0x00000000ff177431 */ /* 0x000fe200000001ff */
[----:B------:R-:W-:-:S04]  /*2ed0*/  MOV R22, R0 ;  /* 0x0000000000167202 */ /* 0x000fc80000000f00 */
[----:B------:R-:W-:Y:S05]  /*2ee0*/  RET.REL.NODEC R22 `(stress_majorization_step_kernel) ;  /* 0xffffffd016447950 */ /* 0x000fea0003c3ffff */
        .weak           $__internal_4_$__cuda_sm3x_div_rn_noftz_f32_slowpath
        .type           $__internal_4_$__cuda_sm3x_div_rn_noftz_f32_slowpath,@function
        .size           $__internal_4_$__cuda_sm3x_div_rn_noftz_f32_slowpath,(.L_x_438 - $__internal_4_$__cuda_sm3x_div_rn_noftz_f32_slowpath)
$__internal_4_$__cuda_sm3x_div_rn_noftz_f32_slowpath:
        /* <DEDUP_REMOVED lines=34> */
.L_x_167:
[----:B------:R-:W-:Y:S01]  /*3110*/  LEA R23, R13, 0xc0800000, 0x17 ;  /* 0xc08000000d177811 */ /* 0x000fe200078eb8ff */
[----:B------:R-:W-:Y:S01]  /*3120*/  BSSY.RECONVERGENT B2, `(.L_x_172) ;  /* 0x0000036000027945 */ /* 0x000fe20003800200 */
[----:B------:R-:W-:Y:S02]  /*3130*/  IADD3 R22, PT, PT, R22, -0x7f, RZ ;  /* 0xffffff8116167810 */ /* 0x000fe40007ffe0ff */
[----:B------:R-:W-:Y:S02]  /*3140*/  IADD3 R23, PT, PT, -R23, R0, RZ ;  /* 0x0000000017177210 */ /* 0x000fe40007ffe1ff */
[C---:B------:R-:W-:Y:S01]  /*3150*/  IADD3 R13, PT, PT, R22.reuse, 0x7f, -R13 ;  /* 0x0000007f160d7810 */ /* 0x040fe20007ffe80d */
[----:B------:R-:W-:Y:S01]  /*3160*/  IMAD R3, R22, -0x800000, R3 ;  /* 0xff80000016037824 */ /* 0x000fe200078e0203 */
        /* <DEDUP_REMOVED lines=23> */
[CCC-:B------:R-:W-:Y:S01]  /*32e0*/  FFMA.RP R23, R0.reuse, R15.reuse, R22.reuse ;  /* 0x0000000f00177223 */ /* 0x1c0fe20000008016 */
[CCC-:B------:R-:W-:Y:S01]  /*32f0*/  FFMA.RM R24, R0.reuse, R15.reuse, R22.reuse ;  /* 0x0000000f00187223 */ /* 0x1c0fe20000004016 */
[----:B------:R-:W-:Y:S01]  /*3300*/  FFMA.RZ R0, R0, R15, R22 ;  /* 0x0000000f00007223 */ /* 0x000fe2000000c016 */
[C---:B------:R-:W-:Y:S02]  /*3310*/  IADD3 R15, PT, PT, R13.reuse, 0x20, RZ ;  /* 0x000000200d0f7810 */ /* 0x040fe40007ffe0ff */
[C---:B------:R-:W-:Y:S02]  /*3320*/  ISETP.NE.AND P3, PT, R13.reuse, RZ, PT ;  /* 0x000000ff0d00720c */ /* 0x040fe40003f65270 */
[----:B------:R-:W-:Y:S02]  /*3330*/  LOP3.LUT R0, R0, 0x7fffff, RZ, 0xc0, !PT ;  /* 0x007fffff00007812 */ /* 0x000fe400078ec0ff */
[----:B------:R-:W-:Y:S02]  /*3340*/  ISETP.NE.AND P1, PT, R13, RZ, PT ;  /* 0x000000ff0d00720c */ /* 0x000fe40003f25270 */
[----:B------:R-:W-:-:S02]  /*3350*/  LOP3.LUT R0, R0, 0x800000, RZ, 0xfc, !PT ;  /* 0x0080000000007812 */ /* 0x000fc400078efcff */
[----:B------:R-:W-:Y:S02]  /*3360*/  IADD3 R13, PT, PT, -R13, RZ, RZ ;  /* 0x000000ff0d0d7210 */ /* 0x000fe40007ffe1ff */
[----:B------:R-:W-:Y:S02]  /*3370*/  SHF.L.U32 R15, R0, R15, RZ ;  /* 0x0000000f000f7219 */ /* 0x000fe400000006ff */
[----:B------:R-:W-:Y:S02]  /*3380*/  FSETP.NEU.FTZ.AND P0, PT, R23, R24, PT ;  /* 0x000000181700720b */ /* 0x000fe40003f1d000 */
        /* <DEDUP_REMOVED lines=11> */
.L_x_174:
[----:B------:R-:W-:-:S04]  /*3440*/  LOP3.LUT R3, R3, 0x80000000, RZ, 0xc0, !PT ;  /* 0x8000000003037812 */ /* 0x000fc800078ec0ff */
[----:B------:R-:W-:Y:S01]  /*3450*/  LOP3.LUT R3, R3, 0x7f800000, RZ, 0xfc, !PT ;  /* 0x7f80000003037812 */ /* 0x000fe200078efcff */
[----:B------:R-:W-:Y:S06]  /*3460*/  BRA `(.L_x_175) ;  /* 0x0000000000047947 */ /* 0x000fec0003800000 */
.L_x_173:
[----:B------:R-:W-:-:S07]  /*3470*/  LEA R3, R24, R3, 0x17 ;  /* 0x0000000318037211 */ /* 0x000fce00078eb8ff */
.L_x_175:
[----:B------:R-:W-:Y:S05]  /*3480*/  BSYNC.RECONVERGENT B2 ;  /* 0x0000000000027941 */ /* 0x000fea0003800200 */
.L_x_172:
[----:B------:R-:W-:Y:S01]  /*3490*/  MOV R0, R3 ;  /* 0x0000000300007202 */ /* 0x000fe20000000f00 */
[----:B------:R-:W-:Y:S06]  /*34a0*/  BRA `(.L_x_176) ;  /* 0x0000000000207947 */ /* 0x000fec0003800000 */
.L_x_171:
[----:B------:R-:W-:-:S04]  /*34b0*/  LOP3.LUT R0, R0, 0x80000000, R3, 0x48, !PT ;  /* 0x8000000000007812 */ /* 0x000fc800078e4803 */
[----:B------:R-:W-:Y:S01]  /*34c0*/  LOP3.LUT R0, R0, 0x7f800000, RZ, 0xfc, !PT ;  /* 0x7f80000000007812 */ /* 0x000fe200078efcff */
[----:B------:R-:W-:Y:S06]  /*34d0*/  BRA `(.L_x_176) ;  /* 0x0000000000147947 */ /* 0x000fec0003800000 */
.L_x_170:
[----:B------:R-:W-:Y:S01]  /*34e0*/  LOP3.LUT R0, R0, 0x80000000, R3, 0x48, !PT ;  /* 0x8000000000007812 */ /* 0x000fe200078e4803 */
[----:B------:R-:W-:Y:S06]  /*34f0*/  BRA `(.L_x_176) ;  /* 0x00000000000c7947 */ /* 0x000fec0003800000 */
.L_x_169:
[----:B------:R-:W0:Y:S01]  /*3500*/  MUFU.RSQ R0, -QNAN ;  /* 0xffc0000000007908 */ /* 0x000e220000001400 */
[----:B------:R-:W-:Y:S05]  /*3510*/  BRA `(.L_x_176) ;  /* 0x0000000000047947 */ /* 0x000fea0003800000 */
.L_x_168:
[----:B------:R-:W-:-:S07]  /*3520*/  FADD.FTZ R0, R3, R0 ;  /* 0x0000000003007221 */ /* 0x000fce0000010000 */
.L_x_176:
[----:B------:R-:W-:Y:S05]  /*3530*/  BSYNC.RECONVERGENT B1 ;  /* 0x0000000000017941 */ /* 0x000fea0003800200 */
.L_x_166:
[----:B------:R-:W-:-:S04]  /*3540*/  HFMA2 R15, -RZ, RZ, 0, 0 ;  /* 0x00000000ff0f7431 */ /* 0x000fc800000001ff */
[----:B0-----:R-:W-:Y:S05]  /*3550*/  RET.REL.NODEC R14 `(stress_majorization_step_kernel) ;  /* 0xffffffc80ea87950 */ /* 0x001fea0003c3ffff */
.L_x_177:
        /* <DEDUP_REMOVED lines=10> */
.L_x_438:


//--------------------- .text.update_positions_kernel --------------------------
	.section	.text.update_positions_kernel,"ax",@progbits
	.align	128
        .global         update_positions_kernel
        .type           update_positions_kernel,@function
        .size           update_positions_kernel,(.L_x_440 - update_positions_kernel)
        .other          update_positions_kernel,@"STO_CUDA_ENTRY STV_DEFAULT"
update_positions_kernel:
.text.update_positions_kernel:
        /* <DEDUP_REMOVED lines=10> */
[----:B------:R-:W2:Y:S06]  /*00a0*/  LDCU.64 UR6, c[0x0][0x3c8] ;  /* 0x00007900ff0677ac */ /* 0x000eac0008000a00 */
[----:B------:R-:W3:Y:S08]  /*00b0*/  LDC.64 R10, c[0x0][0x3a0] ;  /* 0x0000e800ff0a7b82 */ /* 0x000ef00000000a00 */
[----:B------:R-:W4:Y:S08]  /*00c0*/  LDC.64 R6, c[0x0][0x3c0] ;  /* 0x0000f000ff067b82 */ /* 0x000f300000000a00 */
[----:B------:R-:W5:Y:S01]  /*00d0*/  LDC.64 R4, c[0x0][0x3b8] ;  /* 0x0000ee00ff047b82 */ /* 0x000f620000000a00 */
[----:B0-----:R-:W-:-:S06]  /*00e0*/  IMAD.WIDE R12, R2, 0x4, R12 ;  /* 0x00000004020c7825 */ /* 0x001fcc00078e020c */
[----:B-1----:R-:W2:Y:S01]  /*00f0*/  LDG.E.CONSTANT R12, desc[UR4][R12.64] ;  /* 0x000000040c0c7981 */ /* 0x002ea2000c1e9900 */
[----:B------:R-:W0:Y:S01]  /*0100*/  LDC.64 R16, c[0x0][0x398] ;  /* 0x0000e600ff107b82 */ /* 0x000e220000000a00 */
[----:B---3--:R-:W-:-:S06]  /*0110*/  IMAD.WIDE R10, R2, 0x4, R10 ;  /* 0x00000004020a7825 */ /* 0x008fcc00078e020a */
[----:B------:R-:W3:Y:S01]  /*0120*/  LDG.E.CONSTANT R10, desc[UR4][R10.64] ;  /* 0x000000040a0a7981 */ /* 0x000ee2000c1e9900 */
[----:B------:R-:W1:Y:S01]  /*0130*/  LDC.64 R8, c[0x0][0x3b0] ;  /* 0x0000ec00ff087b82 */ /* 0x000e620000000a00 */
[----:B----4-:R-:W-:-:S05]  /*0140*/  IMAD.WIDE R6, R2, 0x4, R6 ;  /* 0x0000000402067825 */ /* 0x010fca00078e0206 */
[----:B------:R-:W4:Y:S01]  /*0150*/  LDG.E R3, desc[UR4][R6.64] ;  /* 0x0000000406037981 */ /* 0x000f22000c1e1900 */
[C---:B-----5:R-:W-:Y:S01]  /*0160*/  IMAD.WIDE R4, R2.reuse, 0x4, R4 ;  /* 0x0000000402047825 */ /* 0x060fe200078e0204 */
[----:B------:R-:W5:Y:S04]  /*0170*/  LDC R18, c[0x0][0x3d0] ;  /* 0x0000f400ff127b82 */ /* 0x000f680000000800 */
[----:B------:R-:W5:Y:S01]  /*0180*/  LDG.E R0, desc[UR4][R4.64] ;  /* 0x0000000404007981 */ /* 0x000f62000c1e1900 */
[----:B0-----:R-:W-:-:S06]  /*0190*/  IMAD.WIDE R16, R2, 0x4, R16 ;  /* 0x0000000402107825 */ /* 0x001fcc00078e0210 */
[----:B------:R-:W5:Y:S01]  /*01a0*/  LDG.E.CONSTANT R16, desc[UR4][R16.64] ;  /* 0x0000000410107981 */ /* 0x000f62000c1e9900 */
[----:B-1----:R-:W-:-:S05]  /*01b0*/  IMAD.WIDE R8, R2, 0x4, R8 ;  /* 0x0000000402087825 */ /* 0x002fca00078e0208 */
[----:B------:R-:W5:Y:S01]  /*01c0*/  LDG.E R15, desc[UR4][R8.64] ;  /* 0x00000004080f7981 */ /* 0x000f62000c1e1900 */
[----:B------:R-:W-:Y:S01]  /*01d0*/  BSSY.RECONVERGENT B0, `(.L_x_178) ;  /* 0x000002d000007945 */ /* 0x000fe20003800200 */
[----:B--2---:R-:W-:Y:S01]  /*01e0*/  FMUL R14, R12, -UR6 ;  /* 0x800000060c0e7c20 */ /* 0x004fe20008400000 */
[----:B---3--:R-:W-:-:S03]  /*01f0*/  FMUL R13, R10, -UR6 ;  /* 0x800000060a0d7c20 */ /* 0x008fc60008400000 */
[----:B----4-:R-:W-:-:S04]  /*0200*/  FFMA R11, R3, UR7, R14 ;  /* 0x00000007030b7c23 */ /* 0x010fc8000800000e */
[----:B------:R-:W-:Y:S01]  /*0210*/  FMUL R10, R11, R11 ;  /* 0x0000000b0b0a7220 */ /* 0x000fe20000400000 */
[----:B-----5:R-:W-:-:S04]  /*0220*/  FFMA R13, R0, UR7, R13 ;  /* 0x00000007000d7c23 */ /* 0x020fc8000800000d */
[----:B------:R-:W-:Y:S01]  /*0230*/  FFMA R10, R13, R13, R10 ;  /* 0x0000000d0d0a7223 */ /* 0x000fe2000000000a */
[----:B------:R-:W-:Y:S01]  /*0240*/  FMUL R0, R16, -UR6 ;  /* 0x8000000610007c20 */ /* 0x000fe20008400000 */
[----:B------:R-:W-:-:S03]  /*0250*/  FMUL R3, R18, R18 ;  /* 0x0000001212037220 */ /* 0x000fc60000400000 */
[----:B------:R-:W-:-:S04]  /*0260*/  FFMA R15, R15, UR7, R0 ;  /* 0x000000070f0f7c23 */ /* 0x000fc80008000000 */
[----:B------:R-:W-:-:S05]  /*0270*/  FFMA R10, R15, R15, R10 ;  /* 0x0000000f0f0a7223 */ /* 0x000fca000000000a */
[----:B------:R-:W-:-:S13]  /*0280*/  FSETP.GT.AND P0, PT, R10, R3, PT ;  /* 0x000000030a00720b */ /* 0x000fda0003f04000 */
[----:B------:R-:W-:Y:S05]  /*0290*/  @!P0 BRA `(.L_x_179) ;  /* 0x0000000000808947 */ /* 0x000fea0003800000 */
[----:B------:R-:W-:Y:S01]  /*02a0*/  FMNMX R0, R10, 1.00000001335143196e-10, !PT ;  /* 0x2edbe6ff0a007809 */ /* 0x000fe20007800000 */
[----:B------:R-:W-:Y:S03]  /*02b0*/  BSSY.RECONVERGENT B1, `(.L_x_180) ;  /* 0x000000c000017945 */ /* 0x000fe60003800200 */
[----:B------:R-:W-:Y:S01]  /*02c0*/  IADD3 R10, PT, PT, R0, -0xd000000, RZ ;  /* 0xf3000000000a7810 */ /* 0x000fe20007ffe0ff */
[----:B------:R0:W1:Y:S03]  /*02d0*/  MUFU.RSQ R3, R0 ;  /* 0x0000000000037308 */ /* 0x0000660000001400 */
[----:B------:R-:W-:-:S13]  /*02e0*/  ISETP.GT.U32.AND P0, PT, R10, 0x727fffff, PT ;  /* 0x727fffff0a00780c */ /* 0x000fda0003f04070 */
[----:B0-----:R-:W-:Y:S05]  /*02f0*/  @!P0 BRA `(.L_x_181) ;  /* 0x00000000000c8947 */ /* 0x001fea0003800000 */
[----:B------:R-:W-:-:S07]  /*0300*/  MOV R16, 0x320 ;  /* 0x0000032000107802 */ /* 0x000fce0000000f00 */
[----:B-1----:R-:W-:Y:S05]  /*0310*/  CALL.REL.NOINC `($__internal_5_$__cuda_sm20_sqrt_rn_f32_slowpath) ;  /* 0x0000000000b07944 */ /* 0x002fea0003c00000 */
[----:B------:R-:W-:Y:S05]  /*0320*/  BRA `(.L_x_182) ;  /* 0x0000000000107947 */ /* 0x000fea0003800000 */
.L_x_181:
[----:B-1----:R-:W-:Y:S01]  /*0330*/  FMUL.FTZ R17, R0, R3 ;  /* 0x0000000300117220 */ /* 0x002fe20000410000 */
[----:B------:R-:W-:-:S03]  /*0340*/  FMUL.FTZ R3, R3, 0.5 ;  /* 0x3f00000003037820 */ /* 0x000fc60000410000 */
[----:B------:R-:W-:-:S04]  /*0350*/  FFMA R0, -R17, R17, R0 ;  /* 0x0000001111007223 */ /* 0x000fc80000000100 */
[----:B------:R-:W-:-:S07]  /*0360*/  FFMA R3, R0, R3, R17 ;  /* 0x0000000300037223 */ /* 0x000fce0000000011 */
.L_x_182:
[----:B------:R-:W-:Y:S05]  /*0370*/  BSYNC.RECONVERGENT B1 ;  /* 0x0000000000017941 */ /* 0x000fea0003800200 */
.L_x_180:
[----:B------:R-:W0:Y:S01]  /*0380*/  LDCU UR6, c[0x0][0x3d0] ;  /* 0x00007a00ff0677ac */ /* 0x000e220008000800 */
[----:B------:R-:W1:Y:S01]  /*0390*/  MUFU.RCP R0, R3 ;  /* 0x0000000300007308 */ /* 0x000e620000001000 */
[----:B------:R-:W-:Y:S01]  /*03a0*/  BSSY.RECONVERGENT B1, `(.L_x_183) ;  /* 0x000000c000017945 */ /* 0x000fe20003800200 */
[----:B0-----:R-:W-:Y:S01]  /*03b0*/  MOV R12, UR6 ;  /* 0x00000006000c7c02 */ /* 0x001fe20008000f00 */
[----:B-1----:R-:W-:-:S05]  /*03c0*/  FFMA R17, R0, -R3, 1 ;  /* 0x3f80000000117423 */ /* 0x002fca0000000803 */
[----:B------:R-:W0:Y:S01]  /*03d0*/  FCHK P0, R12, R3 ;  /* 0x000000030c007302 */ /* 0x000e220000000000 */
[----:B------:R-:W-:-:S04]  /*03e0*/  FFMA R0, R0, R17, R0 ;  /* 0x0000001100007223 */ /* 0x000fc80000000000 */
[----:B------:R-:W-:-:S04]  /*03f0*/  FFMA R10, R0, UR6, RZ ;  /* 0x00000006000a7c23 */ /* 0x000fc800080000ff */
[----:B------:R-:W-:-:S04]  /*0400*/  FFMA R17, R10, -R3, UR6 ;  /* 0x000000060a117e23 */ /* 0x000fc80008000803 */
[----:B------:R-:W-:Y:S01]  /*0410*/  FFMA R0, R0, R17, R10 ;  /* 0x0000001100007223 */ /* 0x000fe2000000000a */
[----:B0-----:R-:W-:Y:S06]  /*0420*/  @!P0 BRA `(.L_x_184) ;  /* 0x00000000000c8947 */ /* 0x001fec0003800000 */
[----:B------:R-:W-:Y:S01]  /*0430*/  IMAD.MOV.U32 R0, RZ, RZ, R3 ;  /* 0x000000ffff007224 */ /* 0x000fe200078e0003 */
[----:B------:R-:W-:-:S07]  /*0440*/  MOV R10, 0x460 ;  /* 0x00000460000a7802 */ /* 0x000fce0000000f00 */
[----:B------:R-:W-:Y:S05]  /*0450*/  CALL.REL.NOINC `($__internal_6_$__cuda_sm3x_div_rn_noftz_f32_slowpath) ;  /* 0x0000000000b47944 */ /* 0x000fea0003c00000 */
.L_x_184:
[----:B------:R-:W-:Y:S05]  /*0460*/  BSYNC.RECONVERGENT B1 ;  /* 0x0000000000017941 */ /* 0x000fea0003800200 */
.L_x_183:
[-C--:B------:R-:W-:Y:S01]  /*0470*/  FMUL R15, R15, R0.reuse ;  /* 0x000000000f0f7220 */ /* 0x080fe20000400000 */
[-C--:B------:R-:W-:Y:S01]  /*0480*/  FMUL R13, R13, R0.reuse ;  /* 0x000000000d0d7220 */ /* 0x080fe20000400000 */
[----:B------:R-:W-:-:S07]  /*0490*/  FMUL R11, R11, R0 ;  /* 0x000000000b0b7220 */ /* 0x000fce0000400000 */
.L_x_179:
[----:B------:R-:W-:Y:S05]  /*04a0*/  BSYNC.RECONVERGENT B0 ;  /* 0x0000000000007941 */ /* 0x000fea0003800200 */
.L_x_178:
[----:B------:R-:W0:Y:S01]  /*04b0*/  LDC.64 R16, c[0x0][0x380] ;  /* 0x0000e000ff107b82 */ /* 0x000e220000000a00 */
[----:B------:R-:W-:Y:S04]  /*04c0*/  STG.E desc[UR4][R8.64], R15 ;  /* 0x0000000f08007986 */ /* 0x000fe8000c101904 */
[----:B------:R-:W-:Y:S03]  /*04d0*/  STG.E desc[UR4][R4.64], R13 ;  /* 0x0000000d04007986 */ /* 0x000fe6000c101904 */
[----:B------:R-:W1:Y:S01]  /*04e0*/  LDC.64 R18, c[0x0][0x388] ;  /* 0x0000e200ff127b82 */ /* 0x000e620000000a00 */
[----:B------:R2:W-:Y:S07]  /*04f0*/  STG.E desc[UR4][R6.64], R11 ;  /* 0x0000000b06007986 */ /* 0x0005ee000c101904 */
[----:B------:R-:W3:Y:S01]  /*0500*/  LDC.64 R20, c[0x0][0x390] ;  /* 0x0000e400ff147b82 */ /* 0x000ee20000000a00 */
[----:B0-----:R-:W-:-:S05]  /*0510*/  IMAD.WIDE R16, R2, 0x4, R16 ;  /* 0x0000000402107825 */ /* 0x001fca00078e0210 */
[----:B------:R-:W4:Y:S01]  /*0520*/  LDG.E R0, desc[UR4][R16.64] ;  /* 0x0000000410007981 */ /* 0x000f22000c1e1900 */
[----:B-1----:R-:W-:-:S04]  /*0530*/  IMAD.WIDE R18, R2, 0x4, R18 ;  /* 0x0000000402127825 */ /* 0x002fc800078e0212 */
[----:B----4-:R-:W-:-:S05]  /*0540*/  FADD R23, R0, R15 ;  /* 0x0000000f00177221 */ /* 0x010fca0000000000 */
[----:B------:R-:W-:Y:S04]  /*0550*/  STG.E desc[UR4][R16.64], R23 ;  /* 0x0000001710007986 */ /* 0x000fe8000c101904 */
[----:B------:R-:W4:Y:S01]  /*0560*/  LDG.E R0, desc[UR4][R18.64] ;  /* 0x0000000412007981 */ /* 0x000f22000c1e1900 */
[----:B---3--:R-:W-:-:S04]  /*0570*/  IMAD.WIDE R2, R2, 0x4, R20 ;  /* 0x0000000402027825 */ /* 0x008fc800078e0214 */
[----:B----4-:R-:W-:-:S05]  /*0580*/  FADD R25, R0, R13 ;  /* 0x0000000d00197221 */ /* 0x010fca0000000000 */
[----:B------:R-:W-:Y:S04]  /*0590*/  STG.E desc[UR4][R18.64], R25 ;  /* 0x0000001912007986 */ /* 0x000fe8000c101904 */
[----:B------:R-:W2:Y:S02]  /*05a0*/  LDG.E R0, desc[UR4][R2.64] ;  /* 0x0000000402007981 */ /* 0x000ea4000c1e1900 */
[----:B--2---:R-:W-:-:S05]  /*05b0*/  FADD R11, R0, R11 ;  /* 0x0000000b000b7221 */ /* 0x004fca0000000000 */
[----:B------:R-:W-:Y:S01]  /*05c0*/  STG.E desc[UR4][R2.64], R11 ;  /* 0x0000000b02007986 */ /* 0x000fe2000c101904 */
[----:B------:R-:W-:Y:S05]  /*05d0*/  EXIT ;  /* 0x000000000000794d */ /* 0x000fea0003800000 */
        .weak           $__internal_5_$__cuda_sm20_sqrt_rn_f32_slowpath
        .type           $__internal_5_$__cuda_sm20_sqrt_rn_f32_slowpath,@function
        .size           $__internal_5_$__cuda_sm20_sqrt_rn_f32_slowpath,($__internal_6_$__cuda_sm3x_div_rn_noftz_f32_slowpath - $__internal_5_$__cuda_sm20_sqrt_rn_f32_slowpath)
$__internal_5_$__cuda_sm20_sqrt_rn_f32_slowpath:
[----:B------:R-:W-:-:S13]  /*05e0*/  LOP3.LUT P0, RZ, R0, 0x7fffffff, RZ, 0xc0, !PT ;  /* 0x7fffffff00ff7812 */ /* 0x000fda000780c0ff */
[----:B------:R-:W-:Y:S01]  /*05f0*/  @!P0 MOV R3, R0 ;  /* 0x0000000000038202 */ /* 0x000fe20000000f00 */
[----:B------:R-:W-:Y:S06]  /*0600*/  @!P0 BRA `(.L_x_185) ;  /* 0x0000000000408947 */ /* 0x000fec0003800000 */
[----:B------:R-:W-:-:S13]  /*0610*/  FSETP.GEU.FTZ.AND P0, PT, R0, RZ, PT ;  /* 0x000000ff0000720b */ /* 0x000fda0003f1e000 */
[----:B------:R-:W-:Y:S01]  /*0620*/  @!P0 IMAD.MOV.U32 R3, RZ, RZ, 0x7fffffff ;  /* 0x7fffffffff038424 */ /* 0x000fe200078e00ff */
        /* <DEDUP_REMOVED lines=14> */
.L_x_185:
[----:B------:R-:W-:-:S04]  /*0710*/  IMAD.MOV.U32 R17, RZ, RZ, 0x0 ;  /* 0x00000000ff117424 */ /* 0x000fc800078e00ff */
[----:B------:R-:W-:Y:S05]  /*0720*/  RET.REL.NODEC R16 `(update_positions_kernel) ;  /* 0xfffffff810347950 */ /* 0x000fea0003c3ffff */
        .weak           $__internal_6_$__cuda_sm3x_div_rn_noftz_f32_slowpath
        .type           $__internal_6_$__cuda_sm3x_div_rn_noftz_f32_slowpath,@function
        .size           $__internal_6_$__cuda_sm3x_div_rn_noftz_f32_slowpath,(.L_x_440 - $__internal_6_$__cuda_sm3x_div_rn_noftz_f32_slowpath)
$__internal_6_$__cuda_sm3x_div_rn_noftz_f32_slowpath:
[----:B------:R-:W0:Y:S01]  /*0730*/  LDC R3, c[0x0][0x3d0] ;  /* 0x0000f400ff037b82 */ /* 0x000e220000000800 */
[----:B------:R-:W-:Y:S01]  /*0740*/  SHF.R.U32.HI R12, RZ, 0x17, R0 ;  /* 0x00000017ff0c7819 */ /* 0x000fe20000011600 */
[----:B------:R-:W1:Y:S01]  /*0750*/  LDCU UR6, c[0x0][0x3d0] ;  /* 0x00007a00ff0677ac */ /* 0x000e620008000800 */
[----:B------:R-:W-:Y:S02]  /*0760*/  BSSY.RECONVERGENT B2, `(.L_x_186) ;  /* 0x0000063000027945 */ /* 0x000fe40003800200 */
[----:B------:R-:W-:-:S04]  /*0770*/  LOP3.LUT R12, R12, 0xff, RZ, 0xc0, !PT ;  /* 0x000000ff0c0c7812 */ /* 0x000fc800078ec0ff */
[----:B------:R-:W-:-:S04]  /*0780*/  IADD3 R19, PT, PT, R12, -0x1, RZ ;  /* 0xffffffff0c137810 */ /* 0x000fc80007ffe0ff */
[----:B------:R-:W-:Y:S02]  /*0790*/  ISETP.GT.U32.AND P0, PT, R19, 0xfd, PT ;  /* 0x000000fd1300780c */ /* 0x000fe40003f04070 */
[----:B-1----:R-:W-:Y:S02]  /*07a0*/  MOV R17, UR6 ;  /* 0x0000000600117c02 */ /* 0x002fe40008000f00 */
[----:B0-----:R-:W-:-:S04]  /*07b0*/  SHF.R.U32.HI R14, RZ, 0x17, R3 ;  /* 0x00000017ff0e7819 */ /* 0x001fc80000011603 */
[----:B------:R-:W-:-:S05]  /*07c0*/  LOP3.LUT R16, R14, 0xff, RZ, 0xc0, !PT ;  /* 0x000000ff0e107812 */ /* 0x000fca00078ec0ff */
[----:B------:R-:W-:-:S05]  /*07d0*/  VIADD R18, R16, 0xffffffff ;  /* 0xffffffff10127836 */ /* 0x000fca0000000000 */
[----:B------:R-:W-:-:S13]  /*07e0*/  ISETP.GT.U32.OR P0, PT, R18, 0xfd, P0 ;  /* 0x000000fd1200780c */ /* 0x000fda0000704470 */
[----:B------:R-:W-:Y:S01]  /*07f0*/  @!P0 IMAD.MOV.U32 R14, RZ, RZ, RZ ;  /* 0x000000ffff0e8224 */ /* 0x000fe200078e00ff */
        /* <DEDUP_REMOVED lines=20> */
[----:B------:R-:W-:Y:S02]  /*0940*/  @!P0 IMAD.MOV.U32 R14, RZ, RZ, -0x40 ;  /* 0xffffffc0ff0e8424 */ /* 0x000fe400078e00ff */
[----:B------:R-:W-:Y:S01]  /*0950*/  @!P0 FFMA R17, R3, 1.84467440737095516160e+19, RZ ;  /* 0x5f80000003118823 */ /* 0x000fe200000000ff */
[----:B------:R-:W-:Y:S02]  /*0960*/  @!P1 FFMA R0, R0, 1.84467440737095516160e+19, RZ ;  /* 0x5f80000000009823 */ /* 0x000fe400000000ff */
[----:B------:R-:W-:-:S07]  /*0970*/  @!P1 IADD3 R14, PT, PT, R14, 0x40, RZ ;  /* 0x000000400e0e9810 */ /* 0x000fce0007ffe0ff */
.L_x_187:
[----:B------:R-:W-:Y:S01]  /*0980*/  LEA R3, R12, 0xc0800000, 0x17 ;  /* 0xc08000000c037811 */ /* 0x000fe200078eb8ff */
[----:B------:R-:W-:Y:S01]  /*0990*/  BSSY.RECONVERGENT B3, `(.L_x_192) ;  /* 0x0000036000037945 */ /* 0x000fe20003800200 */
[----:B------:R-:W-:-:S03]  /*09a0*/  IADD3 R16, PT, PT, R16, -0x7f, RZ ;  /* 0xffffff8110107810 */ /* 0x000fc60007ffe0ff */
[----:B------:R-:W-:Y:S02]  /*09b0*/  IMAD.IADD R18, R0, 0x1, -R3 ;  /* 0x0000000100127824 */ /* 0x000fe400078e0a03 */
[----:B------:R-:W-:Y:S02]  /*09c0*/  IMAD R0, R16, -0x800000, R17 ;  /* 0xff80000010007824 */ /* 0x000fe400078e0211 */
[----:B------:R-:W0:Y:S01]  /*09d0*/  MUFU.RCP R3, R18 ;  /* 0x0000001200037308 */ /* 0x000e220000001000 */
[----:B------:R-:W-:-:S04]  /*09e0*/  FADD.FTZ R19, -R18, -RZ ;  /* 0x800000ff12137221 */ /* 0x000fc80000010100 */
[----:B0-----:R-:W-:-:S04]  /*09f0*/  FFMA R20, R3, R19, 1 ;  /* 0x3f80000003147423 */ /* 0x001fc80000000013 */
[----:B------:R-:W-:-:S04]  /*0a00*/  FFMA R3, R3, R20, R3 ;  /* 0x0000001403037223 */ /* 0x000fc80000000003 */
[----:B------:R-:W-:-:S04]  /*0a10*/  FFMA R20, R0, R3, RZ ;  /* 0x0000000300147223 */ /* 0x000fc800000000ff */
[----:B------:R-:W-:-:S04]  /*0a20*/  FFMA R17, R19, R20, R0 ;  /* 0x0000001413117223 */ /* 0x000fc80000000000 */
[----:B------:R-:W-:Y:S01]  /*0a30*/  FFMA R20, R3, R17, R20 ;  /* 0x0000001103147223 */ /* 0x000fe20000000014 */
[----:B------:R-:W-:-:S03]  /*0a40*/  IADD3 R17, PT, PT, R16, 0x7f, -R12 ;  /* 0x0000007f10117810 */ /* 0x000fc60007ffe80c */
[----:B------:R-:W-:Y:S02]  /*0a50*/  FFMA R19, R19, R20, R0 ;  /* 0x0000001413137223 */ /* 0x000fe40000000000 */
[----:B------:R-:W-:Y:S02]  /*0a60*/  IMAD.IADD R17, R17, 0x1, R14 ;  /* 0x0000000111117824 */ /* 0x000fe400078e020e */
[----:B------:R-:W-:-:S05]  /*0a70*/  FFMA R0, R3, R19, R20 ;  /* 0x0000001303007223 */ /* 0x000fca0000000014 */
[----:B------:R-:W-:-:S04]  /*0a80*/  SHF.R.U32.HI R12, RZ, 0x17, R0 ;  /* 0x00000017ff0c7819 */ /* 0x000fc80000011600 */
[----:B------:R-:W-:-:S04]  /*0a90*/  LOP3.LUT R12, R12, 0xff, RZ, 0xc0, !PT ;  /* 0x000000ff0c0c7812 */ /* 0x000fc800078ec0ff */
[----:B------:R-:W-:-:S05]  /*0aa0*/  IADD3 R16, PT, PT, R12, R17, RZ ;  /* 0x000000110c107210 */ /* 0x000fca0007ffe0ff */
[----:B------:R-:W-:-:S05]  /*0ab0*/  VIADD R12, R16, 0xffffffff ;  /* 0xffffffff100c7836 */ /* 0x000fca0000000000 */
        /* <DEDUP_REMOVED lines=10> */
[C---:B------:R-:W-:Y:S02]  /*0b60*/  IADD3 R17, PT, PT, R16.reuse, 0x20, RZ ;  /* 0x0000002010117810 */ /* 0x040fe40007ffe0ff */
[----:B------:R-:W-:Y:S02]  /*0b70*/  ISETP.NE.AND P2, PT, R16, RZ, PT ;  /* 0x000000ff1000720c */ /* 0x000fe40003f45270 */
[----:B------:R-:W-:Y:S01]  /*0b80*/  LOP3.LUT R14, R12, 0x7fffff, RZ, 0xc0, !PT ;  /* 0x007fffff0c0e7812 */ /* 0x000fe200078ec0ff */
[CCC-:B------:R-:W-:Y:S01]  /*0b90*/  FFMA.RP R12, R3.reuse, R19.reuse, R20.reuse ;  /* 0x00000013030c7223 */ /* 0x1c0fe20000008014 */
[----:B------:R-:W-:Y:S01]  /*0ba0*/  FFMA.RM R3, R3, R19, R20 ;  /* 0x0000001303037223 */ /* 0x000fe20000004014 */
[----:B------:R-:W-:Y:S01]  /*0bb0*/  ISETP.NE.AND P1, PT, R16, RZ, PT ;  /* 0x000000ff1000720c */ /* 0x000fe20003f25270 */
[----:B------:R-:W-:Y:S01]  /*0bc0*/  IMAD.MOV R16, RZ, RZ, -R16 ;  /* 0x000000ffff107224 */ /* 0x000fe200078e0a10 */
[----:B------:R-:W-:-:S02]  /*0bd0*/  LOP3.LUT R14, R14, 0x800000, RZ, 0xfc, !PT ;  /* 0x008000000e0e7812 */ /* 0x000fc400078efcff */
[----:B------:R-:W-:Y:S02]  /*0be0*/  FSETP.NEU.FTZ.AND P0, PT, R12, R3, PT ;  /* 0x000000030c00720b */ /* 0x000fe40003f1d000 */
[----:B------:R-:W-:Y:S02]  /*0bf0*/  SHF.L.U32 R17, R14, R17, RZ ;  /* 0x000000110e117219 */ /* 0x000fe400000006ff */
[----:B------:R-:W-:Y:S02]  /*0c00*/  SEL R3, R16, RZ, P2 ;  /* 0x000000ff10037207 */ /* 0x000fe40001000000 */
[----:B------:R-:W-:Y:S02]  /*0c10*/  ISETP.NE.AND P1, PT, R17, RZ, P1 ;  /* 0x000000ff1100720c */ /* 0x000fe40000f25270 */
[----:B------:R-:W-:Y:S02]  /*0c20*/  SHF.R.U32.HI R3, RZ, R3, R14 ;  /* 0x00000003ff037219 */ /* 0x000fe4000001160e */
[----:B------:R-:W-:-:S02]  /*0c30*/  PLOP3.LUT P0, PT, P0, P1, PT, 0xf8, 0x8f ;  /* 0x00000000008f781c */ /* 0x000fc40000703f70 */
[----:B------:R-:W-:Y:S02]  /*0c40*/  SHF.R.U32.HI R17, RZ, 0x1, R3 ;  /* 0x00000001ff117819 */ /* 0x000fe40000011603 */
[----:B------:R-:W-:-:S04]  /*0c50*/  SEL R12, RZ, 0x1, !P0 ;  /* 0x00000001ff0c7807 */ /* 0x000fc80004000000 */
[----:B------:R-:W-:-:S04]  /*0c60*/  LOP3.LUT R12, R12, 0x1, R17, 0xf8, !PT ;  /* 0x000000010c0c7812 */ /* 0x000fc800078ef811 */
[----:B------:R-:W-:-:S04]  /*0c70*/  LOP3.LUT R12, R12, R3, RZ, 0xc0, !PT ;  /* 0x000000030c0c7212 */ /* 0x000fc800078ec0ff */
[----:B------:R-:W-:-:S04]  /*0c80*/  IADD3 R17, PT, PT, R17, R12, RZ ;  /* 0x0000000c11117210 */ /* 0x000fc80007ffe0ff */
[----:B------:R-:W-:Y:S01]  /*0c90*/  LOP3.LUT R0, R17, R0, RZ, 0xfc, !PT ;  /* 0x0000000011007212 */ /* 0x000fe200078efcff */
[----:B------:R-:W-:Y:S06]  /*0ca0*/  BRA `(.L_x_195) ;  /* 0x0000000000107947 */ /* 0x000fec0003800000 */
.L_x_194:
[----:B------:R-:W-:-:S04]  /*0cb0*/  LOP3.LUT R0, R0, 0x80000000, RZ, 0xc0, !PT ;  /* 0x8000000000007812 */ /* 0x000fc800078ec0ff */
[----:B------:R-:W-:Y:S01]  /*0cc0*/  LOP3.LUT R0, R0, 0x7f800000, RZ, 0xfc, !PT ;  /* 0x7f80000000007812 */ /* 0x000fe200078efcff */
[----:B------:R-:W-:Y:S06]  /*0cd0*/  BRA `(.L_x_195) ;  /* 0x0000000000047947 */ /* 0x000fec0003800000 */
.L_x_193:
[----:B------:R-:W-:-:S07]  /*0ce0*/  IMAD R0, R17, 0x800000, R0 ;  /* 0x0080000011007824 */ /* 0x000fce00078e0200 */
.L_x_195:
[----:B------:R-:W-:Y:S05]  /*0cf0*/  BSYNC.RECONVERGENT B3 ;  /* 0x0000000000037941 */ /* 0x000fea0003800200 */
.L_x_192:
[----:B------:R-:W-:Y:S05]  /*0d00*/  BRA `(.L_x_196) ;  /* 0x0000000000207947 */ /* 0x000fea0003800000 */
.L_x_191:
[----:B------:R-:W-:-:S04]  /*0d10*/  LOP3.LUT R0, R0, 0x80000000, R17, 0x48, !PT ;  /* 0x8000000000007812 */ /* 0x000fc800078e4811 */
[----:B------:R-:W-:Y:S01]  /*0d20*/  LOP3.LUT R0, R0, 0x7f800000, RZ, 0xfc, !PT ;  /* 0x7f80000000007812 */ /* 0x000fe200078efcff */
[----:B------:R-:W-:Y:S06]  /*0d30*/  BRA `(.L_x_196) ;  /* 0x0000000000147947 */ /* 0x000fec0003800000 */
.L_x_190:
[----:B------:R-:W-:Y:S01]  /*0d40*/  LOP3.LUT R0, R0, 0x80000000, R17, 0x48, !PT ;  /* 0x8000000000007812 */ /* 0x000fe200078e4811 */
[----:B------:R-:W-:Y:S06]  /*0d50*/  BRA `(.L_x_196) ;  /* 0x00000000000c7947 */ /* 0x000fec0003800000 */
.L_x_189:
[----:B------:R-:W0:Y:S01]  /*0d60*/  MUFU.RSQ R0, -QNAN ;  /* 0xffc0000000007908 */ /* 0x000e220000001400 */
[----:B------:R-:W-:Y:S05]  /*0d70*/  BRA `(.L_x_196) ;  /* 0x0000000000047947 */ /* 0x000fea0003800000 */
.L_x_188:
[----:B------:R-:W-:-:S07]  /*0d80*/  FADD.FTZ R0, R0, R3 ;  /* 0x0000000300007221 */ /* 0x000fce0000010000 */
.L_x_196:
[----:B------:R-:W-:Y:S05]  /*0d90*/  BSYNC.RECONVERGENT B2 ;  /* 0x0000000000027941 */ /* 0x000fea0003800200 */
.L_x_186:
[----:B------:R-:W-:Y:S01]  /*0da0*/  MOV R16, R10 ;  /* 0x0000000a00107202 */ /* 0x000fe20000000f00 */
[----:B------:R-:W-:-:S04]  /*0db0*/  IMAD.MOV.U32 R17, RZ, RZ, 0x0 ;  /* 0x00000000ff117424 */ /* 0x000fc800078e00ff */
[----:B0-----:R-:W-:Y:S05]  /*0dc0*/  RET.REL.NODEC R16 `(update_positions_kernel) ;  /* 0xfffffff0108c7950 */ /* 0x001fea0003c3ffff */
.L_x_197:
        /* <DEDUP_REMOVED lines=11> */
.L_x_440:


//--------------------- .text.compute_stress_gradient_kernel --------------------------
	.section	.text.compute_stress_gradient_kernel,"ax",@progbits
	.align	128
        .global         compute_stress_gradient_kernel
        .type           compute_stress_gradient_kernel,@function
        .size           compute_stress_gradient_kernel,(.L_x_442 - compute_stress_gradient_kernel)
        .other          compute_stress_gradient_kernel,@"STO_CUDA_ENTRY STV_DEFAULT"
compute_stress_gradient_kernel:
.text.compute_stress_gradient_kernel:
        /* <DEDUP_REMOVED lines=8> */
[----:B------:R-:W-:Y:S01]  /*0080*/  ISETP.GE.AND P0, PT, R13, 0x1, PT ;  /* 0x000000010d00780c */ /* 0x000fe20003f06270 */
[----:B------:R-:W0:Y:S01]  /*0090*/  LDCU.64 UR12, c[0x0][0x358] ;  /* 0x00006b00ff0c77ac */ /* 0x000e220008000a00 */
[----:B------:R-:W-:Y:S01]  /*00a0*/  BSSY.RECONVERGENT B2, `(.L_x_198) ;  /* 0x0000226000027945 */ /* 0x000fe20003800200 */
[----:B------:R-:W-:Y:S01]  /*00b0*/  HFMA2 R12, -RZ, RZ, 0, 0 ;  /* 0x00000000ff0c7431 */ /* 0x000fe200000001ff */
[----:B------:R-:W-:Y:S01]  /*00c0*/  MOV R4, RZ ;  /* 0x000000ff00047202 */ /* 0x000fe20000000f00 */
[----:B------:R-:W1:Y:S01]  /*00d0*/  LDCU.64 UR16, c[0x0][0x398] ;  /* 0x00007300ff1077ac */ /* 0x000e620008000a00 */
[----:B------:R-:W-:Y:S01]  /*00e0*/  CS2R R10, SRZ ;  /* 0x00000000000a7805 */ /* 0x000fe2000001ff00 */
[----:B------:R-:W2:Y:S06]  /*00f0*/  LDCU.64 UR18, c[0x0][0x3a0] ;  /* 0x00007400ff1277ac */ /* 0x000eac0008000a00 */
[----:B------:R-:W-:Y:S05]  /*0100*/  @!P0 BRA `(.L_x_199) ;  /* 0x00000020007c8947 */ /* 0x000fea0003800000 */
[----:B------:R-:W3:Y:S08]  /*0110*/  LDC.64 R18, c[0x0][0x380] ;  /* 0x0000e000ff127b82 */ /* 0x000ef00000000a00 */
[----:B------:R-:W4:Y:S08]  /*0120*/  LDC.64 R2, c[0x0][0x388] ;  /* 0x0000e200ff027b82 */ /* 0x000f300000000a00 */
[----:B------:R-:W1:Y:S01]  /*0130*/  LDC.64 R6, c[0x0][0x390] ;  /* 0x0000e400ff067b82 */ /* 0x000e620000000a00 */
[----:B---3--:R-:W-:-:S06]  /*0140*/  IMAD.WIDE.U32 R18, R13, 0x4, R18 ;  /* 0x000000040d127825 */ /* 0x008fcc00078e0012 */
[----:B0-----:R0:W5:Y:S01]  /*0150*/  LDG.E.CONSTANT R18, desc[UR12][R18.64] ;  /* 0x0000000c12127981 */ /* 0x001162000c1e9900 */
[----:B----4-:R-:W-:-:S05]  /*0160*/  IMAD.WIDE.U32 R2, R13, 0x4, R2 ;  /* 0x000000040d027825 */ /* 0x010fca00078e0002 */
[----:B------:R0:W5:Y:S01]  /*0170*/  LDG.E.CONSTANT R17, desc[UR12][R2.64] ;  /* 0x0000000c02117981 */ /* 0x000162000c1e9900 */
[----:B-1----:R-:W-:-:S05]  /*0180*/  IMAD.WIDE.U32 R6, R13, 0x4, R6 ;  /* 0x000000040d067825 */ /* 0x002fca00078e0006 */
[----:B------:R0:W5:Y:S01]  /*0190*/  LDG.E.CONSTANT R16, desc[UR12][R6.64] ;  /* 0x0000000c06107981 */ /* 0x000162000c1e9900 */
[----:B------:R-:W-:-:S04]  /*01a0*/  VIMNMX R4, PT, PT, R13, UR14, PT ;  /* 0x0000000e0d047c48 */ /* 0x000fc8000bfe0100 */
[C---:B------:R-:W-:Y:S01]  /*01b0*/  ISETP.GE.AND P0, PT, R4.reuse, 0x8, PT ;  /* 0x000000080400780c */ /* 0x040fe20003f06270 */
[----:B------:R-:W-:Y:S01]  /*01c0*/  BSSY.RECONVERGENT B1, `(.L_x_200) ;  /* 0x00001c2000017945 */ /* 0x000fe20003800200 */
[----:B------:R-:W-:Y:S01]  /*01d0*/  IMAD R15, R13, UR14, RZ ;  /* 0x0000000e0d0f7c24 */ /* 0x000fe2000f8e02ff */
[----:B------:R-:W-:Y:S02]  /*01e0*/  CS2R R10, SRZ ;  /* 0x00000000000a7805 */ /* 0x000fe4000001ff00 */
[----:B------:R-:W-:Y:S02]  /*01f0*/  MOV R5, RZ ;  /* 0x000000ff00057202 */ /* 0x000fe40000000f00 */
[----:B------:R-:W-:Y:S02]  /*0200*/  MOV R12, RZ ;  /* 0x000000ff000c7202 */ /* 0x000fe40000000f00 */
[----:B------:R-:W-:-:S04]  /*0210*/  VIMNMX R4, PT, PT, R4, 0x1, !PT ;  /* 0x0000000104047848 */ /* 0x000fc80007fe0100 */
[----:B0-----:R-:W-:Y:S05]  /*0220*/  @!P0 BRA `(.L_x_201) ;  /* 0x0000001800ec8947 */ /* 0x001fea0003800000 */
[----:B------:R-:W0:Y:S01]  /*0230*/  LDCU.128 UR4, c[0x0][0x380] ;  /* 0x00007000ff0477ac */ /* 0x000e220008000c00 */
[----:B------:R-:W-:Y:S01]  /*0240*/  IMAD.WIDE R6, R15, 0x4, RZ ;  /* 0x000000040f067825 */ /* 0x000fe200078e02ff */
[----:B------:R-:W-:-:S03]  /*0250*/  LOP3.LUT R14, R4, 0x7ffffff8, RZ, 0xc0, !PT ;  /* 0x7ffffff8040e7812 */ /* 0x000fc600078ec0ff */
[----:B------:R-:W-:Y:S01]  /*0260*/  HFMA2 R10, -RZ, RZ, 0, 0 ;  /* 0x00000000ff0a7431 */ /* 0x000fe200000001ff */
[----:B------:R-:W1:Y:S01]  /*0270*/  LDCU.64 UR10, c[0x0][0x390] ;  /* 0x00007200ff0a77ac */ /* 0x000e620008000a00 */
[----:B------:R-:W-:Y:S01]  /*0280*/  BSSY.RECONVERGENT B0, `(.L_x_202) ;  /* 0x00001b4000007945 */ /* 0x000fe20003800200 */
[----:B------:R-:W-:Y:S02]  /*0290*/  MOV R8, R6 ;  /* 0x0000000600087202 */ /* 0x000fe40000000f00 */
[----:B------:R-:W-:Y:S02]  /*02a0*/  MOV R9, R15 ;  /* 0x0000000f00097202 */ /* 0x000fe40000000f00 */
[----:B------:R-:W-:Y:S01]  /*02b0*/  IADD3 R14, PT, PT, -R14, RZ, RZ ;  /* 0x000000ff0e0e7210 */ /* 0x000fe20007ffe1ff */
[----:B0-----:R-:W-:Y:S02]  /*02c0*/  UIADD3 UR8, UP0, UPT, UR4, 0x10, URZ ;  /* 0x0000001004087890 */ /* 0x001fe4000ff1e0ff */
[----:B------:R-:W-:-:S02]  /*02d0*/  UIADD3 UR6, UP1, UPT, UR6, 0x10, URZ ;  /* 0x0000001006067890 */ /* 0x000fc4000ff3e0ff */
[----:B-1----:R-:W-:Y:S02]  /*02e0*/  UIADD3 UR4, UP2, UPT, UR10, 0x10, URZ ;  /* 0x000000100a047890 */ /* 0x002fe4000ff5e0ff */
[----:B------:R-:W-:Y:S01]  /*02f0*/  UIADD3.X UR9, UPT, UPT, URZ, UR5, URZ, UP0, !UPT ;  /* 0x00000005ff097290 */ /* 0x000fe200087fe4ff */
[----:B------:R-:W-:Y:S01]  /*0300*/  MOV R34, UR8 ;  /* 0x0000000800227c02 */ /* 0x000fe20008000f00 */
[----:B------:R-:W-:Y:S01]  /*0310*/  UIADD3.X UR7, UPT, UPT, URZ, UR7, URZ, UP1, !UPT ;  /* 0x00000007ff077290 */ /* 0x000fe20008ffe4ff */
[----:B------:R-:W-:Y:S01]  /*0320*/  MOV R22, UR6 ;  /* 0x0000000600167c02 */ /* 0x000fe20008000f00 */
[----:B------:R-:W-:Y:S01]  /*0330*/  UIADD3.X UR5, UPT, UPT, URZ, UR11, URZ, UP2, !UPT ;  /* 0x0000000bff057290 */ /* 0x000fe200097fe4ff */
[----:B------:R-:W-:Y:S02]  /*0340*/  MOV R20, UR4 ;  /* 0x0000000400147c02 */ /* 0x000fe40008000f00 */
[----:B------:R-:W-:Y:S02]  /*0350*/  MOV R35, UR9 ;  /* 0x0000000900237c02 */ /* 0x000fe40008000f00 */
[----:B------:R-:W-:-:S02]  /*0360*/  MOV R23, UR7 ;  /* 0x0000000700177c02 */ /* 0x000fc40008000f00 */
[----:B------:R-:W-:-:S07]  /*0370*/  MOV R21, UR5 ;  /* 0x0000000500157c02 */ /* 0x000fce0008000f00 */
.L_x_259:
[----:B------:R-:W3:Y:S04]  /*0380*/  LDG.E.CONSTANT R3, desc[UR12][R20.64+-0x10] ;  /* 0xfffff00c14037981 */ /* 0x000ee8000c1e9900 */
[----:B------:R-:W4:Y:S04]  /*0390*/  LDG.E.CONSTANT R6, desc[UR12][R22.64+-0x10] ;  /* 0xfffff00c16067981 */ /* 0x000f28000c1e9900 */
[----:B------:R-:W2:Y:S01]  /*03a0*/  LDG.E.CONSTANT R5, desc[UR12][R34.64+-0x10] ;  /* 0xfffff00c22057981 */ /* 0x000ea2000c1e9900 */
[----:B------:R-:W-:Y:S01]  /*03b0*/  BSSY.RECONVERGENT B3, `(.L_x_203) ;  /* 0x0000013000037945 */ /* 0x000fe20003800200 */
[----:B---3-5:R-:W-:Y:S01]  /*03c0*/  FADD R3, R16, -R3 ;  /* 0x8000000310037221 */ /* 0x028fe20000000000 */
[----:B----4-:R-:W-:-:S03]  /*03d0*/  FADD R6, R17, -R6 ;  /* 0x8000000611067221 */ /* 0x010fc60000000000 */
[----:B------:R-:W-:Y:S01]  /*03e0*/  FMUL R19, R3, R3 ;  /* 0x0000000303137220 */ /* 0x000fe20000400000 */
[----:B--2---:R-:W-:-:S03]  /*03f0*/  FADD R5, R18, -R5 ;  /* 0x8000000512057221 */ /* 0x004fc60000000000 */
[----:B------:R-:W-:-:S04]  /*0400*/  FFMA R0, R6, R6, R19 ;  /* 0x0000000606007223 */ /* 0x000fc80000000013 */
[----:B------:R-:W-:-:S05]  /*0410*/  FFMA R0, R5, R5, R0 ;  /* 0x0000000505007223 */ /* 0x000fca0000000000 */
[----:B------:R-:W-:-:S04]  /*0420*/  FMNMX R2, R0, 1.00000001335143196e-10, !PT ;  /* 0x2edbe6ff00027809 */ /* 0x000fc80007800000 */
[----:B------:R-:W-:Y:S01]  /*0430*/  IADD3 R0, PT, PT, R2, -0xd000000, RZ ;  /* 0xf300000002007810 */ /* 0x000fe20007ffe0ff */
[----:B------:R0:W1:Y:S03]  /*0440*/  MUFU.RSQ R19, R2 ;  /* 0x0000000200137308 */ /* 0x0000660000001400 */
[----:B------:R-:W-:-:S13]  /*0450*/  ISETP.GT.U32.AND P0, PT, R0, 0x727fffff, PT ;  /* 0x727fffff0000780c */ /* 0x000fda0003f04070 */
[----:B0-----:R-:W-:Y:S05]  /*0460*/  @!P0 BRA `(.L_x_204) ;  /* 0x00000000000c8947 */ /* 0x001fea0003800000 */
[----:B------:R-:W-:-:S07]  /*0470*/  MOV R0, 0x490 ;  /* 0x0000049000007802 */ /* 0x000fce0000000f00 */
[----:B-1----:R-:W-:Y:S05]  /*0480*/  CALL.REL.NOINC `($__internal_7_$__cuda_sm20_sqrt_rn_f32_slowpath) ;  /* 0x0000004000e07944 */ /* 0x002fea0003c00000 */
[----:B------:R-:W-:Y:S05]  /*0490*/  BRA `(.L_x_205) ;  /* 0x0000000000107947 */ /* 0x000fea0003800000 */
.L_x_204:
[----:B-1----:R-:W-:Y:S01]  /*04a0*/  FMUL.FTZ R28, R2, R19 ;  /* 0x00000013021c7220 */ /* 0x002fe20000410000 */
[----:B------:R-:W-:-:S03]  /*04b0*/  FMUL.FTZ R0, R19, 0.5 ;  /* 0x3f00000013007820 */ /* 0x000fc60000410000 */
[----:B------:R-:W-:-:S04]  /*04c0*/  FFMA R19, -R28, R28, R2 ;  /* 0x0000001c1c137223 */ /* 0x000fc80000000102 */
[----:B------:R-:W-:-:S07]  /*04d0*/  FFMA R28, R19, R0, R28 ;  /* 0x00000000131c7223 */ /* 0x000fce000000001c */
.L_x_205:
[----:B------:R-:W-:Y:S05]  /*04e0*/  BSYNC.RECONVERGENT B3 ;  /* 0x0000000000037941 */ /* 0x000fea0003800200 */
.L_x_203:
[----:B------:R-:W-:Y:S01]  /*04f0*/  FSETP.GEU.AND P0, PT, R28, 9.9999999747524270788e-07, PT ;  /* 0x358637bd1c00780b */ /* 0x000fe20003f0e000 */
[----:B------:R-:W-:-:S12]  /*0500*/  BSSY.RECONVERGENT B5, `(.L_x_206) ;  /* 0x000001a000057945 */ /* 0x000fd80003800200 */
[----:B------:R-:W-:Y:S05]  /*0510*/  @!P0 BRA `(.L_x_207) ;  /* 0x0000000000608947 */ /* 0x000fea0003800000 */
[----:B------:R-:W0:Y:S08]  /*0520*/  LDC.64 R26, c[0x0][0x398] ;  /* 0x0000e600ff1a7b82 */ /* 0x000e300000000a00 */
[----:B------:R-:W1:Y:S01]  /*0530*/  LDC.64 R24, c[0x0][0x3a0] ;  /* 0x0000e800ff187b82 */ /* 0x000e620000000a00 */
[----:B0-----:R-:W-:-:S05]  /*0540*/  IMAD.WIDE R26, R9, 0x4, R26 ;  /* 0x00000004091a7825 */ /* 0x001fca00078e021a */
[----:B------:R-:W2:Y:S01]  /*0550*/  LDG.E.CONSTANT R0, desc[UR12][R26.64] ;  /* 0x0000000c1a007981 */ /* 0x000ea2000c1e9900 */
[----:B-1----:R-:W-:-:S05]  /*0560*/  IMAD.WIDE R24, R9, 0x4, R24 ;  /* 0x0000000409187825 */ /* 0x002fca00078e0218 */
[----:B------:R0:W5:Y:S01]  /*0570*/  LDG.E.CONSTANT R19, desc[UR12][R24.64] ;  /* 0x0000000c18137981 */ /* 0x000162000c1e9900 */
[----:B------:R-:W1:Y:S01]  /*0580*/  MUFU.RCP R29, R28 ;  /* 0x0000001c001d7308 */ /* 0x000e620000001000 */
[----:B------:R-:W-:Y:S01]  /*0590*/  BSSY.RECONVERGENT B6, `(.L_x_208) ;  /* 0x000000b000067945 */ /* 0x000fe20003800200 */
[----:B-1----:R-:W-:-:S04]  /*05a0*/  FFMA R2, R29, -R28, 1 ;  /* 0x3f8000001d027423 */ /* 0x002fc8000000081c */
[----:B------:R-:W-:Y:S02]  /*05b0*/  FFMA R29, R29, R2, R29 ;  /* 0x000000021d1d7223 */ /* 0x000fe4000000001d */
[----:B--2---:R-:W1:Y:S02]  /*05c0*/  FCHK P0, R0, R28 ;  /* 0x0000001c00007302 */ /* 0x004e640000000000 */
[----:B------:R-:W-:-:S04]  /*05d0*/  FFMA R31, R0, R29, RZ ;  /* 0x0000001d001f7223 */ /* 0x000fc800000000ff */
[----:B------:R-:W-:-:S04]  /*05e0*/  FFMA R2, R31, -R28, R0 ;  /* 0x8000001c1f027223 */ /* 0x000fc80000000000 */
[----:B------:R-:W-:Y:S01]  /*05f0*/  FFMA R2, R29, R2, R31 ;  /* 0x000000021d027223 */ /* 0x000fe2000000001f */
[----:B01----:R-:W-:Y:S06]  /*0600*/  @!P0 BRA `(.L_x_209) ;  /* 0x00000000000c8947 */ /* 0x003fec0003800000 */
[----:B------:R-:W-:-:S07]  /*0610*/  MOV R24, 0x630 ;  /* 0x0000063000187802 */ /* 0x000fce0000000f00 */
[----:B-----5:R-:W-:Y:S05]  /*0620*/  CALL.REL.NOINC `($__internal_8_$__cuda_sm3x_div_rn_noftz_f32_slowpath) ;  /* 0x0000004000d07944 */ /* 0x020fea0003c00000 */
[----:B------:R-:W-:-:S07]  /*0630*/  MOV R2, R0 ;  /* 0x0000000000027202 */ /* 0x000fce0000000f00 */
.L_x_209:
[----:B------:R-:W-:Y:S05]  /*0640*/  BSYNC.RECONVERGENT B6 ;  /* 0x0000000000067941 */ /* 0x000fea0003800200 */
.L_x_208:
[----:B------:R-:W-:-:S04]  /*0650*/  FADD R2, -R2, 1 ;  /* 0x3f80000002027421 */ /* 0x000fc80000000100 */
[----:B-----5:R-:W-:-:S04]  /*0660*/  FMUL R2, R19, R2 ;  /* 0x0000000213027220 */ /* 0x020fc80000400000 */
[-C--:B------:R-:W-:Y:S01]  /*0670*/  FFMA R12, R5, R2.reuse, R12 ;  /* 0x00000002050c7223 */ /* 0x080fe2000000000c */
[-C--:B------:R-:W-:Y:S01]  /*0680*/  FFMA R11, R6, R2.reuse, R11 ;  /* 0x00000002060b7223 */ /* 0x080fe2000000000b */
[----:B------:R-:W-:-:S07]  /*0690*/  FFMA R10, R3, R2, R10 ;  /* 0x00000002030a7223 */ /* 0x000fce000000000a */
.L_x_207:
[----:B------:R-:W-:Y:S05]  /*06a0*/  BSYNC.RECONVERGENT B5 ;  /* 0x0000000000057941 */ /* 0x000fea0003800200 */
.L_x_206:
[----:B------:R-:W2:Y:S04]  /*06b0*/  LDG.E.CONSTANT R3, desc[UR12][R20.64+-0xc] ;  /* 0xfffff40c14037981 */ /* 0x000ea8000c1e9900 */
[----:B------:R-:W3:Y:S04]  /*06c0*/  LDG.E.CONSTANT R6, desc[UR12][R22.64+-0xc] ;  /* 0xfffff40c16067981 */ /* 0x000ee8000c1e9900 */
[----:B------:R-:W4:Y:S01]  /*06d0*/  LDG.E.CONSTANT R5, desc[UR12][R34.64+-0xc] ;  /* 0xfffff40c22057981 */ /* 0x000f22000c1e9900 */
[----:B------:R-:W-:Y:S01]  /*06e0*/  BSSY.RECONVERGENT B3, `(.L_x_210) ;  /* 0x0000013000037945 */ /* 0x000fe20003800200 */
[----:B--2---:R-:W-:Y:S01]  /*06f0*/  FADD R3, R16, -R3 ;  /* 0x8000000310037221 */ /* 0x004fe20000000000 */
[----:B---3--:R-:W-:-:S03]  /*0700*/  FADD R6, R17, -R6 ;  /* 0x8000000611067221 */ /* 0x008fc60000000000 */
[----:B------:R-:W-:Y:S01]  /*0710*/  FMUL R19, R3, R3 ;  /* 0x0000000303137220 */ /* 0x000fe20000400000 */
[----:B----4-:R-:W-:-:S03]  /*0720*/  FADD R5, R18, -R5 ;  /* 0x8000000512057221 */ /* 0x010fc60000000000 */
        /* <DEDUP_REMOVED lines=10> */
.L_x_211:
[----:B-1----:R-:W-:Y:S01]  /*07d0*/  FMUL.FTZ R28, R2, R19 ;  /* 0x00000013021c7220 */ /* 0x002fe20000410000 */
[----:B------:R-:W-:-:S03]  /*07e0*/  FMUL.FTZ R0, R19, 0.5 ;  /* 0x3f00000013007820 */ /* 0x000fc60000410000 */
[----:B------:R-:W-:-:S04]  /*07f0*/  FFMA R19, -R28, R28, R2 ;  /* 0x0000001c1c137223 */ /* 0x000fc80000000102 */
[----:B------:R-:W-:-:S07]  /*0800*/  FFMA R28, R19, R0, R28 ;  /* 0x00000000131c7223 */ /* 0x000fce000000001c */
.L_x_212:
[----:B------:R-:W-:Y:S05]  /*0810*/  BSYNC.RECONVERGENT B3 ;  /* 0x0000000000037941 */ /* 0x000fea0003800200 */
.L_x_210:
[----:B------:R-:W-:Y:S01]  /*0820*/  FSETP.GEU.AND P0, PT, R28, 9.9999999747524270788e-07, PT ;  /* 0x358637bd1c00780b */ /* 0x000fe20003f0e000 */
[----:B------:R-:W-:-:S12]  /*0830*/  BSSY.RECONVERGENT B5, `(.L_x_213) ;  /* 0x000001a000057945 */ /* 0x000fd80003800200 */
[----:B------:R-:W-:Y:S05]  /*0840*/  @!P0 BRA `(.L_x_214) ;  /* 0x0000000000608947 */ /* 0x000fea0003800000 */
[----:B------:R-:W-:-:S04]  /*0850*/  IADD3 R26, P0, PT, R8, UR16, RZ ;  /* 0x00000010081a7c10 */ /* 0x000fc8000ff1e0ff */
[----:B------:R-:W-:-:S05]  /*0860*/  IADD3.X R27, PT, PT, R7, UR17, RZ, P0, !PT ;  /* 0x00000011071b7c10 */ /* 0x000fca00087fe4ff */
[----:B------:R-:W2:Y:S01]  /*0870*/  LDG.E.CONSTANT R0, desc[UR12][R26.64+0x4] ;  /* 0x0000040c1a007981 */ /* 0x000ea2000c1e9900 */
[----:B------:R-:W-:-:S04]  /*0880*/  IADD3 R24, P0, PT, R8, UR18, RZ ;  /* 0x0000001208187c10 */ /* 0x000fc8000ff1e0ff */
[----:B------:R-:W-:-:S05]  /*0890*/  IADD3.X R25, PT, PT, R7, UR19, RZ, P0, !PT ;  /* 0x0000001307197c10 */ /* 0x000fca00087fe4ff */
        /* <DEDUP_REMOVED lines=13> */
.L_x_216:
[----:B------:R-:W-:Y:S05]  /*0970*/  BSYNC.RECONVERGENT B6 ;  /* 0x0000000000067941 */ /* 0x000fea0003800200 */
.L_x_215:
[----:B------:R-:W-:-:S04]  /*0980*/  FADD R2, -R2, 1 ;  /* 0x3f80000002027421 */ /* 0x000fc80000000100 */
[----:B-----5:R-:W-:-:S04]  /*0990*/  FMUL R2, R19, R2 ;  /* 0x0000000213027220 */ /* 0x020fc80000400000 */
[-C--:B------:R-:W-:Y:S01]  /*09a0*/  FFMA R12, R5, R2.reuse, R12 ;  /* 0x00000002050c7223 */ /* 0x080fe2000000000c */
[-C--:B------:R-:W-:Y:S01]  /*09b0*/  FFMA R11, R6, R2.reuse, R11 ;  /* 0x00000002060b7223 */ /* 0x080fe2000000000b */
[----:B------:R-:W-:-:S07]  /*09c0*/  FFMA R10, R3, R2, R10 ;  /* 0x00000002030a7223 */ /* 0x000fce000000000a */
.L_x_214:
[----:B------:R-:W-:Y:S05]  /*09d0*/  BSYNC.RECONVERGENT B5 ;  /* 0x0000000000057941 */ /* 0x000fea0003800200 */
.L_x_213:
        /* <DEDUP_REMOVED lines=18> */
.L_x_218:
[----:B-1----:R-:W-:Y:S01]  /*0b00*/  FMUL.FTZ R28, R2, R19 ;  /* 0x00000013021c7220 */ /* 0x002fe20000410000 */
[----:B------:R-:W-:-:S03]  /*0b10*/  FMUL.FTZ R0, R19, 0.5 ;  /* 0x3f00000013007820 */ /* 0x000fc60000410000 */
[----:B------:R-:W-:-:S04]  /*0b20*/  FFMA R19, -R28, R28, R2 ;  /* 0x0000001c1c137223 */ /* 0x000fc80000000102 */
[----:B------:R-:W-:-:S07]  /*0b30*/  FFMA R28, R19, R0, R28 ;  /* 0x00000000131c7223 */ /* 0x000fce000000001c */
.L_x_219:
[----:B------:R-:W-:Y:S05]  /*0b40*/  BSYNC.RECONVERGENT B3 ;  /* 0x0000000000037941 */ /* 0x000fea0003800200 */
.L_x_217:
        /* <DEDUP_REMOVED lines=21> */
.L_x_223:
[----:B------:R-:W-:Y:S05]  /*0ca0*/  BSYNC.RECONVERGENT B6 ;  /* 0x0000000000067941 */ /* 0x000fea0003800200 */
.L_x_222:
[----:B------:R-:W-:-:S04]  /*0cb0*/  FADD R2, -R2, 1 ;  /* 0x3f80000002027421 */ /* 0x000fc80000000100 */
[----:B-----5:R-:W-:-:S04]  /*0cc0*/  FMUL R2, R19, R2 ;  /* 0x0000000213027220 */ /* 0x020fc80000400000 */
[-C--:B------:R-:W-:Y:S01]  /*0cd0*/  FFMA R12, R5, R2.reuse, R12 ;  /* 0x00000002050c7223 */ /* 0x080fe2000000000c */
[-C--:B------:R-:W-:Y:S01]  /*0ce0*/  FFMA R11, R6, R2.reuse, R11 ;  /* 0x00000002060b7223 */ /* 0x080fe2000000000b */
[----:B------:R-:W-:-:S07]  /*0cf0*/  FFMA R10, R3, R2, R10 ;  /* 0x00000002030a7223 */ /* 0x000fce000000000a */
.L_x_221:
[----:B------:R-:W-:Y:S05]  /*0d00*/  BSYNC.RECONVERGENT B5 ;  /* 0x0000000000057941 */ /* 0x000fea0003800200 */
.L_x_220:
        /* <DEDUP_REMOVED lines=18> */
.L_x_225:
[----:B-1----:R-:W-:Y:S01]  /*0e30*/  FMUL.FTZ R28, R2, R19 ;  /* 0x00000013021c7220 */ /* 0x002fe20000410000 */
[----:B------:R-:W-:-:S03]  /*0e40*/  FMUL.FTZ R0, R19, 0.5 ;  /* 0x3f00000013007820 */ /* 0x000fc60000410000 */
[----:B------:R-:W-:-:S04]  /*0e50*/  FFMA R19, -R28, R28, R2 ;  /* 0x0000001c1c137223 */ /* 0x000fc80000000102 */
[----:B------:R-:W-:-:S07]  /*0e60*/  FFMA R28, R19, R0, R28 ;  /* 0x00000000131c7223 */ /* 0x000fce000000001c */
.L_x_226:
[----:B------:R-:W-:Y:S05]  /*0e70*/  BSYNC.RECONVERGENT B3 ;  /* 0x0000000000037941 */ /* 0x000fea0003800200 */
.L_x_224:
        /* <DEDUP_REMOVED lines=21> */
.L_x_230:
[----:B------:R-:W-:Y:S05]  /*0fd0*/  BSYNC.RECONVERGENT B6 ;  /* 0x0000000000067941 */ /* 0x000fea0003800200 */
.L_x_229:
[----:B------:R-:W-:-:S04]  /*0fe0*/  FADD R2, -R2, 1 ;  /* 0x3f80000002027421 */ /* 0x000fc80000000100 */
[----:B-----5:R-:W-:-:S04]  /*0ff0*/  FMUL R2, R19, R2 ;  /* 0x0000000213027220 */ /* 0x020fc80000400000 */
[-C--:B------:R-:W-:Y:S01]  /*1000*/  FFMA R12, R5, R2.reuse, R12 ;  /* 0x00000002050c7223 */ /* 0x080fe2000000000c */
[-C--:B------:R-:W-:Y:S01]  /*1010*/  FFMA R11, R6, R2.reuse, R11 ;  /* 0x00000002060b7223 */ /* 0x080fe2000000000b */
[----:B------:R-:W-:-:S07]  /*1020*/  FFMA R10, R3, R2, R10 ;  /* 0x00000002030a7223 */ /* 0x000fce000000000a */
.L_x_228:
[----:B------:R-:W-:Y:S05]  /*1030*/  BSYNC.RECONVERGENT B5 ;  /* 0x0000000000057941 */ /* 0x000fea0003800200 */
.L_x_227:
        /* <DEDUP_REMOVED lines=18> */
.L_x_232:
[----:B-1----:R-:W-:Y:S01]  /*1160*/  FMUL.FTZ R28, R2, R19 ;  /* 0x00000013021c7220 */ /* 0x002fe20000410000 */
[----:B------:R-:W-:-:S03]  /*1170*/  FMUL.FTZ R0, R19, 0.5 ;  /* 0x3f00000013007820 */ /* 0x000fc60000410000 */
[----:B------:R-:W-:-:S04]  /*1180*/  FFMA R19, -R28, R28, R2 ;  /* 0x0000001c1c137223 */ /* 0x000fc80000000102 */
[----:B------:R-:W-:-:S07]  /*1190*/  FFMA R28, R19, R0, R28 ;  /* 0x00000000131c7223 */ /* 0x000fce000000001c */
.L_x_233:
[----:B------:R-:W-:Y:S05]  /*11a0*/  BSYNC.RECONVERGENT B3 ;  /* 0x0000000000037941 */ /* 0x000fea0003800200 */
.L_x_231:
        /* <DEDUP_REMOVED lines=21> */
.L_x_237:
[----:B------:R-:W-:Y:S05]  /*1300*/  BSYNC.RECONVERGENT B6 ;  /* 0x0000000000067941 */ /* 0x000fea0003800200 */
.L_x_236:
[----:B------:R-:W-:-:S04]  /*1310*/  FADD R2, -R2, 1 ;  /* 0x3f80000002027421 */ /* 0x000fc80000000100 */
[----:B-----5:R-:W-:-:S04]  /*1320*/  FMUL R2, R19, R2 ;  /* 0x0000000213027220 */ /* 0x020fc80000400000 */
[-C--:B------:R-:W-:Y:S01]  /*1330*/  FFMA R12, R5, R2.reuse, R12 ;  /* 0x00000002050c7223 */ /* 0x080fe2000000000c */
[-C--:B------:R-:W-:Y:S01]  /*1340*/  FFMA R11, R6, R2.reuse, R11 ;  /* 0x00000002060b7223 */ /* 0x080fe2000000000b */
[----:B------:R-:W-:-:S07]  /*1350*/  FFMA R10, R3, R2, R10 ;  /* 0x00000002030a7223 */ /* 0x000fce000000000a */
.L_x_235:
[----:B------:R-:W-:Y:S05]  /*1360*/  BSYNC.RECONVERGENT B5 ;  /* 0x0000000000057941 */ /* 0x000fea0003800200 */
.L_x_234:
        /* <DEDUP_REMOVED lines=18> */
.L_x_239:
[----:B-1----:R-:W-:Y:S01]  /*1490*/  FMUL.FTZ R28, R2, R19 ;  /* 0x00000013021c7220 */ /* 0x002fe20000410000 */
[----:B------:R-:W-:-:S03]  /*14a0*/  FMUL.FTZ R0, R19, 0.5 ;  /* 0x3f00000013007820 */ /* 0x000fc60000410000 */
[----:B------:R-:W-:-:S04]  /*14b0*/  FFMA R19, -R28, R28, R2 ;  /* 0x0000001c1c137223 */ /* 0x000fc80000000102 */
[----:B------:R-:W-:-:S07]  /*14c0*/  FFMA R28, R19, R0, R28 ;  /* 0x00000000131c7223 */ /* 0x000fce000000001c */
.L_x_240:
[----:B------:R-:W-:Y:S05]  /*14d0*/  BSYNC.RECONVERGENT B3 ;  /* 0x0000000000037941 */ /* 0x000fea0003800200 */
.L_x_238:
        /* <DEDUP_REMOVED lines=21> */
.L_x_244:
[----:B------:R-:W-:Y:S05]  /*1630*/  BSYNC.RECONVERGENT B6 ;  /* 0x0000000000067941 */ /* 0x000fea0003800200 */
.L_x_243:
[----:B------:R-:W-:-:S04]  /*1640*/  FADD R2, -R2, 1 ;  /* 0x3f80000002027421 */ /* 0x000fc80000000100 */
[----:B-----5:R-:W-:-:S04]  /*1650*/  FMUL R2, R19, R2 ;  /* 0x0000000213027220 */ /* 0x020fc80000400000 */
[-C--:B------:R-:W-:Y:S01]  /*1660*/  FFMA R12, R5, R2.reuse, R12 ;  /* 0x00000002050c7223 */ /* 0x080fe2000000000c */
[-C--:B------:R-:W-:Y:S01]  /*1670*/  FFMA R11, R6, R2.reuse, R11 ;  /* 0x00000002060b7223 */ /* 0x080fe2000000000b */
[----:B------:R-:W-:-:S07]  /*1680*/  FFMA R10, R3, R2, R10 ;  /* 0x00000002030a7223 */ /* 0x000fce000000000a */
.L_x_242:
[----:B------:R-:W-:Y:S05]  /*1690*/  BSYNC.RECONVERGENT B5 ;  /* 0x0000000000057941 */ /* 0x000fea0003800200 */
.L_x_241:
        /* <DEDUP_REMOVED lines=18> */
.L_x_246:
[----:B-1----:R-:W-:Y:S01]  /*17c0*/  FMUL.FTZ R28, R2, R19 ;  /* 0x00000013021c7220 */ /* 0x002fe20000410000 */
[----:B------:R-:W-:-:S03]  /*17d0*/  FMUL.FTZ R0, R19, 0.5 ;  /* 0x3f00000013007820 */ /* 0x000fc60000410000 */
[----:B------:R-:W-:-:S04]  /*17e0*/  FFMA R19, -R28, R28, R2 ;  /* 0x0000001c1c137223 */ /* 0x000fc80000000102 */
[----:B------:R-:W-:-:S07]  /*17f0*/  FFMA R28, R19, R0, R28 ;  /* 0x00000000131c7223 */ /* 0x000fce000000001c */
.L_x_247:
[----:B------:R-:W-:Y:S05]  /*1800*/  BSYNC.RECONVERGENT B3 ;  /* 0x0000000000037941 */ /* 0x000fea0003800200 */
.L_x_245:
        /* <DEDUP_REMOVED lines=21> */
.L_x_251:
[----:B------:R-:W-:Y:S05]  /*1960*/  BSYNC.RECONVERGENT B6 ;  /* 0x0000000000067941 */ /* 0x000fea0003800200 */
.L_x_250:
[----:B------:R-:W-:-:S04]  /*1970*/  FADD R2, -R2, 1 ;  /* 0x3f80000002027421 */ /* 0x000fc80000000100 */
[----:B-----5:R-:W-:-:S04]  /*1980*/  FMUL R2, R19, R2 ;  /* 0x0000000213027220 */ /* 0x020fc80000400000 */
[-C--:B------:R-:W-:Y:S01]  /*1990*/  FFMA R12, R5, R2.reuse, R12 ;  /* 0x00000002050c7223 */ /* 0x080fe2000000000c */
[-C--:B------:R-:W-:Y:S01]  /*19a0*/  FFMA R11, R6, R2.reuse, R11 ;  /* 0x00000002060b7223 */ /* 0x080fe2000000000b */
[----:B------:R-:W-:-:S07]  /*19b0*/  FFMA R10, R3, R2, R10 ;  /* 0x00000002030a7223 */ /* 0x000fce000000000a */
.L_x_249:
[----:B------:R-:W-:Y:S05]  /*19c0*/  BSYNC.RECONVERGENT B5 ;  /* 0x0000000000057941 */ /* 0x000fea0003800200 */
.L_x_248:
        /* <DEDUP_REMOVED lines=18> */
.L_x_253:
[----:B-1----:R-:W-:Y:S01]  /*1af0*/  FMUL.FTZ R28, R2, R19 ;  /* 0x00000013021c7220 */ /* 0x002fe20000410000 */
[----:B------:R-:W-:-:S03]  /*1b00*/  FMUL.FTZ R0, R19, 0.5 ;  /* 0x3f00000013007820 */ /* 0x000fc60000410000 */
[----:B------:R-:W-:-:S04]  /*1b10*/  FFMA R19, -R28, R28, R2 ;  /* 0x0000001c1c137223 */ /* 0x000fc80000000102 */
[----:B------:R-:W-:-:S07]  /*1b20*/  FFMA R28, R19, R0, R28 ;  /* 0x00000000131c7223 */ /* 0x000fce000000001c */
.L_x_254:
[----:B------:R-:W-:Y:S05]  /*1b30*/  BSYNC.RECONVERGENT B3 ;  /* 0x0000000000037941 */ /* 0x000fea0003800200 */
.L_x_252:
        /* <DEDUP_REMOVED lines=21> */
.L_x_258:
[----:B------:R-:W-:Y:S05]  /*1c90*/  BSYNC.RECONVERGENT B6 ;  /* 0x0000000000067941 */ /* 0x000fea0003800200 */
.L_x_257:
[----:B------:R-:W-:-:S04]  /*1ca0*/  FADD R2, -R2, 1 ;  /* 0x3f80000002027421 */ /* 0x000fc80000000100 */
[----:B-----5:R-:W-:-:S04]  /*1cb0*/  FMUL R2, R19, R2 ;  /* 0x0000000213027220 */ /* 0x020fc80000400000 */
[-C--:B------:R-:W-:Y:S01]  /*1cc0*/  FFMA R12, R5, R2.reuse, R12 ;  /* 0x00000002050c7223 */ /* 0x080fe2000000000c */
[-C--:B------:R-:W-:Y:S01]  /*1cd0*/  FFMA R11, R6, R2.reuse, R11 ;  /* 0x00000002060b7223 */ /* 0x080fe2000000000b */
[----:B------:R-:W-:-:S07]  /*1ce0*/  FFMA R10, R3, R2, R10 ;  /* 0x00000002030a7223 */ /* 0x000fce000000000a */
.L_x_256:
[----:B------:R-:W-:Y:S05]  /*1cf0*/  BSYNC.RECONVERGENT B5 ;  /* 0x0000000000057941 */ /* 0x000fea0003800200 */
.L_x_255:
[----:B------:R-:W-:Y:S02]  /*1d00*/  IADD3 R14, PT, PT, R14, 0x8, RZ ;  /* 0x000000080e0e7810 */ /* 0x000fe40007ffe0ff */
[----:B------:R-:W-:Y:S02]  /*1d10*/  IADD3 R8, P4, PT, R8, 0x20, RZ ;  /* 0x0000002008087810 */ /* 0x000fe40007f9e0ff */
[----:B------:R-:W-:Y:S02]  /*1d20*/  ISETP.NE.AND P0, PT, R14, RZ, PT ;  /* 0x000000ff0e00720c */ /* 0x000fe40003f05270 */
[----:B------:R-:W-:Y:S02]  /*1d30*/  IADD3 R34, P1, PT, R34, 0x20, RZ ;  /* 0x0000002022227810 */ /* 0x000fe40007f3e0ff */
[----:B------:R-:W-:Y:S02]  /*1d40*/  IADD3 R22, P2, PT, R22, 0x20, RZ ;  /* 0x0000002016167810 */ /* 0x000fe40007f5e0ff */
[----:B------:R-:W-:-:S02]  /*1d50*/  IADD3 R20, P3, PT, R20, 0x20, RZ ;  /* 0x0000002014147810 */ /* 0x000fc40007f7e0ff */
[----:B------:R-:W-:Y:S02]  /*1d60*/  IADD3.X R35, PT, PT, RZ, R35, RZ, P1, !PT ;  /* 0x00000023ff237210 */ /* 0x000fe40000ffe4ff */
[----:B------:R-:W-:Y:S02]  /*1d70*/  IADD3.X R23, PT, PT, RZ, R23, RZ, P2, !PT ;  /* 0x00000017ff177210 */ /* 0x000fe400017fe4ff */
[----:B------:R-:W-:Y:S02]  /*1d80*/  IADD3.X R21, PT, PT, RZ, R21, RZ, P3, !PT ;  /* 0x00000015ff157210 */ /* 0x000fe40001ffe4ff */
[----:B------:R-:W-:Y:S02]  /*1d90*/  IADD3 R9, PT, PT, R9, 0x8, RZ ;  /* 0x0000000809097810 */ /* 0x000fe40007ffe0ff */
[----:B------:R-:W-:Y:S01]  /*1da0*/  IADD3.X R7, PT, PT, RZ, R7, RZ, P4, !PT ;  /* 0x00000007ff077210 */ /* 0x000fe200027fe4ff */
[----:B------:R-:W-:Y:S06]  /*1db0*/  @P0 BRA `(.L_x_259) ;  /* 0xffffffe400700947 */ /* 0x000fec000383ffff */
[----:B------:R-:W-:Y:S05]  /*1dc0*/  BSYNC.RECONVERGENT B0 ;  /* 0x0000000000007941 */ /* 0x000fea0003800200 */
.L_x_202:
[----:B------:R-:W-:-:S07]  /*1dd0*/  LOP3.LUT R5, R4, 0x7ffffff8, RZ, 0xc0, !PT ;  /* 0x7ffffff804057812 */ /* 0x000fce00078ec0ff */
.L_x_201:
[----:B--2---:R-:W-:Y:S05]  /*1de0*/  BSYNC.RECONVERGENT B1 ;  /* 0x0000000000017941 */ /* 0x004fea0003800200 */
.L_x_200:
[----:B------:R-:W-:-:S13]  /*1df0*/  LOP3.LUT P0, R19, R4, 0x7, RZ, 0xc0, !PT ;  /* 0x0000000704137812 */ /* 0x000fda000780c0ff */
[----:B------:R-:W-:Y:S05]  /*1e00*/  @!P0 BRA `(.L_x_199) ;  /* 0x00000004003c8947 */ /* 0x000fea0003800000 */
[----:B------:R-:W0:Y:S01]  /*1e10*/  LDC.64 R6, c[0x0][0x390] ;  /* 0x0000e400ff067b82 */ /* 0x000e220000000a00 */
[----:B------:R-:W-:Y:S02]  /*1e20*/  IADD3 R21, PT, PT, R15, R5, RZ ;  /* 0x000000050f157210 */ /* 0x000fe40007ffe0ff */
[----:B------:R-:W-:-:S05]  /*1e30*/  IADD3 R19, PT, PT, -R19, RZ, RZ ;  /* 0x000000ff13137210 */ /* 0x000fca0007ffe1ff */
[----:B------:R-:W1:Y:S08]  /*1e40*/  LDC.64 R2, c[0x0][0x388] ;  /* 0x0000e200ff027b82 */ /* 0x000e700000000a00 */
[----:B------:R-:W2:Y:S01]  /*1e50*/  LDC.64 R22, c[0x0][0x380] ;  /* 0x0000e000ff167b82 */ /* 0x000ea20000000a00 */
[----:B0-----:R-:W-:-:S03]  /*1e60*/  IMAD.WIDE.U32 R6, R5, 0x4, R6 ;  /* 0x0000000405067825 */ /* 0x001fc600078e0006 */
[----:B------:R-:W-:Y:S01]  /*1e70*/  MOV R8, R6 ;  /* 0x0000000600087202 */ /* 0x000fe20000000f00 */
[----:B-1----:R-:W-:-:S03]  /*1e80*/  IMAD.WIDE.U32 R2, R5, 0x4, R2 ;  /* 0x0000000405027825 */ /* 0x002fc600078e0002 */
[----:B------:R-:W-:Y:S02]  /*1e90*/  MOV R14, R2 ;  /* 0x00000002000e7202 */ /* 0x000fe40000000f00 */
[----:B------:R-:W-:Y:S01]  /*1ea0*/  MOV R9, R3 ;  /* 0x0000000300097202 */ /* 0x000fe20000000f00 */
[----:B--2---:R-:W-:-:S03]  /*1eb0*/  IMAD.WIDE.U32 R22, R5, 0x4, R22 ;  /* 0x0000000405167825 */ /* 0x004fc600078e0016 */
[----:B------:R-:W-:Y:S02]  /*1ec0*/  MOV R20, R22 ;  /* 0x0000001600147202 */ /* 0x000fe40000000f00 */
[----:B------:R-:W-:-:S07]  /*1ed0*/  MOV R15, R23 ;  /* 0x00000017000f7202 */ /* 0x000fce0000000f00 */
.L_x_267:
[----:B------:R-:W-:Y:S02]  /*1ee0*/  MOV R6, R8 ;  /* 0x0000000800067202 */ /* 0x000fe40000000f00 */
[----:B------:R-:W-:Y:S02]  /*1ef0*/  MOV R22, R14 ;  /* 0x0000000e00167202 */ /* 0x000fe40000000f00 */
[----:B------:R-:W-:Y:S01]  /*1f00*/  MOV R23, R9 ;  /* 0x0000000900177202 */ /* 0x000fe20000000f00 */
[----:B------:R-:W2:Y:S04]  /*1f10*/  LDG.E.CONSTANT R3, desc[UR12][R6.64] ;  /* 0x0000000c06037981 */ /* 0x000ea8000c1e9900 */
[----:B------:R0:W3:Y:S02]  /*1f20*/  LDG.E.CONSTANT R0, desc[UR12][R22.64] ;  /* 0x0000000c16007981 */ /* 0x0000e4000c1e9900 */
[----:B0-----:R-:W-:-:S02]  /*1f30*/  MOV R22, R20 ;  /* 0x0000001400167202 */ /* 0x001fc40000000f00 */
[----:B------:R-:W-:-:S05]  /*1f40*/  MOV R23, R15 ;  /* 0x0000000f00177202 */ /* 0x000fca0000000f00 */
[----:B------:R-:W4:Y:S01]  /*1f50*/  LDG.E.CONSTANT R5, desc[UR12][R22.64] ;  /* 0x0000000c16057981 */ /* 0x000f22000c1e9900 */
[----:B------:R-:W-:Y:S01]  /*1f60*/  IADD3 R19, PT, PT, R19, 0x1, RZ ;  /* 0x0000000113137810 */ /* 0x000fe20007ffe0ff */
[----:B------:R-:W-:Y:S03]  /*1f70*/  BSSY.RECONVERGENT B0, `(.L_x_260) ;  /* 0x0000014000007945 */ /* 0x000fe60003800200 */
[----:B------:R-:W-:Y:S01]  /*1f80*/  ISETP.NE.AND P1, PT, R19, RZ, PT ;  /* 0x000000ff1300720c */ /* 0x000fe20003f25270 */
[----:B--2--5:R-:W-:Y:S01]  /*1f90*/  FADD R3, R16, -R3 ;  /* 0x8000000310037221 */ /* 0x024fe20000000000 */
[----:B---3--:R-:W-:-:S03]  /*1fa0*/  FADD R6, R17, -R0 ;  /* 0x8000000011067221 */ /* 0x008fc60000000000 */
[----:B------:R-:W-:-:S04]  /*1fb0*/  FMUL R25, R3, R3 ;  /* 0x0000000303197220 */ /* 0x000fc80000400000 */
        /* <DEDUP_REMOVED lines=11> */
.L_x_261:
[----:B-1----:R-:W-:Y:S01]  /*2070*/  FMUL.FTZ R28, R2, R25 ;  /* 0x00000019021c7220 */ /* 0x002fe20000410000 */
[----:B------:R-:W-:-:S03]  /*2080*/  FMUL.FTZ R0, R25, 0.5 ;  /* 0x3f00000019007820 */ /* 0x000fc60000410000 */
[----:B------:R-:W-:-:S04]  /*2090*/  FFMA R23, -R28, R28, R2 ;  /* 0x0000001c1c177223 */ /* 0x000fc80000000102 */
[----:B------:R-:W-:-:S07]  /*20a0*/  FFMA R28, R23, R0, R28 ;  /* 0x00000000171c7223 */ /* 0x000fce000000001c */
.L_x_262:
[----:B------:R-:W-:Y:S05]  /*20b0*/  BSYNC.RECONVERGENT B0 ;  /* 0x0000000000007941 */ /* 0x000fea0003800200 */
.L_x_260:
[----:B------:R-:W-:Y:S01]  /*20c0*/  FSETP.GEU.AND P0, PT, R28, 9.9999999747524270788e-07, PT ;  /* 0x358637bd1c00780b */ /* 0x000fe20003f0e000 */
[----:B------:R-:W-:-:S12]  /*20d0*/  BSSY.RECONVERGENT B0, `(.L_x_263) ;  /* 0x000001a000007945 */ /* 0x000fd80003800200 */
[----:B------:R-:W-:Y:S05]  /*20e0*/  @!P0 BRA `(.L_x_264) ;  /* 0x0000000000608947 */ /* 0x000fea0003800000 */
[----:B------:R-:W0:Y:S08]  /*20f0*/  LDC.64 R24, c[0x0][0x398] ;  /* 0x0000e600ff187b82 */ /* 0x000e300000000a00 */
[----:B------:R-:W1:Y:S01]  /*2100*/  LDC.64 R22, c[0x0][0x3a0] ;  /* 0x0000e800ff167b82 */ /* 0x000e620000000a00 */
[----:B0-----:R-:W-:-:S05]  /*2110*/  IMAD.WIDE R24, R21, 0x4, R24 ;  /* 0x0000000415187825 */ /* 0x001fca00078e0218 */
[----:B------:R-:W2:Y:S01]  /*2120*/  LDG.E.CONSTANT R0, desc[UR12][R24.64] ;  /* 0x0000000c18007981 */ /* 0x000ea2000c1e9900 */
[----:B-1----:R-:W-:-:S06]  /*2130*/  IMAD.WIDE R22, R21, 0x4, R22 ;  /* 0x0000000415167825 */ /* 0x002fcc00078e0216 */
        /* <DEDUP_REMOVED lines=13> */
.L_x_266:
[----:B------:R-:W-:Y:S05]  /*2210*/  BSYNC.RECONVERGENT B1 ;  /* 0x0000000000017941 */ /* 0x000fea0003800200 */
.L_x_265:
[----:B------:R-:W-:-:S04]  /*2220*/  FADD R23, -R2, 1 ;  /* 0x3f80000002177421 */ /* 0x000fc80000000100 */
[----:B-----5:R-:W-:-:S04]  /*2230*/  FMUL R22, R22, R23 ;  /* 0x0000001716167220 */ /* 0x020fc80000400000 */
[-C--:B------:R-:W-:Y:S01]  /*2240*/  FFMA R12, R5, R22.reuse, R12 ;  /* 0x00000016050c7223 */ /* 0x080fe2000000000c */
[-C--:B------:R-:W-:Y:S01]  /*2250*/  FFMA R11, R6, R22.reuse, R11 ;  /* 0x00000016060b7223 */ /* 0x080fe2000000000b */
[----:B------:R-:W-:-:S07]  /*2260*/  FFMA R10, R3, R22, R10 ;  /* 0x00000016030a7223 */ /* 0x000fce000000000a */
.L_x_264:
[----:B------:R-:W-:Y:S05]  /*2270*/  BSYNC.RECONVERGENT B0 ;  /* 0x0000000000007941 */ /* 0x000fea0003800200 */
.L_x_263:
[----:B------:R-:W-:Y:S02]  /*2280*/  IADD3 R8, P0, PT, R8, 0x4, RZ ;  /* 0x0000000408087810 */ /* 0x000fe40007f1e0ff */
[----:B------:R-:W-:Y:S02]  /*2290*/  IADD3 R14, P2, PT, R14, 0x4, RZ ;  /* 0x000000040e0e7810 */ /* 0x000fe40007f5e0ff */
[----:B------:R-:W-:Y:S02]  /*22a0*/  IADD3 R20, P3, PT, R20, 0x4, RZ ;  /* 0x0000000414147810 */ /* 0x000fe40007f7e0ff */
[----:B------:R-:W-:Y:S02]  /*22b0*/  IADD3 R21, PT, PT, R21, 0x1, RZ ;  /* 0x0000000115157810 */ /* 0x000fe40007ffe0ff */
[----:B------:R-:W-:Y:S02]  /*22c0*/  IADD3.X R7, PT, PT, RZ, R7, RZ, P0, !PT ;  /* 0x00000007ff077210 */ /* 0x000fe400007fe4ff */
[----:B------:R-:W-:-:S02]  /*22d0*/  IADD3.X R9, PT, PT, RZ, R9, RZ, P2, !PT ;  /* 0x00000009ff097210 */ /* 0x000fc400017fe4ff */
[----:B------:R-:W-:Y:S01]  /*22e0*/  IADD3.X R15, PT, PT, RZ, R15, RZ, P3, !PT ;  /* 0x0000000fff0f7210 */ /* 0x000fe20001ffe4ff */
[----:B------:R-:W-:Y:S06]  /*22f0*/  @P1 BRA `(.L_x_267) ;  /* 0xfffffff800f81947 */ /* 0x000fec000383ffff */
.L_x_199:
[----:B012---:R-:W-:Y:S05]  /*2300*/  BSYNC.RECONVERGENT B2 ;  /* 0x0000000000027941 */ /* 0x007fea0003800200 */
.L_x_198:
[----:B------:R-:W0:Y:S01]  /*2310*/  LDCU UR4, c[0x0][0x3c0] ;  /* 0x00007800ff0477ac */ /* 0x000e220008000800 */
[----:B------:R-:W-:Y:S01]  /*2320*/  BSSY.RECONVERGENT B0, `(.L_x_268) ;  /* 0x0000047000007945 */ /* 0x000fe20003800200 */
[----:B0-----:R-:W-:-:S13]  /*2330*/  ISETP.GE.AND P0, PT, R4, UR4, PT ;  /* 0x0000000404007c0c */ /* 0x001fda000bf06270 */
[----:B------:R-:W-:Y:S05]  /*2340*/  @P0 BRA `(.L_x_269) ;  /* 0x0000000400100947 */ /* 0x000fea0003800000 */
[----:B------:R-:W-:Y:S01]  /*2350*/  ISETP.NE.AND P0, PT, R13, R4, PT ;  /* 0x000000040d00720c */ /* 0x000fe20003f05270 */
[----:B------:R-:W-:-:S12]  /*2360*/  BSSY.RECONVERGENT B1, `(.L_x_270) ;  /* 0x0000041000017945 */ /* 0x000fd80003800200 */
[----:B------:R-:W-:Y:S05]  /*2370*/  @!P0 BRA `(.L_x_271) ;  /* 0x0000000000fc8947 */ /* 0x000fea0003800000 */
[----:B------:R-:W0:Y:S08]  /*2380*/  LDC.64 R22, c[0x0][0x390] ;  /* 0x0000e400ff167b82 */ /* 0x000e300000000a00 */
[----:B-----5:R-:W1:Y:S08]  /*2390*/  LDC.64 R18, c[0x0][0x388] ;  /* 0x0000e200ff127b82 */ /* 0x020e700000000a00 */
[----:B------:R-:W2:Y:S01]  /*23a0*/  LDC.64 R14, c[0x0][0x380] ;  /* 0x0000e000ff0e7b82 */ /* 0x000ea20000000a00 */
[----:B0-----:R-:W-:-:S04]  /*23b0*/  IMAD.WIDE R20, R13, 0x4, R22 ;  /* 0x000000040d147825 */ /* 0x001fc800078e0216 */
[C---:B------:R-:W-:Y:S01]  /*23c0*/  IMAD.WIDE.U32 R22, R4.reuse, 0x4, R22 ;  /* 0x0000000404167825 */ /* 0x040fe200078e0016 */
[----:B------:R-:W3:Y:S03]  /*23d0*/  LDG.E.CONSTANT R3, desc[UR12][R20.64] ;  /* 0x0000000c14037981 */ /* 0x000ee6000c1e9900 */
[C-C-:B-1----:R-:W-:Y:S02]  /*23e0*/  IMAD.WIDE R16, R13.reuse, 0x4, R18.reuse ;  /* 0x000000040d107825 */ /* 0x142fe400078e0212 */
[----:B------:R-:W3:Y:S02]  /*23f0*/  LDG.E.CONSTANT R22, desc[UR12][R22.64] ;  /* 0x0000000c16167981 */ /* 0x000ee4000c1e9900 */
[----:B------:R-:W-:Y:S02]  /*2400*/  IMAD.WIDE.U32 R18, R4, 0x4, R18 ;  /* 0x0000000404127825 */ /* 0x000fe400078e0012 */
[----:B------:R-:W4:Y:S02]  /*2410*/  LDG.E.CONSTANT R6, desc[UR12][R16.64] ;  /* 0x0000000c10067981 */ /* 0x000f24000c1e9900 */
[----:B--2---:R-:W-:-:S02]  /*2420*/  IMAD.WIDE R8, R13, 0x4, R14 ;  /* 0x000000040d087825 */ /* 0x004fc400078e020e */
[----:B------:R-:W4:Y:S02]  /*2430*/  LDG.E.CONSTANT R19, desc[UR12][R18.64] ;  /* 0x0000000c12137981 */ /* 0x000f24000c1e9900 */
[----:B------:R-:W-:Y:S02]  /*2440*/  IMAD.WIDE.U32 R14, R4, 0x4, R14 ;  /* 0x00000004040e7825 */ /* 0x000fe400078e000e */
[----:B------:R-:W2:Y:S04]  /*2450*/  LDG.E.CONSTANT R5, desc[UR12][R8.64] ;  /* 0x0000000c08057981 */ /* 0x000ea8000c1e9900 */
[----:B------:R-:W2:Y:S01]  /*2460*/  LDG.E.CONSTANT R14, desc[UR12][R14.64] ;  /* 0x0000000c0e0e7981 */ /* 0x000ea2000c1e9900 */
[----:B------:R-:W-:Y:S01]  /*2470*/  BSSY.RECONVERGENT B2, `(.L_x_272) ;  /* 0x0000013000027945 */ /* 0x000fe20003800200 */
[----:B---3--:R-:W-:-:S04]  /*2480*/  FADD R3, R3, -R22 ;  /* 0x8000001603037221 */ /* 0x008fc80000000000 */
[----:B------:R-:W-:Y:S01]  /*2490*/  FMUL R7, R3, R3 ;  /* 0x0000000303077220 */ /* 0x000fe20000400000 */
[----:B----4-:R-:W-:-:S04]  /*24a0*/  FADD R6, R6, -R19 ;  /* 0x8000001306067221 */ /* 0x010fc80000000000 */
[----:B------:R-:W-:Y:S01]  /*24b0*/  FFMA R0, R6, R6, R7 ;  /* 0x0000000606007223 */ /* 0x000fe20000000007 */
[----:B--2---:R-:W-:-:S04]  /*24c0*/  FADD R5, R5, -R14 ;  /* 0x8000000e05057221 */ /* 0x004fc80000000000 */
        /* <DEDUP_REMOVED lines=9> */
.L_x_273:
[----:B-1----:R-:W-:Y:S01]  /*2560*/  FMUL.FTZ R28, R2, R7 ;  /* 0x00000007021c7220 */ /* 0x002fe20000410000 */
[----:B------:R-:W-:-:S03]  /*2570*/  FMUL.FTZ R0, R7, 0.5 ;  /* 0x3f00000007007820 */ /* 0x000fc60000410000 */
[----:B------:R-:W-:-:S04]  /*2580*/  FFMA R7, -R28, R28, R2 ;  /* 0x0000001c1c077223 */ /* 0x000fc80000000102 */
[----:B------:R-:W-:-:S07]  /*2590*/  FFMA R28, R7, R0, R28 ;  /* 0x00000000071c7223 */ /* 0x000fce000000001c */
.L_x_274:
[----:B------:R-:W-:Y:S05]  /*25a0*/  BSYNC.RECONVERGENT B2 ;  /* 0x0000000000027941 */ /* 0x000fea0003800200 */
.L_x_272:
[----:B------:R-:W-:-:S13]  /*25b0*/  FSETP.GEU.AND P0, PT, R28, 9.9999999747524270788e-07, PT ;  /* 0x358637bd1c00780b */ /* 0x000fda0003f0e000 */
[----:B------:R-:W-:Y:S05]  /*25c0*/  @!P0 BRA `(.L_x_271) ;  /* 0x0000000000688947 */ /* 0x000fea0003800000 */
[----:B------:R-:W0:Y:S01]  /*25d0*/  LDC.64 R8, c[0x0][0x398] ;  /* 0x0000e600ff087b82 */ /* 0x000e220000000a00 */
[----:B------:R-:W1:Y:S07]  /*25e0*/  LDCU UR4, c[0x0][0x3c0] ;  /* 0x00007800ff0477ac */ /* 0x000e6e0008000800 */
[----:B------:R-:W2:Y:S01]  /*25f0*/  LDC.64 R14, c[0x0][0x3a0] ;  /* 0x0000e800ff0e7b82 */ /* 0x000ea20000000a00 */
[----:B-1----:R-:W-:-:S04]  /*2600*/  IMAD R7, R13, UR4, R4 ;  /* 0x000000040d077c24 */ /* 0x002fc8000f8e0204 */
[----:B0-----:R-:W-:-:S05]  /*2610*/  IMAD.WIDE R8, R7, 0x4, R8 ;  /* 0x0000000407087825 */ /* 0x001fca00078e0208 */
[----:B------:R-:W3:Y:S01]  /*2620*/  LDG.E.CONSTANT R0, desc[UR12][R8.64] ;  /* 0x0000000c08007981 */ /* 0x000ee2000c1e9900 */
[----:B--2---:R-:W-:-:S05]  /*2630*/  IMAD.WIDE R14, R7, 0x4, R14 ;  /* 0x00000004070e7825 */ /* 0x004fca00078e020e */
[----:B------:R0:W5:Y:S01]  /*2640*/  LDG.E.CONSTANT R7, desc[UR12][R14.64] ;  /* 0x0000000c0e077981 */ /* 0x000162000c1e9900 */
[----:B------:R-:W1:Y:S01]  /*2650*/  MUFU.RCP R17, R28 ;  /* 0x0000001c00117308 */ /* 0x000e620000001000 */
[----:B------:R-:W-:Y:S01]  /*2660*/  BSSY.RECONVERGENT B2, `(.L_x_275) ;  /* 0x000000b000027945 */ /* 0x000fe20003800200 */
[----:B-1----:R-:W-:-:S04]  /*2670*/  FFMA R2, R17, -R28, 1 ;  /* 0x3f80000011027423 */ /* 0x002fc8000000081c */
[----:B------:R-:W-:Y:S02]  /*2680*/  FFMA R17, R17, R2, R17 ;  /* 0x0000000211117223 */ /* 0x000fe40000000011 */
[----:B---3--:R-:W1:Y:S02]  /*2690*/  FCHK P0, R0, R28 ;  /* 0x0000001c00007302 */ /* 0x008e640000000000 */
[----:B------:R-:W-:-:S04]  /*26a0*/  FFMA R19, R0, R17, RZ ;  /* 0x0000001100137223 */ /* 0x000fc800000000ff */
[----:B------:R-:W-:-:S04]  /*26b0*/  FFMA R2, R19, -R28, R0 ;  /* 0x8000001c13027223 */ /* 0x000fc80000000000 */
[----:B------:R-:W-:Y:S01]  /*26c0*/  FFMA R2, R17, R2, R19 ;  /* 0x0000000211027223 */ /* 0x000fe20000000013 */
[----:B01----:R-:W-:Y:S06]  /*26d0*/  @!P0 BRA `(.L_x_276) ;  /* 0x00000000000c8947 */ /* 0x003fec0003800000 */
[----:B------:R-:W-:-:S07]  /*26e0*/  MOV R24, 0x2700 ;  /* 0x0000270000187802 */ /* 0x000fce0000000f00 */
[----:B-----5:R-:W-:Y:S05]  /*26f0*/  CALL.REL.NOINC `($__internal_8_$__cuda_sm3x_div_rn_noftz_f32_slowpath) ;  /* 0x00000020009c7944 */ /* 0x020fea0003c00000 */
[----:B------:R-:W-:-:S07]  /*2700*/  MOV R2, R0 ;  /* 0x0000000000027202 */ /* 0x000fce0000000f00 */
.L_x_276:
[----:B------:R-:W-:Y:S05]  /*2710*/  BSYNC.RECONVERGENT B2 ;  /* 0x0000000000027941 */ /* 0x000fea0003800200 */
.L_x_275:
[----:B------:R-:W-:-:S04]  /*2720*/  FADD R2, -R2, 1 ;  /* 0x3f80000002027421 */ /* 0x000fc80000000100 */
[----:B-----5:R-:W-:-:S04]  /*2730*/  FMUL R2, R7, R2 ;  /* 0x0000000207027220 */ /* 0x020fc80000400000 */
[-C--:B------:R-:W-:Y:S01]  /*2740*/  FFMA R12, R5, R2.reuse, R12 ;  /* 0x00000002050c7223 */ /* 0x080fe2000000000c */
[-C--:B------:R-:W-:Y:S01]  /*2750*/  FFMA R11, R6, R2.reuse, R11 ;  /* 0x00000002060b7223 */ /* 0x080fe2000000000b */
[----:B------:R-:W-:-:S07]  /*2760*/  FFMA R10, R3, R2, R10 ;  /* 0x00000002030a7223 */ /* 0x000fce000000000a */
.L_x_271:
[----:B------:R-:W-:Y:S05]  /*2770*/  BSYNC.RECONVERGENT B1 ;  /* 0x0000000000017941 */ /* 0x000fea0003800200 */
.L_x_270:
[----:B------:R-:W-:-:S07]  /*2780*/  IADD3 R4, PT, PT, R4, 0x1, RZ ;  /* 0x0000000104047810 */ /* 0x000fce0007ffe0ff */
.L_x_269:
[----:B------:R-:W-:Y:S05]  /*2790*/  BSYNC.RECONVERGENT B0 ;  /* 0x0000000000007941 */ /* 0x000fea0003800200 */
.L_x_268:
[----:B------:R-:W0:Y:S01]  /*27a0*/  LDCU UR4, c[0x0][0x3c0] ;  /* 0x00007800ff0477ac */ /* 0x000e220008000800 */
[----:B------:R-:W-:Y:S01]  /*27b0*/  BSSY.RECONVERGENT B0, `(.L_x_277) ;  /* 0x00001fb000007945 */ /* 0x000fe20003800200 */
[----:B------:R-:W1:Y:S01]  /*27c0*/  LDCU.64 UR14, c[0x0][0x398] ;  /* 0x00007300ff0e77ac */ /* 0x000e620008000a00 */
[----:B------:R-:W2:Y:S01]  /*27d0*/  LDCU.64 UR16, c[0x0][0x3a0] ;  /* 0x00007400ff1077ac */ /* 0x000ea20008000a00 */
[----:B0-----:R-:W-:-:S13]  /*27e0*/  ISETP.GE.AND P0, PT, R4, UR4, PT ;  /* 0x0000000404007c0c */ /* 0x001fda000bf06270 */
[----:B-12---:R-:W-:Y:S05]  /*27f0*/  @P0 BRA `(.L_x_278) ;  /* 0x0000001c00d80947 */ /* 0x006fea0003800000 */
[----:B------:R-:W0:Y:S08]  /*2800*/  LDC.64 R2, c[0x0][0x380] ;  /* 0x0000e000ff027b82 */ /* 0x000e300000000a00 */
[----:B------:R-:W1:Y:S08]  /*2810*/  LDC.64 R14, c[0x0][0x388] ;  /* 0x0000e200ff0e7b82 */ /* 0x000e700000000a00 */
[----:B------:R-:W2:Y:S01]  /*2820*/  LDC.64 R20, c[0x0][0x390] ;  /* 0x0000e400ff147b82 */ /* 0x000ea20000000a00 */
[----:B0----5:R-:W-:-:S05]  /*2830*/  IMAD.WIDE R16, R13, 0x4, R2 ;  /* 0x000000040d107825 */ /* 0x021fca00078e0202 */
[----:B------:R0:W5:Y:S01]  /*2840*/  LDG.E.CONSTANT R9, desc[UR12][R16.64] ;  /* 0x0000000c10097981 */ /* 0x000162000c1e9900 */
[----:B-1----:R-:W-:-:S05]  /*2850*/  IMAD.WIDE R18, R13, 0x4, R14 ;  /* 0x000000040d127825 */ /* 0x002fca00078e020e */
[----:B------:R0:W5:Y:S01]  /*2860*/  LDG.E.CONSTANT R8, desc[UR12][R18.64] ;  /* 0x0000000c12087981 */ /* 0x000162000c1e9900 */
[----:B--2---:R-:W-:-:S05]  /*2870*/  IMAD.WIDE R22, R13, 0x4, R20 ;  /* 0x000000040d167825 */ /* 0x004fca00078e0214 */
[----:B------:R0:W5:Y:S01]  /*2880*/  LDG.E.CONSTANT R7, desc[UR12][R22.64] ;  /* 0x0000000c16077981 */ /* 0x000162000c1e9900 */
[----:B------:R-:W-:-:S04]  /*2890*/  IADD3 R0, PT, PT, -R4, UR4, RZ ;  /* 0x0000000404007c10 */ /* 0x000fc8000fffe1ff */
[----:B------:R-:W-:Y:S01]  /*28a0*/  LOP3.LUT P0, R0, R0, 0x7, RZ, 0xc0, !PT ;  /* 0x0000000700007812 */ /* 0x000fe2000780c0ff */
[----:B------:R-:W-:Y:S01]  /*28b0*/  BSSY.RECONVERGENT B1, `(.L_x_279) ;  /* 0x0000048000017945 */ /* 0x000fe20003800200 */
[----:B------:R-:W-:Y:S01]  /*28c0*/  IMAD R6, R13, UR4, RZ ;  /* 0x000000040d067c24 */ /* 0x000fe2000f8e02ff */
[----:B------:R-:W-:-:S10]  /*28d0*/  MOV R5, R4 ;  /* 0x0000000400057202 */ /* 0x000fd40000000f00 */
[----:B0-----:R-:W-:Y:S05]  /*28e0*/  @!P0 BRA `(.L_x_280) ;  /* 0x0000000400108947 */ /* 0x001fea0003800000 */
[----:B------:R-:W-:Y:S01]  /*28f0*/  IMAD.WIDE.U32 R16, R4, 0x4, R20 ;  /* 0x0000000404107825 */ /* 0x000fe200078e0014 */
[----:B------:R-:W-:Y:S02]  /*2900*/  IADD3 R22, PT, PT, -R0, RZ, RZ ;  /* 0x000000ff00167210 */ /* 0x000fe40007ffe1ff */
[-C--:B------:R-:W-:Y:S01]  /*2910*/  IADD3 R23, PT, PT, R6, R4.reuse, RZ ;  /* 0x0000000406177210 */ /* 0x080fe20007ffe0ff */
[----:B------:R-:W-:Y:S01]  /*2920*/  IMAD.WIDE.U32 R18, R4, 0x4, R14 ;  /* 0x0000000404127825 */ /* 0x000fe200078e000e */
[----:B------:R-:W-:-:S03]  /*2930*/  MOV R5, R4 ;  /* 0x0000000400057202 */ /* 0x000fc60000000f00 */
[----:B------:R-:W-:-:S07]  /*2940*/  IMAD.WIDE.U32 R20, R4, 0x4, R2 ;  /* 0x0000000404147825 */ /* 0x000fce00078e0002 */
.L_x_288:
[----:B------:R-:W2:Y:S04]  /*2950*/  LDG.E.CONSTANT R2, desc[UR12][R16.64] ;  /* 0x0000000c10027981 */ /* 0x000ea8000c1e9900 */
[----:B------:R-:W3:Y:S04]  /*2960*/  LDG.E.CONSTANT R15, desc[UR12][R18.64] ;  /* 0x0000000c120f7981 */ /* 0x000ee8000c1e9900 */
[----:B------:R-:W4:Y:S01]  /*2970*/  LDG.E.CONSTANT R0, desc[UR12][R20.64] ;  /* 0x0000000c14007981 */ /* 0x000f22000c1e9900 */
[----:B------:R-:W-:Y:S01]  /*2980*/  BSSY.RECONVERGENT B2, `(.L_x_281) ;  /* 0x0000013000027945 */ /* 0x000fe20003800200 */
[----:B--2--5:R-:W-:Y:S01]  /*2990*/  FADD R3, R7, -R2 ;  /* 0x8000000207037221 */ /* 0x024fe20000000000 */
        /* <DEDUP_REMOVED lines=13> */
.L_x_282:
[----:B-1----:R-:W-:Y:S01]  /*2a70*/  FMUL.FTZ R28, R2, R25 ;  /* 0x00000019021c7220 */ /* 0x002fe20000410000 */
[----:B------:R-:W-:-:S03]  /*2a80*/  FMUL.FTZ R0, R25, 0.5 ;  /* 0x3f00000019007820 */ /* 0x000fc60000410000 */
[----:B------:R-:W-:-:S04]  /*2a90*/  FFMA R25, -R28, R28, R2 ;  /* 0x0000001c1c197223 */ /* 0x000fc80000000102 */
[----:B------:R-:W-:-:S07]  /*2aa0*/  FFMA R28, R25, R0, R28 ;  /* 0x00000000191c7223 */ /* 0x000fce000000001c */
.L_x_283:
[----:B------:R-:W-:Y:S05]  /*2ab0*/  BSYNC.RECONVERGENT B2 ;  /* 0x0000000000027941 */ /* 0x000fea0003800200 */
.L_x_281:
        /* <DEDUP_REMOVED lines=21> */
.L_x_287:
[----:B------:R-:W-:Y:S05]  /*2c10*/  BSYNC.RECONVERGENT B5 ;  /* 0x0000000000057941 */ /* 0x000fea0003800200 */
.L_x_286:
[----:B------:R-:W-:-:S04]  /*2c20*/  FADD R25, -R2, 1 ;  /* 0x3f80000002197421 */ /* 0x000fc80000000100 */
[----:B-----5:R-:W-:-:S04]  /*2c30*/  FMUL R25, R30, R25 ;  /* 0x000000191e197220 */ /* 0x020fc80000400000 */
[-C--:B------:R-:W-:Y:S01]  /*2c40*/  FFMA R12, R15, R25.reuse, R12 ;  /* 0x000000190f0c7223 */ /* 0x080fe2000000000c */
[-C--:B------:R-:W-:Y:S01]  /*2c50*/  FFMA R11, R14, R25.reuse, R11 ;  /* 0x000000190e0b7223 */ /* 0x080fe2000000000b */
[----:B------:R-:W-:-:S07]  /*2c60*/  FFMA R10, R3, R25, R10 ;  /* 0x00000019030a7223 */ /* 0x000fce000000000a */
.L_x_285:
[----:B------:R-:W-:Y:S05]  /*2c70*/  BSYNC.RECONVERGENT B2 ;  /* 0x0000000000027941 */ /* 0x000fea0003800200 */
.L_x_284:
[----:B------:R-:W-:Y:S02]  /*2c80*/  IADD3 R22, PT, PT, R22, 0x1, RZ ;  /* 0x0000000116167810 */ /* 0x000fe40007ffe0ff */
[----:B------:R-:W-:Y:S02]  /*2c90*/  IADD3 R16, P1, PT, R16, 0x4, RZ ;  /* 0x0000000410107810 */ /* 0x000fe40007f3e0ff */
[----:B------:R-:W-:Y:S02]  /*2ca0*/  ISETP.NE.AND P0, PT, R22, RZ, PT ;  /* 0x000000ff1600720c */ /* 0x000fe40003f05270 */
[----:B------:R-:W-:Y:S02]  /*2cb0*/  IADD3 R18, P2, PT, R18, 0x4, RZ ;  /* 0x0000000412127810 */ /* 0x000fe40007f5e0ff */
[----:B------:R-:W-:Y:S02]  /*2cc0*/  IADD3 R20, P3, PT, R20, 0x4, RZ ;  /* 0x0000000414147810 */ /* 0x000fe40007f7e0ff */
[----:B------:R-:W-:-:S02]  /*2cd0*/  IADD3 R5, PT, PT, R5, 0x1, RZ ;  /* 0x0000000105057810 */ /* 0x000fc40007ffe0ff */
[----:B------:R-:W-:Y:S02]  /*2ce0*/  IADD3 R23, PT, PT, R23, 0x1, RZ ;  /* 0x0000000117177810 */ /* 0x000fe40007ffe0ff */
[----:B------:R-:W-:Y:S02]  /*2cf0*/  IADD3.X R17, PT, PT, RZ, R17, RZ, P1, !PT ;  /* 0x00000011ff117210 */ /* 0x000fe40000ffe4ff */
[----:B------:R-:W-:Y:S02]  /*2d00*/  IADD3.X R19, PT, PT, RZ, R19, RZ, P2, !PT ;  /* 0x00000013ff137210 */ /* 0x000fe400017fe4ff */
[----:B------:R-:W-:Y:S01]  /*2d10*/  IADD3.X R21, PT, PT, RZ, R21, RZ, P3, !PT ;  /* 0x00000015ff157210 */ /* 0x000fe20001ffe4ff */
[----:B------:R-:W-:Y:S06]  /*2d20*/  @P0 BRA `(.L_x_288) ;  /* 0xfffffffc00080947 */ /* 0x000fec000383ffff */
.L_x_280:
[----:B------:R-:W-:Y:S05]  /*2d30*/  BSYNC.RECONVERGENT B1 ;  /* 0x0000000000017941 */ /* 0x000fea0003800200 */
.L_x_279:
[----:B------:R-:W0:Y:S02]  /*2d40*/  LDC R0, c[0x0][0x3c0] ;  /* 0x0000f000ff007b82 */ /* 0x000e240000000800 */
[----:B0-----:R-:W-:-:S04]  /*2d50*/  IADD3 R2, PT, PT, R4, -R0, RZ ;  /* 0x8000000004027210 */ /* 0x001fc80007ffe0ff */
[----:B------:R-:W-:-:S13]  /*2d60*/  ISETP.GT.U32.AND P0, PT, R2, -0x8, PT ;  /* 0xfffffff80200780c */ /* 0x000fda0003f04070 */
[----:B------:R-:W-:Y:S05]  /*2d70*/  @P0 BRA `(.L_x_278) ;  /* 0x0000001800780947 */ /* 0x000fea0003800000 */
[----:B------:R-:W0:Y:S01]  /*2d80*/  LDCU.128 UR8, c[0x0][0x380] ;  /* 0x00007000ff0877ac */ /* 0x000e220008000c00 */
[----:B------:R-:W-:Y:S01]  /*2d90*/  HFMA2 R2, -RZ, RZ, 0, 9.5367431640625e-07 ;  /* 0x00000010ff027431 */ /* 0x000fe200000001ff */
[----:B------:R-:W-:Y:S01]  /*2da0*/  MOV R3, 0x0 ;  /* 0x0000000000037802 */ /* 0x000fe20000000f00 */
[----:B------:R-:W1:Y:S01]  /*2db0*/  LDCU.64 UR6, c[0x0][0x390] ;  /* 0x00007200ff0677ac */ /* 0x000e620008000a00 */
[C---:B------:R-:W-:Y:S02]  /*2dc0*/  IADD3 R4, PT, PT, R5.reuse, -R0, RZ ;  /* 0x8000000005047210 */ /* 0x040fe40007ffe0ff */
[----:B------:R-:W-:-:S03]  /*2dd0*/  IMAD.WIDE.U32 R2, R5, 0x4, R2 ;  /* 0x0000000405027825 */ /* 0x000fc600078e0002 */
[C---:B0-----:R-:W-:Y:S02]  /*2de0*/  IADD3 R18, P0, PT, R2.reuse, UR8, RZ ;  /* 0x0000000802127c10 */ /* 0x041fe4000ff1e0ff */
[C---:B------:R-:W-:Y:S02]  /*2df0*/  IADD3 R16, P1, PT, R2.reuse, UR10, RZ ;  /* 0x0000000a02107c10 */ /* 0x040fe4000ff3e0ff */
[----:B-1----:R-:W-:Y:S02]  /*2e00*/  IADD3 R14, P2, PT, R2, UR6, RZ ;  /* 0x00000006020e7c10 */ /* 0x002fe4000ff5e0ff */
[C---:B------:R-:W-:Y:S02]  /*2e10*/  IADD3.X R19, PT, PT, R3.reuse, UR9, RZ, P0, !PT ;  /* 0x0000000903137c10 */ /* 0x040fe400087fe4ff */
[C---:B------:R-:W-:Y:S02]  /*2e20*/  IADD3.X R17, PT, PT, R3.reuse, UR11, RZ, P1, !PT ;  /* 0x0000000b03117c10 */ /* 0x040fe40008ffe4ff */
[----:B------:R-:W-:-:S02]  /*2e30*/  IADD3.X R15, PT, PT, R3, UR7, RZ, P2, !PT ;  /* 0x00000007030f7c10 */ /* 0x000fc400097fe4ff */
[----:B------:R-:W-:-:S07]  /*2e40*/  IADD3 R3, PT, PT, R6, R5, RZ ;  /* 0x0000000506037210 */ /* 0x000fce0007ffe0ff */
.L_x_345:
        /* <DEDUP_REMOVED lines=18> */
.L_x_290:
[----:B-1----:R-:W-:Y:S01]  /*2f70*/  FMUL.FTZ R28, R2, R25 ;  /* 0x00000019021c7220 */ /* 0x002fe20000410000 */
[----:B------:R-:W-:-:S03]  /*2f80*/  FMUL.FTZ R0, R25, 0.5 ;  /* 0x3f00000019007820 */ /* 0x000fc60000410000 */
[----:B------:R-:W-:-:S04]  /*2f90*/  FFMA R25, -R28, R28, R2 ;  /* 0x0000001c1c197223 */ /* 0x000fc80000000102 */
[----:B------:R-:W-:-:S07]  /*2fa0*/  FFMA R28, R25, R0, R28 ;  /* 0x00000000191c7223 */ /* 0x000fce000000001c */
.L_x_291:
[----:B------:R-:W-:Y:S05]  /*2fb0*/  BSYNC.RECONVERGENT B1 ;  /* 0x0000000000017941 */ /* 0x000fea0003800200 */
.L_x_289:
        /* <DEDUP_REMOVED lines=21> */
.L_x_295:
[----:B------:R-:W-:Y:S05]  /*3110*/  BSYNC.RECONVERGENT B2 ;  /* 0x0000000000027941 */ /* 0x000fea0003800200 */
.L_x_294:
[----:B------:R-:W-:-:S04]  /*3120*/  FADD R25, -R2, 1 ;  /* 0x3f80000002197421 */ /* 0x000fc80000000100 */
[----:B-----5:R-:W-:-:S04]  /*3130*/  FMUL R22, R22, R25 ;  /* 0x0000001916167220 */ /* 0x020fc80000400000 */
[-C--:B------:R-:W-:Y:S01]  /*3140*/  FFMA R12, R23, R22.reuse, R12 ;  /* 0x00000016170c7223 */ /* 0x080fe2000000000c */
[-C--:B------:R-:W-:Y:S01]  /*3150*/  FFMA R11, R20, R22.reuse, R11 ;  /* 0x00000016140b7223 */ /* 0x080fe2000000000b */
[----:B------:R-:W-:-:S07]  /*3160*/  FFMA R10, R21, R22, R10 ;  /* 0x00000016150a7223 */ /* 0x000fce000000000a */
.L_x_293:
[----:B------:R-:W-:Y:S05]  /*3170*/  BSYNC.RECONVERGENT B1 ;  /* 0x0000000000017941 */ /* 0x000fea0003800200 */
.L_x_292:
[----:B------:R-:W2:Y:S04]  /*3180*/  LDG.E.CONSTANT R2, desc[UR12][R14.64+-0xc] ;  /* 0xfffff40c0e027981 */ /* 0x000ea8000c1e9900 */
[----:B------:R-:W3:Y:S04]  /*3190*/  LDG.E.CONSTANT R21, desc[UR12][R16.64+-0xc] ;  /* 0xfffff40c10157981 */ /* 0x000ee8000c1e9900 */
[----:B------:R-:W4:Y:S01]  /*31a0*/  LDG.E.CONSTANT R0, desc[UR12][R18.64+-0xc] ;  /* 0xfffff40c12007981 */ /* 0x000f22000c1e9900 */
[----:B------:R-:W-:Y:S01]  /*31b0*/  BSSY.RECONVERGENT B1, `(.L_x_296) ;  /* 0x000001d000017945 */ /* 0x000fe20003800200 */
[----:B--2---:R-:W-:Y:S01]  /*31c0*/  FADD R33, R7, -R2 ;  /* 0x8000000207217221 */ /* 0x004fe20000000000 */
[----:B------:R-:W-:Y:S01]  /*31d0*/  IADD3 R2, P0, PT, R6, R5, RZ ;  /* 0x0000000506027210 */ /* 0x000fe20007f1e0ff */
[----:B---3--:R-:W-:-:S02]  /*31e0*/  FADD R30, R8, -R21 ;  /* 0x80000015081e7221 */ /* 0x008fc40000000000 */
[----:B------:R-:W-:Y:S01]  /*31f0*/  FMUL R21, R33, R33 ;  /* 0x0000002121157220 */ /* 0x000fe20000400000 */
[----:B------:R-:W-:Y:S01]  /*3200*/  SHF.L.U32 R22, R2, 0x2, RZ ;  /* 0x0000000202167819 */ /* 0x000fe200000006ff */
[----:B----4-:R-:W-:Y:S02]  /*3210*/  FADD R35, R9, -R0 ;  /* 0x8000000009237221 */ /* 0x010fe40000000000 */
[----:B------:R-:W-:Y:S01]  /*3220*/  FFMA R0, R30, R30, R21 ;  /* 0x0000001e1e007223 */ /* 0x000fe20000000015 */
[----:B------:R-:W-:Y:S02]  /*3230*/  SHF.R.S32.HI R21, RZ, 0x1f, R5 ;  /* 0x0000001fff157819 */ /* 0x000fe40000011405 */
[----:B------:R-:W-:Y:S01]  /*3240*/  IADD3 R20, P1, PT, R22, UR14, RZ ;  /* 0x0000000e16147c10 */ /* 0x000fe2000ff3e0ff */
[----:B------:R-:W-:Y:S01]  /*3250*/  FFMA R0, R35, R35, R0 ;  /* 0x0000002323007223 */ /* 0x000fe20000000000 */
[----:B------:R-:W-:Y:S02]  /*3260*/  LEA.HI.X.SX32 R21, R6, R21, 0x1, P0 ;  /* 0x0000001506157211 */ /* 0x000fe400000f0eff */
[----:B------:R-:W-:-:S02]  /*3270*/  IADD3 R22, P2, PT, R22, UR16, RZ ;  /* 0x0000001016167c10 */ /* 0x000fc4000ff5e0ff */
[----:B------:R-:W-:Y:S02]  /*3280*/  FMNMX R25, R0, 1.00000001335143196e-10, !PT ;  /* 0x2edbe6ff00197809 */ /* 0x000fe40007800000 */
[----:B------:R-:W-:Y:S02]  /*3290*/  SHF.L.U64.HI R0, R2, 0x2, R21 ;  /* 0x0000000202007819 */ /* 0x000fe40000010215 */
[----:B------:R-:W-:Y:S01]  /*32a0*/  IADD3 R23, PT, PT, R25, -0xd000000, RZ ;  /* 0xf300000019177810 */ /* 0x000fe20007ffe0ff */
[----:B------:R0:W1:Y:S01]  /*32b0*/  MUFU.RSQ R24, R25 ;  /* 0x0000001900187308 */ /* 0x0000620000001400 */
[C---:B------:R-:W-:Y:S02]  /*32c0*/  IADD3.X R21, PT, PT, R0.reuse, UR15, RZ, P1, !PT ;  /* 0x0000000f00157c10 */ /* 0x040fe40008ffe4ff */
[----:B------:R-:W-:Y:S02]  /*32d0*/  ISETP.GT.U32.AND P0, PT, R23, 0x727fffff, PT ;  /* 0x727fffff1700780c */ /* 0x000fe40003f04070 */
[----:B------:R-:W-:-:S11]  /*32e0*/  IADD3.X R23, PT, PT, R0, UR17, RZ, P2, !PT ;  /* 0x0000001100177c10 */ /* 0x000fd600097fe4ff */
[----:B0-----:R-:W-:Y:S05]  /*32f0*/  @!P0 BRA `(.L_x_297) ;  /* 0x0000000000108947 */ /* 0x001fea0003800000 */
[----:B------:R-:W-:Y:S02]  /*3300*/  MOV R2, R25 ;  /* 0x0000001900027202 */ /* 0x000fe40000000f00 */
[----:B------:R-:W-:-:S07]  /*3310*/  MOV R0, 0x3330 ;  /* 0x0000333000007802 */ /* 0x000fce0000000f00 */
[----:B-1----:R-:W-:Y:S05]  /*3320*/  CALL.REL.NOINC `($__internal_7_$__cuda_sm20_sqrt_rn_f32_slowpath) ;  /* 0x0000001400387944 */ /* 0x002fea0003c00000 */
[----:B------:R-:W-:Y:S05]  /*3330*/  BRA `(.L_x_298) ;  /* 0x0000000000107947 */ /* 0x000fea0003800000 */
.L_x_297:
[----:B-1----:R-:W-:Y:S01]  /*3340*/  FMUL.FTZ R28, R25, R24 ;  /* 0x00000018191c7220 */ /* 0x002fe20000410000 */
[----:B------:R-:W-:-:S03]  /*3350*/  FMUL.FTZ R0, R24, 0.5 ;  /* 0x3f00000018007820 */ /* 0x000fc60000410000 */
[----:B------:R-:W-:-:S04]  /*3360*/  FFMA R25, -R28, R28, R25 ;  /* 0x0000001c1c197223 */ /* 0x000fc80000000119 */
[----:B------:R-:W-:-:S07]  /*3370*/  FFMA R28, R25, R0, R28 ;  /* 0x00000000191c7223 */ /* 0x000fce000000001c */
.L_x_298:
[----:B------:R-:W-:Y:S05]  /*3380*/  BSYNC.RECONVERGENT B1 ;  /* 0x0000000000017941 */ /* 0x000fea0003800200 */
.L_x_296:
[----:B------:R-:W-:Y:S01]  /*3390*/  FSETP.GEU.AND P0, PT, R28, 9.9999999747524270788e-07, PT ;  /* 0x358637bd1c00780b */ /* 0x000fe20003f0e000 */
[----:B------:R-:W-:-:S12]  /*33a0*/  BSSY.RECONVERGENT B1, `(.L_x_299) ;  /* 0x0000016000017945 */ /* 0x000fd80003800200 */
[----:B------:R-:W-:Y:S05]  /*33b0*/  @!P0 BRA `(.L_x_300) ;  /* 0x0000000000508947 */ /* 0x000fea0003800000 */
[----:B------:R-:W2:Y:S04]  /*33c0*/  LDG.E.CONSTANT R0, desc[UR12][R20.64+0x4] ;  /* 0x0000040c14007981 */ /* 0x000ea8000c1e9900 */
        /* <DEDUP_REMOVED lines=13> */
.L_x_302:
[----:B------:R-:W-:Y:S05]  /*34a0*/  BSYNC.RECONVERGENT B2 ;  /* 0x0000000000027941 */ /* 0x000fea0003800200 */
.L_x_301:
[----:B------:R-:W-:-:S04]  /*34b0*/  FADD R25, -R2, 1 ;  /* 0x3f80000002197421 */ /* 0x000fc80000000100 */
[----:B-----5:R-:W-:-:S04]  /*34c0*/  FMUL R25, R34, R25 ;  /* 0x0000001922197220 */ /* 0x020fc80000400000 */
[-C--:B------:R-:W-:Y:S01]  /*34d0*/  FFMA R12, R35, R25.reuse, R12 ;  /* 0x00000019230c7223 */ /* 0x080fe2000000000c */
[-C--:B------:R-:W-:Y:S01]  /*34e0*/  FFMA R11, R30, R25.reuse, R11 ;  /* 0x000000191e0b7223 */ /* 0x080fe2000000000b */
[----:B------:R-:W-:-:S07]  /*34f0*/  FFMA R10, R33, R25, R10 ;  /* 0x00000019210a7223 */ /* 0x000fce000000000a */
.L_x_300:
[----:B------:R-:W-:Y:S05]  /*3500*/  BSYNC.RECONVERGENT B1 ;  /* 0x0000000000017941 */ /* 0x000fea0003800200 */
.L_x_299:
        /* <DEDUP_REMOVED lines=18> */
.L_x_304:
[----:B-1----:R-:W-:Y:S01]  /*3630*/  FMUL.FTZ R28, R2, R25 ;  /* 0x00000019021c7220 */ /* 0x002fe20000410000 */
[----:B------:R-:W-:-:S03]  /*3640*/  FMUL.FTZ R0, R25, 0.5 ;  /* 0x3f00000019007820 */ /* 0x000fc60000410000 */
[----:B------:R-:W-:-:S04]  /*3650*/  FFMA R25, -R28, R28, R2 ;  /* 0x0000001c1c197223 */ /* 0x000fc80000000102 */
[----:B------:R-:W-:-:S07]  /*3660*/  FFMA R28, R25, R0, R28 ;  /* 0x00000000191c7223 */ /* 0x000fce000000001c */
.L_x_305:
[----:B------:R-:W-:Y:S05]  /*3670*/  BSYNC.RECONVERGENT B1 ;  /* 0x0000000000017941 */ /* 0x000fea0003800200 */
.L_x_303:
        /* <DEDUP_REMOVED lines=17> */
.L_x_309:
[----:B------:R-:W-:Y:S05]  /*3790*/  BSYNC.RECONVERGENT B2 ;  /* 0x0000000000027941 */ /* 0x000fea0003800200 */
.L_x_308:
[----:B------:R-:W-:-:S04]  /*37a0*/  FADD R25, -R2, 1 ;  /* 0x3f80000002197421 */ /* 0x000fc80000000100 */
[----:B-----5:R-:W-:-:S04]  /*37b0*/  FMUL R25, R34, R25 ;  /* 0x0000001922197220 */ /* 0x020fc80000400000 */
[-C--:B------:R-:W-:Y:S01]  /*37c0*/  FFMA R12, R35, R25.reuse, R12 ;  /* 0x00000019230c7223 */ /* 0x080fe2000000000c */
[-C--:B------:R-:W-:Y:S01]  /*37d0*/  FFMA R11, R30, R25.reuse, R11 ;  /* 0x000000191e0b7223 */ /* 0x080fe2000000000b */
[----:B------:R-:W-:-:S07]  /*37e0*/  FFMA R10, R33, R25, R10 ;  /* 0x00000019210a7223 */ /* 0x000fce000000000a */
.L_x_307:
[----:B------:R-:W-:Y:S05]  /*37f0*/  BSYNC.RECONVERGENT B1 ;  /* 0x0000000000017941 */ /* 0x000fea0003800200 */
.L_x_306:
        /* <DEDUP_REMOVED lines=18> */
.L_x_311:
[----:B-1----:R-:W-:Y:S01]  /*3920*/  FMUL.FTZ R28, R2, R25 ;  /* 0x00000019021c7220 */ /* 0x002fe20000410000 */
[----:B------:R-:W-:-:S03]  /*3930*/  FMUL.FTZ R0, R25, 0.5 ;  /* 0x3f00000019007820 */ /* 0x000fc60000410000 */
[----:B------:R-:W-:-:S04]  /*3940*/  FFMA R25, -R28, R28, R2 ;  /* 0x0000001c1c197223 */ /* 0x000fc80000000102 */
[----:B------:R-:W-:-:S07]  /*3950*/  FFMA R28, R25, R0, R28 ;  /* 0x00000000191c7223 */ /* 0x000fce000000001c */
.L_x_312:
[----:B------:R-:W-:Y:S05]  /*3960*/  BSYNC.RECONVERGENT B1 ;  /* 0x0000000000017941 */ /* 0x000fea0003800200 */
.L_x_310:
        /* <DEDUP_REMOVED lines=17> */
.L_x_316:
[----:B------:R-:W-:Y:S05]  /*3a80*/  BSYNC.RECONVERGENT B2 ;  /* 0x0000000000027941 */ /* 0x000fea0003800200 */
.L_x_315:
[----:B------:R-:W-:-:S04]  /*3a90*/  FADD R25, -R2, 1 ;  /* 0x3f80000002197421 */ /* 0x000fc80000000100 */
[----:B-----5:R-:W-:-:S04]  /*3aa0*/  FMUL R25, R34, R25 ;  /* 0x0000001922197220 */ /* 0x020fc80000400000 */
[-C--:B------:R-:W-:Y:S01]  /*3ab0*/  FFMA R12, R35, R25.reuse, R12 ;  /* 0x00000019230c7223 */ /* 0x080fe2000000000c */
[-C--:B------:R-:W-:Y:S01]  /*3ac0*/  FFMA R11, R30, R25.reuse, R11 ;  /* 0x000000191e0b7223 */ /* 0x080fe2000000000b */
[----:B------:R-:W-:-:S07]  /*3ad0*/  FFMA R10, R33, R25, R10 ;  /* 0x00000019210a7223 */ /* 0x000fce000000000a */
.L_x_314:
[----:B------:R-:W-:Y:S05]  /*3ae0*/  BSYNC.RECONVERGENT B1 ;  /* 0x0000000000017941 */ /* 0x000fea0003800200 */
.L_x_313:
        /* <DEDUP_REMOVED lines=18> */
.L_x_318:
[----:B-1----:R-:W-:Y:S01]  /*3c10*/  FMUL.FTZ R28, R2, R25 ;  /* 0x00000019021c7220 */ /* 0x002fe20000410000 */
[----:B------:R-:W-:-:S03]  /*3c20*/  FMUL.FTZ R0, R25, 0.5 ;  /* 0x3f00000019007820 */ /* 0x000fc60000410000 */
[----:B------:R-:W-:-:S04]  /*3c30*/  FFMA R25, -R28, R28, R2 ;  /* 0x0000001c1c197223 */ /* 0x000fc80000000102 */
[----:B------:R-:W-:-:S07]  /*3c40*/  FFMA R28, R25, R0, R28 ;  /* 0x00000000191c7223 */ /* 0x000fce000000001c */
.L_x_319:
[----:B------:R-:W-:Y:S05]  /*3c50*/  BSYNC.RECONVERGENT B1 ;  /* 0x0000000000017941 */ /* 0x000fea0003800200 */
.L_x_317:
        /* <DEDUP_REMOVED lines=17> */
.L_x_323:
[----:B------:R-:W-:Y:S05]  /*3d70*/  BSYNC.RECONVERGENT B2 ;  /* 0x0000000000027941 */ /* 0x000fea0003800200 */
.L_x_322:
[----:B------:R-:W-:-:S04]  /*3d80*/  FADD R25, -R2, 1 ;  /* 0x3f80000002197421 */ /* 0x000fc80000000100 */
[----:B-----5:R-:W-:-:S04]  /*3d90*/  FMUL R25, R34, R25 ;  /* 0x0000001922197220 */ /* 0x020fc80000400000 */
[-C--:B------:R-:W-:Y:S01]  /*3da0*/  FFMA R12, R35, R25.reuse, R12 ;  /* 0x00000019230c7223 */ /* 0x080fe2000000000c */
[-C--:B------:R-:W-:Y:S01]  /*3db0*/  FFMA R11, R30, R25.reuse, R11 ;  /* 0x000000191e0b7223 */ /* 0x080fe2000000000b */
[----:B------:R-:W-:-:S07]  /*3dc0*/  FFMA R10, R33, R25, R10 ;  /* 0x00000019210a7223 */ /* 0x000fce000000000a */
.L_x_321:
[----:B------:R-:W-:Y:S05]  /*3dd0*/  BSYNC.RECONVERGENT B1 ;  /* 0x0000000000017941 */ /* 0x000fea0003800200 */
.L_x_320:
        /* <DEDUP_REMOVED lines=18> */
.L_x_325:
[----:B-1----:R-:W-:Y:S01]  /*3f00*/  FMUL.FTZ R28, R2, R25 ;  /* 0x00000019021c7220 */ /* 0x002fe20000410000 */
[----:B------:R-:W-:-:S03]  /*3f10*/  FMUL.FTZ R0, R25, 0.5 ;  /* 0x3f00000019007820 */ /* 0x000fc60000410000 */
[----:B------:R-:W-:-:S04]  /*3f20*/  FFMA R25, -R28, R28, R2 ;  /* 0x0000001c1c197223 */ /* 0x000fc80000000102 */
[----:B------:R-:W-:-:S07]  /*3f30*/  FFMA R28, R25, R0, R28 ;  /* 0x00000000191c7223 */ /* 0x000fce000000001c */
.L_x_326:
[----:B------:R-:W-:Y:S05]  /*3f40*/  BSYNC.RECONVERGENT B1 ;  /* 0x0000000000017941 */ /* 0x000fea0003800200 */
.L_x_324:
        /* <DEDUP_REMOVED lines=17> */
.L_x_330:
[----:B------:R-:W-:Y:S05]  /*4060*/  BSYNC.RECONVERGENT B2 ;  /* 0x0000000000027941 */ /* 0x000fea0003800200 */
.L_x_329:
[----:B------:R-:W-:-:S04]  /*4070*/  FADD R25, -R2, 1 ;  /* 0x3f80000002197421 */ /* 0x000fc80000000100 */
[----:B-----5:R-:W-:-:S04]  /*4080*/  FMUL R25, R34, R25 ;  /* 0x0000001922197220 */ /* 0x020fc80000400000 */
[-C--:B------:R-:W-:Y:S01]  /*4090*/  FFMA R12, R35, R25.reuse, R12 ;  /* 0x00000019230c7223 */ /* 0x080fe2000000000c */
[-C--:B------:R-:W-:Y:S01]  /*40a0*/  FFMA R11, R30, R25.reuse, R11 ;  /* 0x000000191e0b7223 */ /* 0x080fe2000000000b */
[----:B------:R-:W-:-:S07]  /*40b0*/  FFMA R10, R33, R25, R10 ;  /* 0x00000019210a7223 */ /* 0x000fce000000000a */
.L_x_328:
[----:B------:R-:W-:Y:S05]  /*40c0*/  BSYNC.RECONVERGENT B1 ;  /* 0x0000000000017941 */ /* 0x000fea0003800200 */
.L_x_327:
        /* <DEDUP_REMOVED lines=18> */
.L_x_332:
[----:B-1----:R-:W-:Y:S01]  /*41f0*/  FMUL.FTZ R28, R2, R25 ;  /* 0x00000019021c7220 */ /* 0x002fe20000410000 */
[----:B------:R-:W-:-:S03]  /*4200*/  FMUL.FTZ R0, R25, 0.5 ;  /* 0x3f00000019007820 */ /* 0x000fc60000410000 */
[----:B------:R-:W-:-:S04]  /*4210*/  FFMA R25, -R28, R28, R2 ;  /* 0x0000001c1c197223 */ /* 0x000fc80000000102 */
[----:B------:R-:W-:-:S07]  /*4220*/  FFMA R28, R25, R0, R28 ;  /* 0x00000000191c7223 */ /* 0x000fce000000001c */
.L_x_333:
[----:B------:R-:W-:Y:S05]  /*4230*/  BSYNC.RECONVERGENT B1 ;  /* 0x0000000000017941 */ /* 0x000fea0003800200 */
.L_x_331:
        /* <DEDUP_REMOVED lines=17> */
.L_x_337:
[----:B------:R-:W-:Y:S05]  /*4350*/  BSYNC.RECONVERGENT B2 ;  /* 0x0000000000027941 */ /* 0x000fea0003800200 */
.L_x_336:
[----:B------:R-:W-:-:S04]  /*4360*/  FADD R25, -R2, 1 ;  /* 0x3f80000002197421 */ /* 0x000fc80000000100 */
[----:B-----5:R-:W-:-:S04]  /*4370*/  FMUL R25, R34, R25 ;  /* 0x0000001922197220 */ /* 0x020fc80000400000 */
[-C--:B------:R-:W-:Y:S01]  /*4380*/  FFMA R12, R35, R25.reuse, R12 ;  /* 0x00000019230c7223 */ /* 0x080fe2000000000c */
[-C--:B------:R-:W-:Y:S01]  /*4390*/  FFMA R11, R30, R25.reuse, R11 ;  /* 0x000000191e0b7223 */ /* 0x080fe2000000000b */
[----:B------:R-:W-:-:S07]  /*43a0*/  FFMA R10, R33, R25, R10 ;  /* 0x00000019210a7223 */ /* 0x000fce000000000a */
.L_x_335:
[----:B------:R-:W-:Y:S05]  /*43b0*/  BSYNC.RECONVERGENT B1 ;  /* 0x0000000000017941 */ /* 0x000fea0003800200 */
.L_x_334:
        /* <DEDUP_REMOVED lines=18> */
.L_x_339:
[----:B-1----:R-:W-:Y:S01]  /*44e0*/  FMUL.FTZ R28, R2, R25 ;  /* 0x00000019021c7220 */ /* 0x002fe20000410000 */
[----:B------:R-:W-:-:S03]  /*44f0*/  FMUL.FTZ R0, R25, 0.5 ;  /* 0x3f00000019007820 */ /* 0x000fc60000410000 */
[----:B------:R-:W-:-:S04]  /*4500*/  FFMA R25, -R28, R28, R2 ;  /* 0x0000001c1c197223 */ /* 0x000fc80000000102 */
[----:B------:R-:W-:-:S07]  /*4510*/  FFMA R28, R25, R0, R28 ;  /* 0x00000000191c7223 */ /* 0x000fce000000001c */
.L_x_340:
[----:B------:R-:W-:Y:S05]  /*4520*/  BSYNC.RECONVERGENT B1 ;  /* 0x0000000000017941 */ /* 0x000fea0003800200 */
.L_x_338:
        /* <DEDUP_REMOVED lines=17> */
.L_x_344:
[----:B------:R-:W-:Y:S05]  /*4640*/  BSYNC.RECONVERGENT B2 ;  /* 0x0000000000027941 */ /* 0x000fea0003800200 */
.L_x_343:
[----:B------:R-:W-:-:S04]  /*4650*/  FADD R21, -R2, 1 ;  /* 0x3f80000002157421 */ /* 0x000fc80000000100 */
[----:B-----5:R-:W-:-:S04]  /*4660*/  FMUL R21, R22, R21 ;  /* 0x0000001516157220 */ /* 0x020fc80000400000 */
[-C--:B------:R-:W-:Y:S01]  /*4670*/  FFMA R12, R35, R21.reuse, R12 ;  /* 0x00000015230c7223 */ /* 0x080fe2000000000c */
[-C--:B------:R-:W-:Y:S01]  /*4680*/  FFMA R11, R30, R21.reuse, R11 ;  /* 0x000000151e0b7223 */ /* 0x080fe2000000000b */
[----:B------:R-:W-:-:S07]  /*4690*/  FFMA R10, R33, R21, R10 ;  /* 0x00000015210a7223 */ /* 0x000fce000000000a */
.L_x_342:
[----:B------:R-:W-:Y:S05]  /*46a0*/  BSYNC.RECONVERGENT B1 ;  /* 0x0000000000017941 */ /* 0x000fea0003800200 */
.L_x_341:
[----:B------:R-:W-:Y:S02]  /*46b0*/  IADD3 R4, PT, PT, R4, 0x8, RZ ;  /* 0x0000000804047810 */ /* 0x000fe40007ffe0ff */
[----:B------:R-:W-:Y:S02]  /*46c0*/  IADD3 R18, P1, PT, R18, 0x20, RZ ;  /* 0x0000002012127810 */ /* 0x000fe40007f3e0ff */
[----:B------:R-:W-:Y:S02]  /*46d0*/  ISETP.NE.AND P0, PT, R4, RZ, PT ;  /* 0x000000ff0400720c */ /* 0x000fe40003f05270 */
[----:B------:R-:W-:Y:S02]  /*46e0*/  IADD3 R16, P2, PT, R16, 0x20, RZ ;  /* 0x0000002010107810 */ /* 0x000fe40007f5e0ff */
[----:B------:R-:W-:Y:S02]  /*46f0*/  IADD3 R14, P3, PT, R14, 0x20, RZ ;  /* 0x000000200e0e7810 */ /* 0x000fe40007f7e0ff */
[----:B------:R-:W-:-:S02]  /*4700*/  IADD3.X R19, PT, PT, RZ, R19, RZ, P1, !PT ;  /* 0x00000013ff137210 */ /* 0x000fc40000ffe4ff */
[----:B------:R-:W-:Y:S02]  /*4710*/  IADD3.X R17, PT, PT, RZ, R17, RZ, P2, !PT ;  /* 0x00000011ff117210 */ /* 0x000fe400017fe4ff */
[----:B------:R-:W-:Y:S02]  /*4720*/  IADD3.X R15, PT, PT, RZ, R15, RZ, P3, !PT ;  /* 0x0000000fff0f7210 */ /* 0x000fe40001ffe4ff */
[----:B------:R-:W-:Y:S02]  /*4730*/  IADD3 R5, PT, PT, R5, 0x8, RZ ;  /* 0x0000000805057810 */ /* 0x000fe40007ffe0ff */
[----:B------:R-:W-:Y:S01]  /*4740*/  IADD3 R3, PT, PT, R3, 0x8, RZ ;  /* 0x0000000803037810 */ /* 0x000fe20007ffe0ff */
[----:B------:R-:W-:Y:S06]  /*4750*/  @P0 BRA `(.L_x_345) ;  /* 0xffffffe400bc0947 */ /* 0x000fec000383ffff */
.L_x_278:
[----:B------:R-:W-:Y:S05]  /*4760*/  BSYNC.RECONVERGENT B0 ;  /* 0x0000000000007941 */ /* 0x000fea0003800200 */
.L_x_277:
[----:B------:R-:W0:Y:S08]  /*4770*/  LDC.64 R2, c[0x0][0x3a8] ;  /* 0x0000ea00ff027b82 */ /* 0x000e300000000a00 */
[----:B------:R-:W1:Y:S08]  /*4780*/  LDC.64 R4, c[0x0][0x3b0] ;  /* 0x0000ec00ff047b82 */ /* 0x000e700000000a00 */
[----:B-----5:R-:W2:Y:S01]  /*4790*/  LDC.64 R6, c[0x0][0x3b8] ;  /* 0x0000ee00ff067b82 */ /* 0x020ea20000000a00 */
[----:B0-----:R-:W-:-:S05]  /*47a0*/  IMAD.WIDE R2, R13, 0x4, R2 ;  /* 0x000000040d027825 */ /* 0x001fca00078e0202 */
[----:B------:R-:W-:Y:S01]  /*47b0*/  STG.E desc[UR12][R2.64], R12 ;  /* 0x0000000c02007986 */ /* 0x000fe2000c10190c */
[----:B-1----:R-:W-:-:S05]  /*47c0*/  IMAD.WIDE R4, R13, 0x4, R4 ;  /* 0x000000040d047825 */ /* 0x002fca00078e0204 */
[----:B------:R-:W-:Y:S01]  /*47d0*/  STG.E desc[UR12][R4.64], R11 ;  /* 0x0000000b04007986 */ /* 0x000fe2000c10190c */
[----:B--2---:R-:W-:-:S05]  /*47e0*/  IMAD.WIDE R6, R13, 0x4, R6 ;  /* 0x000000040d067825 */ /* 0x004fca00078e0206 */
[----:B------:R-:W-:Y:S01]  /*47f0*/  STG.E desc[UR12][R6.64], R10 ;  /* 0x0000000a06007986 */ /* 0x000fe2000c10190c */
[----:B------:R-:W-:Y:S05]  /*4800*/  EXIT ;  /* 0x000000000000794d */ /* 0x000fea0003800000 */
        .weak           $__internal_7_$__cuda_sm20_sqrt_rn_f32_slowpath
        .type           $__internal_7_$__cuda_sm20_sqrt_rn_f32_slowpath,@function
        .size           $__internal_7_$__cuda_sm20_sqrt_rn_f32_slowpath,($__internal_8_$__cuda_sm3x_div_rn_noftz_f32_slowpath - $__internal_7_$__cuda_sm20_sqrt_rn_f32_slowpath)
$__internal_7_$__cuda_sm20_sqrt_rn_f32_slowpath:
        /* <DEDUP_REMOVED lines=19> */
.L_x_346:
[----:B------:R-:W-:Y:S01]  /*4940*/  HFMA2 R25, -RZ, RZ, 0, 0 ;  /* 0x00000000ff197431 */ /* 0x000fe200000001ff */
[----:B------:R-:W-:-:S04]  /*4950*/  MOV R24, R0 ;  /* 0x0000000000187202 */ /* 0x000fc80000000f00 */
[----:B------:R-:W-:Y:S05]  /*4960*/  RET.REL.NODEC R24 `(compute_stress_gradient_kernel) ;  /* 0xffffffb418a47950 */ /* 0x000fea0003c3ffff */
        .weak           $__internal_8_$__cuda_sm3x_div_rn_noftz_f32_slowpath
        .type           $__internal_8_$__cuda_sm3x_div_rn_noftz_f32_slowpath,@function
        .size           $__internal_8_$__cuda_sm3x_div_rn_noftz_f32_slowpath,(.L_x_442 - $__internal_8_$__cuda_sm3x_div_rn_noftz_f32_slowpath)
$__internal_8_$__cuda_sm3x_div_rn_noftz_f32_slowpath:
        /* <DEDUP_REMOVED lines=17> */
[----:B------:R-:W-:Y:S02]  /*4a80*/  FSETP.NEU.FTZ.AND P2, PT, |R0|, +INF , PT ;  /* 0x7f8000000000780b */ /* 0x000fe40003f5d200 */
        /* <DEDUP_REMOVED lines=16> */
.L_x_348:
[----:B------:R-:W-:Y:S01]  /*4b90*/  LEA R27, R2, 0xc0800000, 0x17 ;  /* 0xc0800000021b7811 */ /* 0x000fe200078eb8ff */
[----:B------:R-:W-:Y:S01]  /*4ba0*/  BSSY.RECONVERGENT B4, `(.L_x_353) ;  /* 0x0000036000047945 */ /* 0x000fe20003800200 */
[----:B------:R-:W-:Y:S02]  /*4bb0*/  IADD3 R31, PT, PT, R31, -0x7f, RZ ;  /* 0xffffff811f1f7810 */ /* 0x000fe40007ffe0ff */
[----:B------:R-:W-:-:S03]  /*4bc0*/  IADD3 R32, PT, PT, -R27, R28, RZ ;  /* 0x0000001c1b207210 */ /* 0x000fc60007ffe1ff */
[----:B------:R-:W-:Y:S01]  /*4bd0*/  IMAD R0, R31, -0x800000, R0 ;  /* 0xff8000001f007824 */ /* 0x000fe200078e0200 */
        /* <DEDUP_REMOVED lines=8> */
[----:B------:R-:W-:Y:S01]  /*4c60*/  FFMA R27, R27, R28, R0 ;  /* 0x0000001c1b1b7223 */ /* 0x000fe20000000000 */
[----:B------:R-:W-:-:S03]  /*4c70*/  IADD3 R25, PT, PT, R26, R25, RZ ;  /* 0x000000191a197210 */ /* 0x000fc60007ffe0ff */
        /* <DEDUP_REMOVED lines=17> */
[C---:B------:R-:W-:Y:S02]  /*4d90*/  IADD3 R27, PT, PT, R2.reuse, 0x20, RZ ;  /* 0x00000020021b7810 */ /* 0x040fe40007ffe0ff */
[----:B------:R-:W-:Y:S02]  /*4da0*/  LOP3.LUT R25, R25, 0x7fffff, RZ, 0xc0, !PT ;  /* 0x007fffff19197812 */ /* 0x000fe400078ec0ff */
[C---:B------:R-:W-:Y:S02]  /*4db0*/  ISETP.NE.AND P3, PT, R2.reuse, RZ, PT ;  /* 0x000000ff0200720c */ /* 0x040fe40003f65270 */
[----:B------:R-:W-:Y:S02]  /*4dc0*/  LOP3.LUT R28, R25, 0x800000, RZ, 0xfc, !PT ;  /* 0x00800000191c7812 */ /* 0x000fe400078efcff */
[----:B------:R-:W-:-:S02]  /*4dd0*/  ISETP.NE.AND P2, PT, R2, RZ, PT ;  /* 0x000000ff0200720c */ /* 0x000fc40003f45270 */
        /* <DEDUP_REMOVED lines=14> */
.L_x_355:
[----:B------:R-:W-:-:S04]  /*4ec0*/  LOP3.LUT R0, R0, 0x80000000, RZ, 0xc0, !PT ;  /* 0x8000000000007812 */ /* 0x000fc800078ec0ff */
[----:B------:R-:W-:Y:S01]  /*4ed0*/  LOP3.LUT R0, R0, 0x7f800000, RZ, 0xfc, !PT ;  /* 0x7f80000000007812 */ /* 0x000fe200078efcff */
[----:B------:R-:W-:Y:S06]  /*4ee0*/  BRA `(.L_x_356) ;  /* 0x0000000000047947 */ /* 0x000fec0003800000 */
.L_x_354:
[----:B------:R-:W-:-:S07]  /*4ef0*/  LEA R0, R25, R0, 0x17 ;  /* 0x0000000019007211 */ /* 0x000fce00078eb8ff */
.L_x_356:
[----:B------:R-:W-:Y:S05]  /*4f00*/  BSYNC.RECONVERGENT B4 ;  /* 0x0000000000047941 */ /* 0x000fea0003800200 */
.L_x_353:
[----:B------:R-:W-:Y:S05]  /*4f10*/  BRA `(.L_x_357) ;  /* 0x0000000000207947 */ /* 0x000fea0003800000 */
.L_x_352:
[----:B------:R-:W-:-:S04]  /*4f20*/  LOP3.LUT R0, R28, 0x80000000, R0, 0x48, !PT ;  /* 0x800000001c007812 */ /* 0x000fc800078e4800 */
[----:B------:R-:W-:Y:S01]  /*4f30*/  LOP3.LUT R0, R0, 0x7f800000, RZ, 0xfc, !PT ;  /* 0x7f80000000007812 */ /* 0x000fe200078efcff */
[----:B------:R-:W-:Y:S06]  /*4f40*/  BRA `(.L_x_357) ;  /* 0x0000000000147947 */ /* 0x000fec0003800000 */
.L_x_351:
[----:B------:R-:W-:Y:S01]  /*4f50*/  LOP3.LUT R0, R28, 0x80000000, R0, 0x48, !PT ;  /* 0x800000001c007812 */ /* 0x000fe200078e4800 */
[----:B------:R-:W-:Y:S06]  /*4f60*/  BRA `(.L_x_357) ;  /* 0x00000000000c7947 */ /* 0x000fec0003800000 */
.L_x_350:
[----:B------:R-:W0:Y:S01]  /*4f70*/  MUFU.RSQ R0, -QNAN ;  /* 0xffc0000000007908 */ /* 0x000e220000001400 */
[----:B------:R-:W-:Y:S05]  /*4f80*/  BRA `(.L_x_357) ;  /* 0x0000000000047947 */ /* 0x000fea0003800000 */
.L_x_349:
[----:B------:R-:W-:-:S07]  /*4f90*/  FADD.FTZ R0, R0, R28 ;  /* 0x0000001c00007221 */ /* 0x000fce0000010000 */
.L_x_357:
[----:B------:R-:W-:Y:S05]  /*4fa0*/  BSYNC.RECONVERGENT B3 ;  /* 0x0000000000037941 */ /* 0x000fea0003800200 */
.L_x_347:
[----:B------:R-:W-:-:S04]  /*4fb0*/  HFMA2 R25, -RZ, RZ, 0, 0 ;  /* 0x00000000ff197431 */ /* 0x000fc800000001ff */
[----:B0-----:R-:W-:Y:S05]  /*4fc0*/  RET.REL.NODEC R24 `(compute_stress_gradient_kernel) ;  /* 0xffffffb0180c7950 */ /* 0x001fea0003c3ffff */
.L_x_358:
        /* <DEDUP_REMOVED lines=11> */
.L_x_442:


//--------------------- .text.compute_stress_kernel --------------------------
	.section	.text.compute_stress_kernel,"ax",@progbits
	.align	128
        .global         compute_stress_kernel
        .type           compute_stress_kernel,@function
        .size           compute_stress_kernel,(.L_x_443 - compute_stress_kernel)
        .other          compute_stress_kernel,@"STO_CUDA_ENTRY STV_DEFAULT"
compute_stress_kernel:
.text.compute_stress_kernel:
        /* <DEDUP_REMOVED lines=12> */
[----:B------:R-:W-:-:S09]  /*00c0*/  MOV R8, RZ ;  /* 0x000000ff00087202 */ /* 0x000fd20000000f00 */
[----:B------:R-:W-:Y:S05]  /*00d0*/  @!P0 BRA `(.L_x_360) ;  /* 0x0000001400688947 */ /* 0x000fea0003800000 */
[----:B------:R-:W1:Y:S08]  /*00e0*/  LDC.64 R12, c[0x0][0x380] ;  /* 0x0000e000ff0c7b82 */ /* 0x000e700000000a00 */
[----:B------:R-:W2:Y:S08]  /*00f0*/  LDC.64 R14, c[0x0][0x388] ;  /* 0x0000e200ff0e7b82 */ /* 0x000eb00000000a00 */
[----:B------:R-:W3:Y:S01]  /*0100*/  LDC.64 R16, c[0x0][0x390] ;  /* 0x0000e400ff107b82 */ /* 0x000ee20000000a00 */
[----:B-1----:R-:W-:-:S05]  /*0110*/  IMAD.WIDE.U32 R12, R9, 0x4, R12 ;  /* 0x00000004090c7825 */ /* 0x002fca00078e000c */
[----:B0-----:R0:W5:Y:S01]  /*0120*/  LDG.E.CONSTANT R7, desc[UR12][R12.64] ;  /* 0x0000000c0c077981 */ /* 0x001162000c1e9900 */
[----:B--2---:R-:W-:-:S05]  /*0130*/  IMAD.WIDE.U32 R14, R9, 0x4, R14 ;  /* 0x00000004090e7825 */ /* 0x004fca00078e000e */
[----:B------:R0:W5:Y:S01]  /*0140*/  LDG.E.CONSTANT R6, desc[UR12][R14.64] ;  /* 0x0000000c0e067981 */ /* 0x000162000c1e9900 */
[----:B---3--:R-:W-:-:S05]  /*0150*/  IMAD.WIDE.U32 R16, R9, 0x4, R16 ;  /* 0x0000000409107825 */ /* 0x008fca00078e0010 */
[----:B------:R0:W5:Y:S01]  /*0160*/  LDG.E.CONSTANT R5, desc[UR12][R16.64] ;  /* 0x0000000c10057981 */ /* 0x000162000c1e9900 */
[----:B------:R-:W-:-:S04]  /*0170*/  VIMNMX R8, PT, PT, R9, UR14, PT ;  /* 0x0000000e09087c48 */ /* 0x000fc8000bfe0100 */
[C---:B------:R-:W-:Y:S01]  /*0180*/  ISETP.GE.AND P0, PT, R8.reuse, 0x8, PT ;  /* 0x000000080800780c */ /* 0x040fe20003f06270 */
[----:B------:R-:W-:Y:S01]  /*0190*/  BSSY.RECONVERGENT B1, `(.L_x_361) ;  /* 0x000010f000017945 */ /* 0x000fe20003800200 */
[----:B------:R-:W-:Y:S01]  /*01a0*/  VIMNMX R8, PT, PT, R8, 0x1, !PT ;  /* 0x0000000108087848 */ /* 0x000fe20007fe0100 */
[----:B------:R-:W-:Y:S01]  /*01b0*/  IMAD R4, R9, UR14, RZ ;  /* 0x0000000e09047c24 */ /* 0x000fe2000f8e02ff */
[----:B------:R-:W-:Y:S02]  /*01c0*/  MOV R10, RZ ;  /* 0x000000ff000a7202 */ /* 0x000fe40000000f00 */
[----:B------:R-:W-:Y:S02]  /*01d0*/  MOV R3, RZ ;  /* 0x000000ff00037202 */ /* 0x000fe40000000f00 */
[----:B------:R-:W-:-:S05]  /*01e0*/  LOP3.LUT R2, R8, 0x7, RZ, 0xc0, !PT ;  /* 0x0000000708027812 */ /* 0x000fca00078ec0ff */
[----:B0-----:R-:W-:Y:S05]  /*01f0*/  @!P0 BRA `(.L_x_362) ;  /* 0x0000001000208947 */ /* 0x001fea0003800000 */
[----:B------:R-:W0:Y:S01]  /*0200*/  LDCU.128 UR4, c[0x0][0x380] ;  /* 0x00007000ff0477ac */ /* 0x000e220008000c00 */
[----:B------:R-:W1:Y:S01]  /*0210*/  LDC.64 R12, c[0x0][0x398] ;  /* 0x0000e600ff0c7b82 */ /* 0x000e620000000a00 */
[----:B------:R-:W-:Y:S01]  /*0220*/  LOP3.LUT R3, R8, 0x7ffffff8, RZ, 0xc0, !PT ;  /* 0x7ffffff808037812 */ /* 0x000fe200078ec0ff */
[----:B------:R-:W-:Y:S01]  /*0230*/  HFMA2 R10, -RZ, RZ, 0, 0 ;  /* 0x00000000ff0a7431 */ /* 0x000fe200000001ff */
[----:B------:R-:W2:Y:S01]  /*0240*/  LDCU.64 UR10, c[0x0][0x390] ;  /* 0x00007200ff0a77ac */ /* 0x000ea20008000a00 */
[----:B------:R-:W-:Y:S02]  /*0250*/  MOV R11, R4 ;  /* 0x00000004000b7202 */ /* 0x000fe40000000f00 */
[----:B------:R-:W-:Y:S02]  /*0260*/  IADD3 R28, PT, PT, -R3, RZ, RZ ;  /* 0x000000ff031c7210 */ /* 0x000fe40007ffe1ff */
[----:B------:R-:W3:Y:S01]  /*0270*/  LDC.64 R14, c[0x0][0x3a0] ;  /* 0x0000e800ff0e7b82 */ /* 0x000ee20000000a00 */
[----:B0-----:R-:W-:-:S02]  /*0280*/  UIADD3 UR8, UP0, UPT, UR4, 0x10, URZ ;  /* 0x0000001004087890 */ /* 0x001fc4000ff1e0ff */
[----:B------:R-:W-:Y:S02]  /*0290*/  UIADD3 UR6, UP1, UPT, UR6, 0x10, URZ ;  /* 0x0000001006067890 */ /* 0x000fe4000ff3e0ff */
[----:B--2---:R-:W-:Y:S02]  /*02a0*/  UIADD3 UR4, UP2, UPT, UR10, 0x10, URZ ;  /* 0x000000100a047890 */ /* 0x004fe4000ff5e0ff */
[----:B------:R-:W-:Y:S01]  /*02b0*/  UIADD3.X UR9, UPT, UPT, URZ, UR5, URZ, UP0, !UPT ;  /* 0x00000005ff097290 */ /* 0x000fe200087fe4ff */
[----:B------:R-:W-:Y:S01]  /*02c0*/  MOV R20, UR8 ;  /* 0x0000000800147c02 */ /* 0x000fe20008000f00 */
[----:B------:R-:W-:Y:S01]  /*02d0*/  UIADD3.X UR7, UPT, UPT, URZ, UR7, URZ, UP1, !UPT ;  /* 0x00000007ff077290 */ /* 0x000fe20008ffe4ff */
[----:B------:R-:W-:Y:S01]  /*02e0*/  MOV R18, UR6 ;  /* 0x0000000600127c02 */ /* 0x000fe20008000f00 */
[----:B------:R-:W-:Y:S01]  /*02f0*/  UIADD3.X UR5, UPT, UPT, URZ, UR11, URZ, UP2, !UPT ;  /* 0x0000000bff057290 */ /* 0x000fe200097fe4ff */
[----:B------:R-:W-:Y:S02]  /*0300*/  MOV R16, UR4 ;  /* 0x0000000400107c02 */ /* 0x000fe40008000f00 */
[----:B------:R-:W-:-:S02]  /*0310*/  MOV R21, UR9 ;  /* 0x0000000900157c02 */ /* 0x000fc40008000f00 */
[----:B------:R-:W-:Y:S02]  /*0320*/  MOV R19, UR7 ;  /* 0x0000000700137c02 */ /* 0x000fe40008000f00 */
[----:B------:R-:W-:-:S07]  /*0330*/  MOV R17, UR5 ;  /* 0x0000000500117c02 */ /* 0x000fce0008000f00 */
.L_x_387:
[----:B------:R-:W2:Y:S04]  /*0340*/  LDG.E.CONSTANT R22, desc[UR12][R16.64+-0x10] ;  /* 0xfffff00c10167981 */ /* 0x000ea8000c1e9900 */
[----:B------:R-:W4:Y:S04]  /*0350*/  LDG.E.CONSTANT R23, desc[UR12][R18.64+-0x10] ;  /* 0xfffff00c12177981 */ /* 0x000f28000c1e9900 */
[----:B------:R-:W4:Y:S01]  /*0360*/  LDG.E.CONSTANT R0, desc[UR12][R20.64+-0x10] ;  /* 0xfffff00c14007981 */ /* 0x000f22000c1e9900 */
[----:B------:R-:W-:Y:S01]  /*0370*/  BSSY.RECONVERGENT B2, `(.L_x_363) ;  /* 0x0000016000027945 */ /* 0x000fe20003800200 */
[----:B---3--:R-:W-:-:S04]  /*0380*/  IMAD.WIDE R24, R11, 0x4, R14 ;  /* 0x000000040b187825 */ /* 0x008fc800078e020e */
[----:B--2--5:R-:W-:Y:S01]  /*0390*/  FADD R22, R5, -R22 ;  /* 0x8000001605167221 */ /* 0x024fe20000000000 */
[----:B----4-:R-:W-:-:S03]  /*03a0*/  FADD R23, R6, -R23 ;  /* 0x8000001706177221 */ /* 0x010fc60000000000 */
[----:B------:R-:W-:Y:S01]  /*03b0*/  FMUL R22, R22, R22 ;  /* 0x0000001616167220 */ /* 0x000fe20000400000 */
[----:B------:R-:W-:-:S03]  /*03c0*/  FADD R0, R7, -R0 ;  /* 0x8000000007007221 */ /* 0x000fc60000000000 */
[----:B------:R-:W-:-:S04]  /*03d0*/  FFMA R23, R23, R23, R22 ;  /* 0x0000001717177223 */ /* 0x000fc80000000016 */
[----:B------:R-:W-:-:S05]  /*03e0*/  FFMA R23, R0, R0, R23 ;  /* 0x0000000000177223 */ /* 0x000fca0000000017 */
[----:B------:R-:W-:Y:S01]  /*03f0*/  FMNMX R30, R23, 1.00000001335143196e-10, !PT ;  /* 0x2edbe6ff171e7809 */ /* 0x000fe20007800000 */
[----:B-1----:R-:W-:-:S03]  /*0400*/  IMAD.WIDE R22, R11, 0x4, R12 ;  /* 0x000000040b167825 */ /* 0x002fc600078e020c */
[----:B------:R-:W-:Y:S01]  /*0410*/  IADD3 R0, PT, PT, R30, -0xd000000, RZ ;  /* 0xf30000001e007810 */ /* 0x000fe20007ffe0ff */
[----:B------:R0:W1:Y:S03]  /*0420*/  MUFU.RSQ R27, R30 ;  /* 0x0000001e001b7308 */ /* 0x0000660000001400 */
[----:B------:R-:W-:-:S13]  /*0430*/  ISETP.GT.U32.AND P0, PT, R0, 0x727fffff, PT ;  /* 0x727fffff0000780c */ /* 0x000fda0003f04070 */
[----:B0-----:R-:W-:Y:S05]  /*0440*/  @!P0 BRA `(.L_x_364) ;  /* 0x0000000000108947 */ /* 0x001fea0003800000 */
[----:B------:R-:W-:Y:S02]  /*0450*/  MOV R0, R30 ;  /* 0x0000001e00007202 */ /* 0x000fe40000000f00 */
[----:B------:R-:W-:-:S07]  /*0460*/  MOV R26, 0x480 ;  /* 0x00000480001a7802 */ /* 0x000fce0000000f00 */
[----:B-1----:R-:W-:Y:S05]  /*0470*/  CALL.REL.NOINC `($__internal_9_$__cuda_sm20_sqrt_rn_f32_slowpath) ;  /* 0x0000002800c47944 */ /* 0x002fea0003c00000 */
[----:B------:R-:W-:Y:S05]  /*0480*/  BRA `(.L_x_365) ;  /* 0x0000000000107947 */ /* 0x000fea0003800000 */
.L_x_364:
[----:B-1----:R-:W-:Y:S01]  /*0490*/  FMUL.FTZ R29, R30, R27 ;  /* 0x0000001b1e1d7220 */ /* 0x002fe20000410000 */
[----:B------:R-:W-:-:S03]  /*04a0*/  FMUL.FTZ R26, R27, 0.5 ;  /* 0x3f0000001b1a7820 */ /* 0x000fc60000410000 */
[----:B------:R-:W-:-:S04]  /*04b0*/  FFMA R0, -R29, R29, R30 ;  /* 0x0000001d1d007223 */ /* 0x000fc8000000011e */
[----:B------:R-:W-:-:S07]  /*04c0*/  FFMA R29, R0, R26, R29 ;  /* 0x0000001a001d7223 */ /* 0x000fce000000001d */
.L_x_365:
[----:B------:R-:W-:Y:S05]  /*04d0*/  BSYNC.RECONVERGENT B2 ;  /* 0x0000000000027941 */ /* 0x000fea0003800200 */
.L_x_363:
[----:B------:R-:W2:Y:S04]  /*04e0*/  LDG.E.CONSTANT R30, desc[UR12][R16.64+-0xc] ;  /* 0xfffff40c101e7981 */ /* 0x000ea8000c1e9900 */
[----:B------:R-:W3:Y:S04]  /*04f0*/  LDG.E.CONSTANT R31, desc[UR12][R18.64+-0xc] ;  /* 0xfffff40c121f7981 */ /* 0x000ee8000c1e9900 */
[----:B------:R-:W4:Y:S04]  /*0500*/  LDG.E.CONSTANT R26, desc[UR12][R20.64+-0xc] ;  /* 0xfffff40c141a7981 */ /* 0x000f28000c1e9900 */
[----:B------:R-:W5:Y:S04]  /*0510*/  LDG.E.CONSTANT R0, desc[UR12][R22.64] ;  /* 0x0000000c16007981 */ /* 0x000f68000c1e9900 */
[----:B------:R-:W5:Y:S01]  /*0520*/  LDG.E.CONSTANT R27, desc[UR12][R24.64] ;  /* 0x0000000c181b7981 */ /* 0x000f62000c1e9900 */
[----:B------:R-:W-:Y:S01]  /*0530*/  BSSY.RECONVERGENT B2, `(.L_x_366) ;  /* 0x0000017000027945 */ /* 0x000fe20003800200 */
[----:B--2---:R-:W-:Y:S01]  /*0540*/  FADD R30, R5, -R30 ;  /* 0x8000001e051e7221 */ /* 0x004fe20000000000 */
[----:B---3--:R-:W-:-:S03]  /*0550*/  FADD R31, R6, -R31 ;  /* 0x8000001f061f7221 */ /* 0x008fc60000000000 */
[----:B------:R-:W-:Y:S01]  /*0560*/  FMUL R30, R30, R30 ;  /* 0x0000001e1e1e7220 */ /* 0x000fe20000400000 */
[----:B----4-:R-:W-:-:S03]  /*0570*/  FADD R26, R7, -R26 ;  /* 0x8000001a071a7221 */ /* 0x010fc60000000000 */
[----:B------:R-:W-:Y:S01]  /*0580*/  FFMA R31, R31, R31, R30 ;  /* 0x0000001f1f1f7223 */ /* 0x000fe2000000001e */
[----:B-----5:R-:W-:-:S03]  /*0590*/  FADD R0, R0, -R29 ;  /* 0x8000001d00007221 */ /* 0x020fc60000000000 */
[----:B------:R-:W-:Y:S01]  /*05a0*/  FFMA R31, R26, R26, R31 ;  /* 0x0000001a1a1f7223 */ /* 0x000fe2000000001f */
[----:B------:R-:W-:-:S04]  /*05b0*/  FMUL R0, R0, R0 ;  /* 0x0000000000007220 */ /* 0x000fc80000400000 */
[----:B------:R-:W-:Y:S01]  /*05c0*/  FMNMX R30, R31, 1.00000001335143196e-10, !PT ;  /* 0x2edbe6ff1f1e7809 */ /* 0x000fe20007800000 */
[----:B------:R-:W-:-:S03]  /*05d0*/  FFMA R10, R27, R0, R10 ;  /* 0x000000001b0a7223 */ /* 0x000fc6000000000a */
        /* <DEDUP_REMOVED lines=8> */
.L_x_367:
[----:B-1----:R-:W-:Y:S01]  /*0660*/  FMUL.FTZ R29, R30, R31 ;  /* 0x0000001f1e1d7220 */ /* 0x002fe20000410000 */
[----:B------:R-:W-:-:S03]  /*0670*/  FMUL.FTZ R26, R31, 0.5 ;  /* 0x3f0000001f1a7820 */ /* 0x000fc60000410000 */
[----:B------:R-:W-:-:S04]  /*0680*/  FFMA R0, -R29, R29, R30 ;  /* 0x0000001d1d007223 */ /* 0x000fc8000000011e */
[----:B------:R-:W-:-:S07]  /*0690*/  FFMA R29, R0, R26, R29 ;  /* 0x0000001a001d7223 */ /* 0x000fce000000001d */
.L_x_368:
[----:B------:R-:W-:Y:S05]  /*06a0*/  BSYNC.RECONVERGENT B2 ;  /* 0x0000000000027941 */ /* 0x000fea0003800200 */
.L_x_366:
        /* <DEDUP_REMOVED lines=24> */
.L_x_370:
[----:B-1----:R-:W-:Y:S01]  /*0830*/  FMUL.FTZ R29, R30, R31 ;  /* 0x0000001f1e1d7220 */ /* 0x002fe20000410000 */
[----:B------:R-:W-:-:S03]  /*0840*/  FMUL.FTZ R26, R31, 0.5 ;  /* 0x3f0000001f1a7820 */ /* 0x000fc60000410000 */
[----:B------:R-:W-:-:S04]  /*0850*/  FFMA R0, -R29, R29, R30 ;  /* 0x0000001d1d007223 */ /* 0x000fc8000000011e */
[----:B------:R-:W-:-:S07]  /*0860*/  FFMA R29, R0, R26, R29 ;  /* 0x0000001a001d7223 */ /* 0x000fce000000001d */
.L_x_371:
[----:B------:R-:W-:Y:S05]  /*0870*/  BSYNC.RECONVERGENT B2 ;  /* 0x0000000000027941 */ /* 0x000fea0003800200 */
.L_x_369:
        /* <DEDUP_REMOVED lines=24> */
.L_x_373:
[----:B-1----:R-:W-:Y:S01]  /*0a00*/  FMUL.FTZ R29, R30, R31 ;  /* 0x0000001f1e1d7220 */ /* 0x002fe20000410000 */
[----:B------:R-:W-:-:S03]  /*0a10*/  FMUL.FTZ R26, R31, 0.5 ;  /* 0x3f0000001f1a7820 */ /* 0x000fc60000410000 */
[----:B------:R-:W-:-:S04]  /*0a20*/  FFMA R0, -R29, R29, R30 ;  /* 0x0000001d1d007223 */ /* 0x000fc8000000011e */
[----:B------:R-:W-:-:S07]  /*0a30*/  FFMA R29, R0, R26, R29 ;  /* 0x0000001a001d7223 */ /* 0x000fce000000001d */
.L_x_374:
[----:B------:R-:W-:Y:S05]  /*0a40*/  BSYNC.RECONVERGENT B2 ;  /* 0x0000000000027941 */ /* 0x000fea0003800200 */
.L_x_372:
        /* <DEDUP_REMOVED lines=24> */
.L_x_376:
[----:B-1----:R-:W-:Y:S01]  /*0bd0*/  FMUL.FTZ R29, R30, R31 ;  /* 0x0000001f1e1d7220 */ /* 0x002fe20000410000 */
[----:B------:R-:W-:-:S03]  /*0be0*/  FMUL.FTZ R26, R31, 0.5 ;  /* 0x3f0000001f1a7820 */ /* 0x000fc60000410000 */
[----:B------:R-:W-:-:S04]  /*0bf0*/  FFMA R0, -R29, R29, R30 ;  /* 0x0000001d1d007223 */ /* 0x000fc8000000011e */
[----:B------:R-:W-:-:S07]  /*0c00*/  FFMA R29, R0, R26, R29 ;  /* 0x0000001a001d7223 */ /* 0x000fce000000001d */
.L_x_377:
[----:B------:R-:W-:Y:S05]  /*0c10*/  BSYNC.RECONVERGENT B2 ;  /* 0x0000000000027941 */ /* 0x000fea0003800200 */
.L_x_375:
        /* <DEDUP_REMOVED lines=24> */
.L_x_379:
[----:B-1----:R-:W-:Y:S01]  /*0da0*/  FMUL.FTZ R29, R30, R31 ;  /* 0x0000001f1e1d7220 */ /* 0x002fe20000410000 */
[----:B------:R-:W-:-:S03]  /*0db0*/  FMUL.FTZ R26, R31, 0.5 ;  /* 0x3f0000001f1a7820 */ /* 0x000fc60000410000 */
[----:B------:R-:W-:-:S04]  /*0dc0*/  FFMA R0, -R29, R29, R30 ;  /* 0x0000001d1d007223 */ /* 0x000fc8000000011e */
[----:B------:R-:W-:-:S07]  /*0dd0*/  FFMA R29, R0, R26, R29 ;  /* 0x0000001a001d7223 */ /* 0x000fce000000001d */
.L_x_380:
[----:B------:R-:W-:Y:S05]  /*0de0*/  BSYNC.RECONVERGENT B2 ;  /* 0x0000000000027941 */ /* 0x000fea0003800200 */
.L_x_378:
        /* <DEDUP_REMOVED lines=24> */
.L_x_382:
[----:B-1----:R-:W-:Y:S01]  /*0f70*/  FMUL.FTZ R29, R30, R31 ;  /* 0x0000001f1e1d7220 */ /* 0x002fe20000410000 */
[----:B------:R-:W-:-:S03]  /*0f80*/  FMUL.FTZ R26, R31, 0.5 ;  /* 0x3f0000001f1a7820 */ /* 0x000fc60000410000 */
[----:B------:R-:W-:-:S04]  /*0f90*/  FFMA R0, -R29, R29, R30 ;  /* 0x0000001d1d007223 */ /* 0x000fc8000000011e */
[----:B------:R-:W-:-:S07]  /*0fa0*/  FFMA R29, R0, R26, R29 ;  /* 0x0000001a001d7223 */ /* 0x000fce000000001d */
.L_x_383:
[----:B------:R-:W-:Y:S05]  /*0fb0*/  BSYNC.RECONVERGENT B2 ;  /* 0x0000000000027941 */ /* 0x000fea0003800200 */
.L_x_381:
        /* <DEDUP_REMOVED lines=24> */
.L_x_385:
[----:B-1----:R-:W-:Y:S01]  /*1140*/  FMUL.FTZ R29, R30, R31 ;  /* 0x0000001f1e1d7220 */ /* 0x002fe20000410000 */
[----:B------:R-:W-:-:S03]  /*1150*/  FMUL.FTZ R26, R31, 0.5 ;  /* 0x3f0000001f1a7820 */ /* 0x000fc60000410000 */
[----:B------:R-:W-:-:S04]  /*1160*/  FFMA R0, -R29, R29, R30 ;  /* 0x0000001d1d007223 */ /* 0x000fc8000000011e */
[----:B------:R-:W-:-:S07]  /*1170*/  FFMA R29, R0, R26, R29 ;  /* 0x0000001a001d7223 */ /* 0x000fce000000001d */
.L_x_386:
[----:B------:R-:W-:Y:S05]  /*1180*/  BSYNC.RECONVERGENT B2 ;  /* 0x0000000000027941 */ /* 0x000fea0003800200 */
.L_x_384:
[----:B------:R-:W2:Y:S04]  /*1190*/  LDG.E.CONSTANT R22, desc[UR12][R22.64+0x1c] ;  /* 0x00001c0c16167981 */ /* 0x000ea8000c1e9900 */
[----:B------:R-:W3:Y:S01]  /*11a0*/  LDG.E.CONSTANT R25, desc[UR12][R24.64+0x1c] ;  /* 0x00001c0c18197981 */ /* 0x000ee2000c1e9900 */
[----:B------:R-:W-:Y:S02]  /*11b0*/  IADD3 R28, PT, PT, R28, 0x8, RZ ;  /* 0x000000081c1c7810 */ /* 0x000fe40007ffe0ff */
[----:B------:R-:W-:Y:S02]  /*11c0*/  IADD3 R20, P1, PT, R20, 0x20, RZ ;  /* 0x0000002014147810 */ /* 0x000fe40007f3e0ff */
[----:B------:R-:W-:Y:S02]  /*11d0*/  ISETP.NE.AND P0, PT, R28, RZ, PT ;  /* 0x000000ff1c00720c */ /* 0x000fe40003f05270 */
[----:B------:R-:W-:-:S02]  /*11e0*/  IADD3 R18, P2, PT, R18, 0x20, RZ ;  /* 0x0000002012127810 */ /* 0x000fc40007f5e0ff */
[----:B------:R-:W-:Y:S02]  /*11f0*/  IADD3 R16, P3, PT, R16, 0x20, RZ ;  /* 0x0000002010107810 */ /* 0x000fe40007f7e0ff */
[----:B------:R-:W-:Y:S02]  /*1200*/  IADD3.X R21, PT, PT, RZ, R21, RZ, P1, !PT ;  /* 0x00000015ff157210 */ /* 0x000fe40000ffe4ff */
[----:B------:R-:W-:Y:S02]  /*1210*/  IADD3.X R19, PT, PT, RZ, R19, RZ, P2, !PT ;  /* 0x00000013ff137210 */ /* 0x000fe400017fe4ff */
[----:B------:R-:W-:Y:S02]  /*1220*/  IADD3.X R17, PT, PT, RZ, R17, RZ, P3, !PT ;  /* 0x00000011ff117210 */ /* 0x000fe40001ffe4ff */
[----:B------:R-:W-:Y:S01]  /*1230*/  IADD3 R11, PT, PT, R11, 0x8, RZ ;  /* 0x000000080b0b7810 */ /* 0x000fe20007ffe0ff */
[----:B--2---:R-:W-:-:S04]  /*1240*/  FADD R29, R22, -R29 ;  /* 0x8000001d161d7221 */ /* 0x004fc80000000000 */
[----:B------:R-:W-:-:S04]  /*1250*/  FMUL R29, R29, R29 ;  /* 0x0000001d1d1d7220 */ /* 0x000fc80000400000 */
[----:B---3--:R-:W-:Y:S01]  /*1260*/  FFMA R10, R25, R29, R10 ;  /* 0x0000001d190a7223 */ /* 0x008fe2000000000a */
[----:B------:R-:W-:Y:S06]  /*1270*/  @P0 BRA `(.L_x_387) ;  /* 0xfffffff000300947 */ /* 0x000fec000383ffff */
.L_x_362:
[----:B------:R-:W-:Y:S05]  /*1280*/  BSYNC.RECONVERGENT B1 ;  /* 0x0000000000017941 */ /* 0x000fea0003800200 */
.L_x_361:
[----:B------:R-:W-:-:S13]  /*1290*/  ISETP.NE.AND P0, PT, R2, RZ, PT ;  /* 0x000000ff0200720c */ /* 0x000fda0003f05270 */
[----:B------:R-:W-:Y:S05]  /*12a0*/  @!P0 BRA `(.L_x_360) ;  /* 0x0000000000f48947 */ /* 0x000fea0003800000 */
[----:B------:R-:W0:Y:S01]  /*12b0*/  LDC.64 R20, c[0x0][0x388] ;  /* 0x0000e200ff147b82 */ /* 0x000e220000000a00 */
[----:B------:R-:W-:-:S07]  /*12c0*/  IADD3 R19, PT, PT, R4, R3, RZ ;  /* 0x0000000304137210 */ /* 0x000fce0007ffe0ff */
[----:B------:R-:W1:Y:S08]  /*12d0*/  LDC.64 R22, c[0x0][0x380] ;  /* 0x0000e000ff167b82 */ /* 0x000e700000000a00 */
[----:B------:R-:W2:Y:S08]  /*12e0*/  LDC.64 R16, c[0x0][0x390] ;  /* 0x0000e400ff107b82 */ /* 0x000eb00000000a00 */
[----:B------:R-:W3:Y:S01]  /*12f0*/  LDC.64 R12, c[0x0][0x398] ;  /* 0x0000e600ff0c7b82 */ /* 0x000ee20000000a00 */
[----:B0-----:R-:W-:-:S03]  /*1300*/  IMAD.WIDE.U32 R20, R3, 0x4, R20 ;  /* 0x0000000403147825 */ /* 0x001fc600078e0014 */
[----:B------:R-:W-:-:S04]  /*1310*/  MOV R4, R20 ;  /* 0x0000001400047202 */ /* 0x000fc80000000f00 */
[----:B------:R-:W0:Y:S01]  /*1320*/  LDC.64 R14, c[0x0][0x3a0] ;  /* 0x0000e800ff0e7b82 */ /* 0x000e220000000a00 */
[----:B-1----:R-:W-:-:S03]  /*1330*/  IMAD.WIDE.U32 R22, R3, 0x4, R22 ;  /* 0x0000000403167825 */ /* 0x002fc600078e0016 */
[----:B------:R-:W-:Y:S01]  /*1340*/  MOV R20, R22 ;  /* 0x0000001600147202 */ /* 0x000fe20000000f00 */
[----:B--2---:R-:W-:Y:S01]  /*1350*/  IMAD.WIDE.U32 R16, R3, 0x4, R16 ;  /* 0x0000000403107825 */ /* 0x004fe200078e0010 */
[----:B------:R-:W-:Y:S02]  /*1360*/  IADD3 R22, PT, PT, -R2, RZ, RZ ;  /* 0x000000ff02167210 */ /* 0x000fe40007ffe1ff */
[----:B------:R-:W-:Y:S02]  /*1370*/  MOV R18, R16 ;  /* 0x0000001000127202 */ /* 0x000fe40000000f00 */
[----:B------:R-:W-:-:S07]  /*1380*/  MOV R11, R17 ;  /* 0x00000011000b7202 */ /* 0x000fce0000000f00 */
.L_x_391:
[----:B------:R-:W-:Y:S02]  /*1390*/  MOV R2, R18 ;  /* 0x0000001200027202 */ /* 0x000fe40000000f00 */
[----:B------:R-:W-:-:S05]  /*13a0*/  MOV R3, R11 ;  /* 0x0000000b00037202 */ /* 0x000fca0000000f00 */
[----:B------:R1:W2:Y:S02]  /*13b0*/  LDG.E.CONSTANT R16, desc[UR12][R2.64] ;  /* 0x0000000c02107981 */ /* 0x0002a4000c1e9900 */
[----:B-1----:R-:W-:Y:S02]  /*13c0*/  MOV R2, R4 ;  /* 0x0000000400027202 */ /* 0x002fe40000000f00 */
[----:B------:R-:W-:-:S05]  /*13d0*/  MOV R3, R21 ;  /* 0x0000001500037202 */ /* 0x000fca0000000f00 */
[----:B------:R1:W4:Y:S02]  /*13e0*/  LDG.E.CONSTANT R17, desc[UR12][R2.64] ;  /* 0x0000000c02117981 */ /* 0x000324000c1e9900 */
[----:B-1----:R-:W-:Y:S02]  /*13f0*/  MOV R2, R20 ;  /* 0x0000001400027202 */ /* 0x002fe40000000f00 */
[----:B------:R-:W-:-:S05]  /*1400*/  MOV R3, R23 ;  /* 0x0000001700037202 */ /* 0x000fca0000000f00 */
[----:B------:R3:W4:Y:S01]  /*1410*/  LDG.E.CONSTANT R0, desc[UR12][R2.64] ;  /* 0x0000000c02007981 */ /* 0x000722000c1e9900 */
[----:B------:R-:W-:Y:S01]  /*1420*/  BSSY.RECONVERGENT B1, `(.L_x_388) ;  /* 0x0000016000017945 */ /* 0x000fe20003800200 */
[----:B---3--:R-:W-:-:S04]  /*1430*/  IMAD.WIDE R2, R19, 0x4, R12 ;  /* 0x0000000413027825 */ /* 0x008fc800078e020c */
[----:B--2--5:R-:W-:-:S04]  /*1440*/  FADD R16, R5, -R16 ;  /* 0x8000001005107221 */ /* 0x024fc80000000000 */
[----:B------:R-:W-:Y:S01]  /*1450*/  FMUL R16, R16, R16 ;  /* 0x0000001010107220 */ /* 0x000fe20000400000 */
[----:B----4-:R-:W-:-:S04]  /*1460*/  FADD R17, R6, -R17 ;  /* 0x8000001106117221 */ /* 0x010fc80000000000 */
[----:B------:R-:W-:Y:S01]  /*1470*/  FFMA R17, R17, R17, R16 ;  /* 0x0000001111117223 */ /* 0x000fe20000000010 */
[----:B------:R-:W-:-:S04]  /*1480*/  FADD R0, R7, -R0 ;  /* 0x8000000007007221 */ /* 0x000fc80000000000 */
[----:B------:R-:W-:-:S05]  /*1490*/  FFMA R17, R0, R0, R17 ;  /* 0x0000000000117223 */ /* 0x000fca0000000011 */
[----:B------:R-:W-:Y:S01]  /*14a0*/  FMNMX R26, R17, 1.00000001335143196e-10, !PT ;  /* 0x2edbe6ff111a7809 */ /* 0x000fe20007800000 */
[----:B0-----:R-:W-:-:S03]  /*14b0*/  IMAD.WIDE R16, R19, 0x4, R14 ;  /* 0x0000000413107825 */ /* 0x001fc600078e020e */
        /* <DEDUP_REMOVED lines=8> */
.L_x_389:
[----:B-1----:R-:W-:Y:S01]  /*1540*/  FMUL.FTZ R29, R26, R25 ;  /* 0x000000191a1d7220 */ /* 0x002fe20000410000 */
[----:B------:R-:W-:-:S03]  /*1550*/  FMUL.FTZ R24, R25, 0.5 ;  /* 0x3f00000019187820 */ /* 0x000fc60000410000 */
[----:B------:R-:W-:-:S04]  /*1560*/  FFMA R0, -R29, R29, R26 ;  /* 0x0000001d1d007223 */ /* 0x000fc8000000011a */
[----:B------:R-:W-:-:S07]  /*1570*/  FFMA R29, R0, R24, R29 ;  /* 0x00000018001d7223 */ /* 0x000fce000000001d */
.L_x_390:
[----:B------:R-:W-:Y:S05]  /*1580*/  BSYNC.RECONVERGENT B1 ;  /* 0x0000000000017941 */ /* 0x000fea0003800200 */
.L_x_388:
[----:B------:R-:W2:Y:S04]  /*1590*/  LDG.E.CONSTANT R2, desc[UR12][R2.64] ;  /* 0x0000000c02027981 */ /* 0x000ea8000c1e9900 */
[----:B------:R-:W3:Y:S01]  /*15a0*/  LDG.E.CONSTANT R17, desc[UR12][R16.64] ;  /* 0x0000000c10117981 */ /* 0x000ee2000c1e9900 */
[----:B------:R-:W-:Y:S02]  /*15b0*/  IADD3 R22, PT, PT, R22, 0x1, RZ ;  /* 0x0000000116167810 */ /* 0x000fe40007ffe0ff */
[----:B------:R-:W-:Y:S02]  /*15c0*/  IADD3 R18, P1, PT, R18, 0x4, RZ ;  /* 0x0000000412127810 */ /* 0x000fe40007f3e0ff */
[----:B------:R-:W-:Y:S02]  /*15d0*/  ISETP.NE.AND P0, PT, R22, RZ, PT ;  /* 0x000000ff1600720c */ /* 0x000fe40003f05270 */
[----:B------:R-:W-:-:S02]  /*15e0*/  IADD3 R4, P2, PT, R4, 0x4, RZ ;  /* 0x0000000404047810 */ /* 0x000fc40007f5e0ff */
[----:B------:R-:W-:Y:S02]  /*15f0*/  IADD3 R20, P3, PT, R20, 0x4, RZ ;  /* 0x0000000414147810 */ /* 0x000fe40007f7e0ff */
[----:B------:R-:W-:Y:S02]  /*1600*/  IADD3 R19, PT, PT, R19, 0x1, RZ ;  /* 0x0000000113137810 */ /* 0x000fe40007ffe0ff */
[----:B------:R-:W-:Y:S02]  /*1610*/  IADD3.X R11, PT, PT, RZ, R11, RZ, P1, !PT ;  /* 0x0000000bff0b7210 */ /* 0x000fe40000ffe4ff */
[----:B------:R-:W-:Y:S02]  /*1620*/  IADD3.X R21, PT, PT, RZ, R21, RZ, P2, !PT ;  /* 0x00000015ff157210 */ /* 0x000fe400017fe4ff */
[----:B------:R-:W-:Y:S01]  /*1630*/  IADD3.X R23, PT, PT, RZ, R23, RZ, P3, !PT ;  /* 0x00000017ff177210 */ /* 0x000fe20001ffe4ff */
[----:B--2---:R-:W-:-:S04]  /*1640*/  FADD R29, R2, -R29 ;  /* 0x8000001d021d7221 */ /* 0x004fc80000000000 */
[----:B------:R-:W-:-:S04]  /*1650*/  FMUL R29, R29, R29 ;  /* 0x0000001d1d1d7220 */ /* 0x000fc80000400000 */
[----:B---3--:R-:W-:Y:S01]  /*1660*/  FFMA R10, R17, R29, R10 ;  /* 0x0000001d110a7223 */ /* 0x008fe2000000000a */
[----:B------:R-:W-:Y:S06]  /*1670*/  @P0 BRA `(.L_x_391) ;  /* 0xfffffffc00440947 */ /* 0x000fec000383ffff */
.L_x_360:
[----:B0-----:R-:W-:Y:S05]  /*1680*/  BSYNC.RECONVERGENT B0 ;  /* 0x0000000000007941 */ /* 0x001fea0003800200 */
.L_x_359:
[----:B------:R-:W0:Y:S01]  /*1690*/  LDCU UR4, c[0x0][0x3b0] ;  /* 0x00007600ff0477ac */ /* 0x000e220008000800 */
[----:B------:R-:W-:Y:S01]  /*16a0*/  BSSY.RECONVERGENT B0, `(.L_x_392) ;  /* 0x0000039000007945 */ /* 0x000fe20003800200 */
[----:B0-----:R-:W-:-:S04]  /*16b0*/  MOV R15, UR4 ;  /* 0x00000004000f7c02 */ /* 0x001fc80008000f00 */
[----:B------:R-:W-:-:S13]  /*16c0*/  ISETP.GE.AND P0, PT, R8, R15, PT ;  /* 0x0000000f0800720c */ /* 0x000fda0003f06270 */
[----:B------:R-:W-:Y:S05]  /*16d0*/  @P0 BRA `(.L_x_393) ;  /* 0x0000000000d40947 */ /* 0x000fea0003800000 */
[----:B------:R-:W-:Y:S01]  /*16e0*/  ISETP.NE.AND P0, PT, R9, R8, PT ;  /* 0x000000080900720c */ /* 0x000fe20003f05270 */
[----:B------:R-:W-:-:S12]  /*16f0*/  BSSY.RECONVERGENT B1, `(.L_x_394) ;  /* 0x0000032000017945 */ /* 0x000fd80003800200 */
[----:B------:R-:W-:Y:S05]  /*1700*/  @!P0 BRA `(.L_x_395) ;  /* 0x0000000000c08947 */ /* 0x000fea0003800000 */
[----:B------:R-:W0:Y:S08]  /*1710*/  LDC.64 R16, c[0x0][0x390] ;  /* 0x0000e400ff107b82 */ /* 0x000e300000000a00 */
[----:B------:R-:W1:Y:S08]  /*1720*/  LDC.64 R14, c[0x0][0x388] ;  /* 0x0000e200ff0e7b82 */ /* 0x000e700000000a00 */
[----:B------:R-:W2:Y:S01]  /*1730*/  LDC.64 R12, c[0x0][0x380] ;  /* 0x0000e000ff0c7b82 */ /* 0x000ea20000000a00 */
[----:B0----5:R-:W-:-:S04]  /*1740*/  IMAD.WIDE R6, R9, 0x4, R16 ;  /* 0x0000000409067825 */ /* 0x021fc800078e0210 */
[C---:B------:R-:W-:Y:S02]  /*1750*/  IMAD.WIDE.U32 R16, R8.reuse, 0x4, R16 ;  /* 0x0000000408107825 */ /* 0x040fe400078e0010 */
[----:B------:R-:W3:Y:S02]  /*1760*/  LDG.E.CONSTANT R6, desc[UR12][R6.64] ;  /* 0x0000000c06067981 */ /* 0x000ee4000c1e9900 */
        /* <DEDUP_REMOVED lines=10> */
[----:B---3--:R-:W-:Y:S01]  /*1810*/  FADD R0, R6, -R17 ;  /* 0x8000001106007221 */ /* 0x008fe20000000000 */
[----:B----4-:R-:W-:-:S03]  /*1820*/  FADD R11, R4, -R15 ;  /* 0x8000000f040b7221 */ /* 0x010fc60000000000 */
[----:B------:R-:W-:-:S04]  /*1830*/  FMUL R4, R0, R0 ;  /* 0x0000000000047220 */ /* 0x000fc80000400000 */
        /* <DEDUP_REMOVED lines=12> */
.L_x_397:
[----:B-1----:R-:W-:Y:S01]  /*1900*/  FMUL.FTZ R29, R4, R5 ;  /* 0x00000005041d7220 */ /* 0x002fe20000410000 */
[----:B------:R-:W-:-:S03]  /*1910*/  FMUL.FTZ R2, R5, 0.5 ;  /* 0x3f00000005027820 */ /* 0x000fc60000410000 */
[----:B------:R-:W-:-:S04]  /*1920*/  FFMA R0, -R29, R29, R4 ;  /* 0x0000001d1d007223 */ /* 0x000fc80000000104 */
[----:B------:R-:W-:-:S07]  /*1930*/  FFMA R29, R0, R2, R29 ;  /* 0x00000002001d7223 */ /* 0x000fce000000001d */
.L_x_398:
[----:B------:R-:W-:Y:S05]  /*1940*/  BSYNC.RECONVERGENT B2 ;  /* 0x0000000000027941 */ /* 0x000fea0003800200 */
.L_x_396:
[----:B------:R-:W0:Y:S01]  /*1950*/  LDCU UR4, c[0x0][0x3b0] ;  /* 0x00007600ff0477ac */ /* 0x000e220008000800 */
[----:B------:R-:W1:Y:S08]  /*1960*/  LDC.64 R2, c[0x0][0x398] ;  /* 0x0000e600ff027b82 */ /* 0x000e700000000a00 */
[----:B------:R-:W2:Y:S01]  /*1970*/  LDC.64 R4, c[0x0][0x3a0] ;  /* 0x0000e800ff047b82 */ /* 0x000ea20000000a00 */
[----:B0-----:R-:W-:-:S05]  /*1980*/  MOV R15, UR4 ;  /* 0x00000004000f7c02 */ /* 0x001fca0008000f00 */
[----:B------:R-:W-:-:S04]  /*1990*/  IMAD R7, R9, R15, R8 ;  /* 0x0000000f09077224 */ /* 0x000fc800078e0208 */
[----:B-1----:R-:W-:-:S06]  /*19a0*/  IMAD.WIDE R2, R7, 0x4, R2 ;  /* 0x0000000407027825 */ /* 0x002fcc00078e0202 */
[----:B------:R-:W3:Y:S01]  /*19b0*/  LDG.E.CONSTANT R2, desc[UR12][R2.64] ;  /* 0x0000000c02027981 */ /* 0x000ee2000c1e9900 */
[----:B--2---:R-:W-:-:S06]  /*19c0*/  IMAD.WIDE R4, R7, 0x4, R4 ;  /* 0x0000000407047825 */ /* 0x004fcc00078e0204 */
[----:B------:R-:W2:Y:S01]  /*19d0*/  LDG.E.CONSTANT R5, desc[UR12][R4.64] ;  /* 0x0000000c04057981 */ /* 0x000ea2000c1e9900 */
[----:B---3--:R-:W-:-:S04]  /*19e0*/  FADD R29, R2, -R29 ;  /* 0x8000001d021d7221 */ /* 0x008fc80000000000 */
[----:B------:R-:W-:-:S04]  /*19f0*/  FMUL R29, R29, R29 ;  /* 0x0000001d1d1d7220 */ /* 0x000fc80000400000 */
[----:B--2---:R-:W-:-:S07]  /*1a00*/  FFMA R10, R5, R29, R10 ;  /* 0x0000001d050a7223 */ /* 0x004fce000000000a */
.L_x_395:
[----:B------:R-:W-:Y:S05]  /*1a10*/  BSYNC.RECONVERGENT B1 ;  /* 0x0000000000017941 */ /* 0x000fea0003800200 */
.L_x_394:
[----:B------:R-:W-:-:S07]  /*1a20*/  IADD3 R8, PT, PT, R8, 0x1, RZ ;  /* 0x0000000108087810 */ /* 0x000fce0007ffe0ff */
.L_x_393:
[----:B------:R-:W-:Y:S05]  /*1a30*/  BSYNC.RECONVERGENT B0 ;  /* 0x0000000000007941 */ /* 0x000fea0003800200 */
.L_x_392:
[----:B------:R-:W-:Y:S01]  /*1a40*/  ISETP.GE.AND P0, PT, R8, R15, PT ;  /* 0x0000000f0800720c */ /* 0x000fe20003f06270 */
[----:B------:R-:W-:-:S12]  /*1a50*/  BSSY.RECONVERGENT B0, `(.L_x_399) ;  /* 0x000014f000007945 */ /* 0x000fd80003800200 */
[----:B------:R-:W-:Y:S05]  /*1a60*/  @P0 BRA `(.L_x_400) ;  /* 0x0000001400340947 */ /* 0x000fea0003800000 */
[----:B-----5:R-:W0:Y:S08]  /*1a70*/  LDC.64 R6, c[0x0][0x380] ;  /* 0x0000e000ff067b82 */ /* 0x020e300000000a00 */
[----:B------:R-:W1:Y:S08]  /*1a80*/  LDC.64 R12, c[0x0][0x388] ;  /* 0x0000e200ff0c7b82 */ /* 0x000e700000000a00 */
[----:B------:R-:W2:Y:S01]  /*1a90*/  LDC.64 R16, c[0x0][0x390] ;  /* 0x0000e400ff107b82 */ /* 0x000ea20000000a00 */
[----:B0-----:R-:W-:-:S05]  /*1aa0*/  IMAD.WIDE R2, R9, 0x4, R6 ;  /* 0x0000000409027825 */ /* 0x001fca00078e0206 */
[----:B------:R0:W5:Y:S01]  /*1ab0*/  LDG.E.CONSTANT R21, desc[UR12][R2.64] ;  /* 0x0000000c02157981 */ /* 0x000162000c1e9900 */
[----:B-1----:R-:W-:-:S05]  /*1ac0*/  IMAD.WIDE R4, R9, 0x4, R12 ;  /* 0x0000000409047825 */ /* 0x002fca00078e020c */
[----:B------:R0:W5:Y:S01]  /*1ad0*/  LDG.E.CONSTANT R20, desc[UR12][R4.64] ;  /* 0x0000000c04147981 */ /* 0x000162000c1e9900 */
[----:B--2---:R-:W-:-:S05]  /*1ae0*/  IMAD.WIDE R18, R9, 0x4, R16 ;  /* 0x0000000409127825 */ /* 0x004fca00078e0210 */
[----:B------:R0:W5:Y:S01]  /*1af0*/  LDG.E.CONSTANT R11, desc[UR12][R18.64] ;  /* 0x0000000c120b7981 */ /* 0x000162000c1e9900 */
[----:B------:R-:W-:-:S04]  /*1b00*/  IADD3 R0, PT, PT, -R8, R15, RZ ;  /* 0x0000000f08007210 */ /* 0x000fc80007ffe1ff */
[----:B------:R-:W-:Y:S01]  /*1b10*/  LOP3.LUT P0, R0, R0, 0x7, RZ, 0xc0, !PT ;  /* 0x0000000700007812 */ /* 0x000fe2000780c0ff */
[----:B------:R-:W-:Y:S01]  /*1b20*/  BSSY.RECONVERGENT B1, `(.L_x_401) ;  /* 0x0000035000017945 */ /* 0x000fe20003800200 */
[----:B------:R-:W-:-:S11]  /*1b30*/  MOV R14, R8 ;  /* 0x00000008000e7202 */ /* 0x000fd60000000f00 */
[----:B0-----:R-:W-:Y:S05]  /*1b40*/  @!P0 BRA `(.L_x_402) ;  /* 0x0000000000c88947 */ /* 0x001fea0003800000 */
[----:B------:R-:W0:Y:S01]  /*1b50*/  LDC.64 R2, c[0x0][0x398] ;  /* 0x0000e600ff027b82 */ /* 0x000e220000000a00 */
[----:B------:R-:W-:Y:S01]  /*1b60*/  IMAD.WIDE.U32 R16, R8, 0x4, R16 ;  /* 0x0000000408107825 */ /* 0x000fe200078e0010 */
[----:B------:R-:W-:Y:S02]  /*1b70*/  IADD3 R24, PT, PT, -R0, RZ, RZ ;  /* 0x000000ff00187210 */ /* 0x000fe40007ffe1ff */
[----:B------:R-:W-:Y:S01]  /*1b80*/  MOV R14, R8 ;  /* 0x00000008000e7202 */ /* 0x000fe20000000f00 */
[----:B------:R-:W-:-:S03]  /*1b90*/  IMAD.WIDE.U32 R18, R8, 0x4, R12 ;  /* 0x0000000408127825 */ /* 0x000fc600078e000c */
[----:B------:R-:W1:Y:S01]  /*1ba0*/  LDC.64 R4, c[0x0][0x3a0] ;  /* 0x0000e800ff047b82 */ /* 0x000e620000000a00 */
[----:B------:R-:W-:-:S04]  /*1bb0*/  IMAD.WIDE.U32 R22, R8, 0x4, R6 ;  /* 0x0000000408167825 */ /* 0x000fc800078e0006 */
[----:B------:R-:W-:-:S07]  /*1bc0*/  IMAD R15, R9, R15, R8 ;  /* 0x0000000f090f7224 */ /* 0x000fce00078e0208 */
.L_x_406:
[----:B------:R-:W2:Y:S04]  /*1bd0*/  LDG.E.CONSTANT R6, desc[UR12][R16.64] ;  /* 0x0000000c10067981 */ /* 0x000ea8000c1e9900 */
[----:B------:R-:W3:Y:S04]  /*1be0*/  LDG.E.CONSTANT R7, desc[UR12][R18.64] ;  /* 0x0000000c12077981 */ /* 0x000ee8000c1e9900 */
[----:B------:R-:W4:Y:S01]  /*1bf0*/  LDG.E.CONSTANT R0, desc[UR12][R22.64] ;  /* 0x0000000c16007981 */ /* 0x000f22000c1e9900 */
[----:B------:R-:W-:Y:S01]  /*1c00*/  BSSY.RECONVERGENT B2, `(.L_x_403) ;  /* 0x0000016000027945 */ /* 0x000fe20003800200 */
[----:B-1----:R-:W-:-:S04]  /*1c10*/  IMAD.WIDE R12, R15, 0x4, R4 ;  /* 0x000000040f0c7825 */ /* 0x002fc800078e0204 */
[----:B--2--5:R-:W-:Y:S01]  /*1c20*/  FADD R6, R11, -R6 ;  /* 0x800000060b067221 */ /* 0x024fe20000000000 */
[----:B---3--:R-:W-:-:S03]  /*1c30*/  FADD R7, R20, -R7 ;  /* 0x8000000714077221 */ /* 0x008fc60000000000 */
[----:B------:R-:W-:Y:S01]  /*1c40*/  FMUL R6, R6, R6 ;  /* 0x0000000606067220 */ /* 0x000fe20000400000 */
[----:B----4-:R-:W-:-:S03]  /*1c50*/  FADD R0, R21, -R0 ;  /* 0x8000000015007221 */ /* 0x010fc60000000000 */
[----:B------:R-:W-:-:S04]  /*1c60*/  FFMA R7, R7, R7, R6 ;  /* 0x0000000707077223 */ /* 0x000fc80000000006 */
        /* <DEDUP_REMOVED lines=11> */
.L_x_404:
[----:B-1----:R-:W-:Y:S01]  /*1d20*/  FMUL.FTZ R29, R26, R25 ;  /* 0x000000191a1d7220 */ /* 0x002fe20000410000 */
[----:B------:R-:W-:-:S03]  /*1d30*/  FMUL.FTZ R25, R25, 0.5 ;  /* 0x3f00000019197820 */ /* 0x000fc60000410000 */
[----:B------:R-:W-:-:S04]  /*1d40*/  FFMA R0, -R29, R29, R26 ;  /* 0x0000001d1d007223 */ /* 0x000fc8000000011a */
[----:B------:R-:W-:-:S07]  /*1d50*/  FFMA R29, R0, R25, R29 ;  /* 0x00000019001d7223 */ /* 0x000fce000000001d */
.L_x_405:
[----:B------:R-:W-:Y:S05]  /*1d60*/  BSYNC.RECONVERGENT B2 ;  /* 0x0000000000027941 */ /* 0x000fea0003800200 */
.L_x_403:
        /* <DEDUP_REMOVED lines=16> */
.L_x_402:
[----:B------:R-:W-:Y:S05]  /*1e70*/  BSYNC.RECONVERGENT B1 ;  /* 0x0000000000017941 */ /* 0x000fea0003800200 */
.L_x_401:
[----:B------:R-:W0:Y:S02]  /*1e80*/  LDC R23, c[0x0][0x3b0] ;  /* 0x0000ec00ff177b82 */ /* 0x000e240000000800 */
[----:B0-----:R-:W-:-:S04]  /*1e90*/  IADD3 R0, PT, PT, R8, -R23, RZ ;  /* 0x8000001708007210 */ /* 0x001fc80007ffe0ff */
[----:B------:R-:W-:-:S13]  /*1ea0*/  ISETP.GT.U32.AND P0, PT, R0, -0x8, PT ;  /* 0xfffffff80000780c */ /* 0x000fda0003f04070 */
[----:B------:R-:W-:Y:S05]  /*1eb0*/  @P0 BRA `(.L_x_400) ;  /* 0x0000001000200947 */ /* 0x000fea0003800000 */
[----:B------:R-:W0:Y:S01]  /*1ec0*/  LDC.64 R4, c[0x0][0x398] ;  /* 0x0000e600ff047b82 */ /* 0x000e220000000a00 */
[----:B------:R-:W1:Y:S01]  /*1ed0*/  LDCU.128 UR4, c[0x0][0x380] ;  /* 0x00007000ff0477ac */ /* 0x000e620008000c00 */
[----:B------:R-:W-:Y:S01]  /*1ee0*/  HFMA2 R12, -RZ, RZ, 0, 9.5367431640625e-07 ;  /* 0x00000010ff0c7431 */ /* 0x000fe200000001ff */
[----:B------:R-:W-:Y:S02]  /*1ef0*/  MOV R13, 0x0 ;  /* 0x00000000000d7802 */ /* 0x000fe40000000f00 */
[CC--:B------:R-:W-:Y:S01]  /*1f00*/  IADD3 R8, PT, PT, R14.reuse, -R23.reuse, RZ ;  /* 0x800000170e087210 */ /* 0x0c0fe20007ffe0ff */
[----:B------:R-:W-:Y:S02]  /*1f10*/  IMAD R23, R9, R23, R14 ;  /* 0x0000001709177224 */ /* 0x000fe400078e020e */
[----:B------:R-:W2:Y:S01]  /*1f20*/  LDC.64 R2, c[0x0][0x3a0] ;  /* 0x0000e800ff027b82 */ /* 0x000ea20000000a00 */
[----:B------:R-:W-:-:S07]  /*1f30*/  IMAD.WIDE.U32 R12, R14, 0x4, R12 ;  /* 0x000000040e0c7825 */ /* 0x000fce00078e000c */
[----:B------:R-:W3:Y:S01]  /*1f40*/  LDC.64 R6, c[0x0][0x390] ;  /* 0x0000e400ff067b82 */ /* 0x000ee20000000a00 */
[C---:B-1----:R-:W-:Y:S02]  /*1f50*/  IADD3 R18, P0, PT, R12.reuse, UR4, RZ ;  /* 0x000000040c127c10 */ /* 0x042fe4000ff1e0ff */
[----:B------:R-:W-:Y:S02]  /*1f60*/  IADD3 R16, P1, PT, R12, UR6, RZ ;  /* 0x000000060c107c10 */ /* 0x000fe4000ff3e0ff */
[C---:B------:R-:W-:Y:S02]  /*1f70*/  IADD3.X R19, PT, PT, R13.reuse, UR5, RZ, P0, !PT ;  /* 0x000000050d137c10 */ /* 0x040fe400087fe4ff */
[----:B0-----:R-:W-:Y:S02]  /*1f80*/  IADD3 R4, P3, PT, R4, 0x10, RZ ;  /* 0x0000001004047810 */ /* 0x001fe40007f7e0ff */
[----:B------:R-:W-:Y:S02]  /*1f90*/  IADD3.X R17, PT, PT, R13, UR7, RZ, P1, !PT ;  /* 0x000000070d117c10 */ /* 0x000fe40008ffe4ff */
[----:B------:R-:W-:-:S02]  /*1fa0*/  IADD3.X R5, PT, PT, RZ, R5, RZ, P3, !PT ;  /* 0x00000005ff057210 */ /* 0x000fc40001ffe4ff */
[----:B--2---:R-:W-:-:S04]  /*1fb0*/  IADD3 R2, P4, PT, R2, 0x10, RZ ;  /* 0x0000001002027810 */ /* 0x004fc80007f9e0ff */
[----:B------:R-:W-:Y:S02]  /*1fc0*/  IADD3.X R3, PT, PT, RZ, R3, RZ, P4, !PT ;  /* 0x00000003ff037210 */ /* 0x000fe400027fe4ff */
[----:B---3--:R-:W-:-:S04]  /*1fd0*/  IADD3 R0, P2, PT, R12, R6, RZ ;  /* 0x000000060c007210 */ /* 0x008fc80007f5e0ff */
[----:B------:R-:W-:-:S09]  /*1fe0*/  IADD3.X R15, PT, PT, R13, R7, RZ, P2, !PT ;  /* 0x000000070d0f7210 */ /* 0x000fd200017fe4ff */
.L_x_431:
[----:B------:R-:W-:Y:S01]  /*1ff0*/  MOV R14, R0 ;  /* 0x00000000000e7202 */ /* 0x000fe20000000f00 */
[----:B------:R-:W2:Y:S04]  /*2000*/  LDG.E.CONSTANT R7, desc[UR12][R16.64+-0x10] ;  /* 0xfffff00c10077981 */ /* 0x000ea8000c1e9900 */
[----:B------:R-:W3:Y:S04]  /*2010*/  LDG.E.CONSTANT R6, desc[UR12][R14.64+-0x10] ;  /* 0xfffff00c0e067981 */ /* 0x000ee8000c1e9900 */
[----:B------:R-:W4:Y:S01]  /*2020*/  LDG.E.CONSTANT R0, desc[UR12][R18.64+-0x10] ;  /* 0xfffff00c12007981 */ /* 0x000f22000c1e9900 */
[----:B------:R-:W-:Y:S01]  /*2030*/  BSSY.RECONVERGENT B1, `(.L_x_407) ;  /* 0x0000016000017945 */ /* 0x000fe20003800200 */
[----:B------:R-:W-:-:S04]  /*2040*/  IMAD.WIDE R12, R23, 0x4, R2 ;  /* 0x00000004170c7825 */ /* 0x000fc800078e0202 */
[----:B--2--5:R-:W-:Y:S01]  /*2050*/  FADD R7, R20, -R7 ;  /* 0x8000000714077221 */ /* 0x024fe20000000000 */
[----:B---3--:R-:W-:-:S04]  /*2060*/  FADD R6, R11, -R6 ;  /* 0x800000060b067221 */ /* 0x008fc80000000000 */
[----:B------:R-:W-:Y:S01]  /*2070*/  FMUL R6, R6, R6 ;  /* 0x0000000606067220 */ /* 0x000fe20000400000 */
[----:B----4-:R-:W-:-:S03]  /*2080*/  FADD R0, R21, -R0 ;  /* 0x8000000015007221 */ /* 0x010fc60000000000 */
[----:B------:R-:W-:-:S04]  /*2090*/  FFMA R7, R7, R7, R6 ;  /* 0x0000000707077223 */ /* 0x000fc80000000006 */
[----:B------:R-:W-:-:S05]  /*20a0*/  FFMA R7, R0, R0, R7 ;  /* 0x0000000000077223 */ /* 0x000fca0000000007 */
[----:B------:R-:W-:-:S04]  /*20b0*/  FMNMX R24, R7, 1.00000001335143196e-10, !PT ;  /* 0x2edbe6ff07187809 */ /* 0x000fc80007800000 */
[----:B------:R-:W-:Y:S01]  /*20c0*/  IADD3 R0, PT, PT, R24, -0xd000000, RZ ;  /* 0xf300000018007810 */ /* 0x000fe20007ffe0ff */
[----:B------:R0:W1:Y:S03]  /*20d0*/  MUFU.RSQ R25, R24 ;  /* 0x0000001800197308 */ /* 0x0000660000001400 */
[----:B------:R-:W-:Y:S01]  /*20e0*/  ISETP.GT.U32.AND P0, PT, R0, 0x727fffff, PT ;  /* 0x727fffff0000780c */ /* 0x000fe20003f04070 */
[----:B------:R-:W-:-:S12]  /*20f0*/  IMAD.WIDE R6, R23, 0x4, R4 ;  /* 0x0000000417067825 */ /* 0x000fd800078e0204 */
[----:B0-----:R-:W-:Y:S05]  /*2100*/  @!P0 BRA `(.L_x_408) ;  /* 0x0000000000108947 */ /* 0x001fea0003800000 */
[----:B------:R-:W-:Y:S02]  /*2110*/  MOV R0, R24 ;  /* 0x0000001800007202 */ /* 0x000fe40000000f00 */
[----:B------:R-:W-:-:S07]  /*2120*/  MOV R26, 0x2140 ;  /* 0x00002140001a7802 */ /* 0x000fce0000000f00 */
[----:B-1----:R-:W-:Y:S05]  /*2130*/  CALL.REL.NOINC `($__internal_9_$__cuda_sm20_sqrt_rn_f32_slowpath) ;  /* 0x0000000c00947944 */ /* 0x002fea0003c00000 */
[----:B------:R-:W-:Y:S05]  /*2140*/  BRA `(.L_x_409) ;  /* 0x0000000000107947 */ /* 0x000fea0003800000 */
.L_x_408:
[----:B-1----:R-:W-:Y:S01]  /*2150*/  FMUL.FTZ R29, R24, R25 ;  /* 0x00000019181d7220 */ /* 0x002fe20000410000 */
[----:B------:R-:W-:-:S03]  /*2160*/  FMUL.FTZ R22, R25, 0.5 ;  /* 0x3f00000019167820 */ /* 0x000fc60000410000 */
[----:B------:R-:W-:-:S04]  /*2170*/  FFMA R0, -R29, R29, R24 ;  /* 0x0000001d1d007223 */ /* 0x000fc80000000118 */
[----:B------:R-:W-:-:S07]  /*2180*/  FFMA R29, R0, R22, R29 ;  /* 0x00000016001d7223 */ /* 0x000fce000000001d */
.L_x_409:
[----:B------:R-:W-:Y:S05]  /*2190*/  BSYNC.RECONVERGENT B1 ;  /* 0x0000000000017941 */ /* 0x000fea0003800200 */
.L_x_407:
        /* <DEDUP_REMOVED lines=24> */
.L_x_411:
[----:B-1----:R-:W-:Y:S01]  /*2320*/  FMUL.FTZ R29, R24, R27 ;  /* 0x0000001b181d7220 */ /* 0x002fe20000410000 */
[----:B------:R-:W-:-:S03]  /*2330*/  FMUL.FTZ R22, R27, 0.5 ;  /* 0x3f0000001b167820 */ /* 0x000fc60000410000 */
[----:B------:R-:W-:-:S04]  /*2340*/  FFMA R0, -R29, R29, R24 ;  /* 0x0000001d1d007223 */ /* 0x000fc80000000118 */
[----:B------:R-:W-:-:S07]  /*2350*/  FFMA R29, R0, R22, R29 ;  /* 0x00000016001d7223 */ /* 0x000fce000000001d */
.L_x_412:
[----:B------:R-:W-:Y:S05]  /*2360*/  BSYNC.RECONVERGENT B1 ;  /* 0x0000000000017941 */ /* 0x000fea0003800200 */
.L_x_410:
        /* <DEDUP_REMOVED lines=24> */
.L_x_414:
[----:B-1----:R-:W-:Y:S01]  /*24f0*/  FMUL.FTZ R29, R24, R27 ;  /* 0x0000001b181d7220 */ /* 0x002fe20000410000 */
[----:B------:R-:W-:-:S03]  /*2500*/  FMUL.FTZ R22, R27, 0.5 ;  /* 0x3f0000001b167820 */ /* 0x000fc60000410000 */
[----:B------:R-:W-:-:S04]  /*2510*/  FFMA R0, -R29, R29, R24 ;  /* 0x0000001d1d007223 */ /* 0x000fc80000000118 */
[----:B------:R-:W-:-:S07]  /*2520*/  FFMA R29, R0, R22, R29 ;  /* 0x00000016001d7223 */ /* 0x000fce000000001d */
.L_x_415:
[----:B------:R-:W-:Y:S05]  /*2530*/  BSYNC.RECONVERGENT B1 ;  /* 0x0000000000017941 */ /* 0x000fea0003800200 */
.L_x_413:
        /* <DEDUP_REMOVED lines=24> */
.L_x_417:
[----:B-1----:R-:W-:Y:S01]  /*26c0*/  FMUL.FTZ R29, R24, R27 ;  /* 0x0000001b181d7220 */ /* 0x002fe20000410000 */
[----:B------:R-:W-:-:S03]  /*26d0*/  FMUL.FTZ R22, R27, 0.5 ;  /* 0x3f0000001b167820 */ /* 0x000fc60000410000 */
[----:B------:R-:W-:-:S04]  /*26e0*/  FFMA R0, -R29, R29, R24 ;  /* 0x0000001d1d007223 */ /* 0x000fc80000000118 */
[----:B------:R-:W-:-:S07]  /*26f0*/  FFMA R29, R0, R22, R29 ;  /* 0x00000016001d7223 */ /* 0x000fce000000001d */
.L_x_418:
[----:B------:R-:W-:Y:S05]  /*2700*/  BSYNC.RECONVERGENT B1 ;  /* 0x0000000000017941 */ /* 0x000fea0003800200 */
.L_x_416:
        /* <DEDUP_REMOVED lines=24> */
.L_x_420:
[----:B-1----:R-:W-:Y:S01]  /*2890*/  FMUL.FTZ R29, R24, R27 ;  /* 0x0000001b181d7220 */ /* 0x002fe20000410000 */
[----:B------:R-:W-:-:S03]  /*28a0*/  FMUL.FTZ R22, R27, 0.5 ;  /* 0x3f0000001b167820 */ /* 0x000fc60000410000 */
[----:B------:R-:W-:-:S04]  /*28b0*/  FFMA R0, -R29, R29, R24 ;  /* 0x0000001d1d007223 */ /* 0x000fc80000000118 */
[----:B------:R-:W-:-:S07]  /*28c0*/  FFMA R29, R0, R22, R29 ;  /* 0x00000016001d7223 */ /* 0x000fce000000001d */
.L_x_421:
[----:B------:R-:W-:Y:S05]  /*28d0*/  BSYNC.RECONVERGENT B1 ;  /* 0x0000000000017941 */ /* 0x000fea0003800200 */
.L_x_419:
        /* <DEDUP_REMOVED lines=24> */
.L_x_423:
[----:B-1----:R-:W-:Y:S01]  /*2a60*/  FMUL.FTZ R29, R24, R27 ;  /* 0x0000001b181d7220 */ /* 0x002fe20000410000 */
[----:B------:R-:W-:-:S03]  /*2a70*/  FMUL.FTZ R22, R27, 0.5 ;  /* 0x3f0000001b167820 */ /* 0x000fc60000410000 */
[----:B------:R-:W-:-:S04]  /*2a80*/  FFMA R0, -R29, R29, R24 ;  /* 0x0000001d1d007223 */ /* 0x000fc80000000118 */
[----:B------:R-:W-:-:S07]  /*2a90*/  FFMA R29, R0, R22, R29 ;  /* 0x00000016001d7223 */ /* 0x000fce000000001d */
.L_x_424:
[----:B------:R-:W-:Y:S05]  /*2aa0*/  BSYNC.RECONVERGENT B1 ;  /* 0x0000000000017941 */ /* 0x000fea0003800200 */
.L_x_422:
        /* <DEDUP_REMOVED lines=24> */
.L_x_426:
[----:B-1----:R-:W-:Y:S01]  /*2c30*/  FMUL.FTZ R29, R24, R27 ;  /* 0x0000001b181d7220 */ /* 0x002fe20000410000 */
[----:B------:R-:W-:-:S03]  /*2c40*/  FMUL.FTZ R22, R27, 0.5 ;  /* 0x3f0000001b167820 */ /* 0x000fc60000410000 */
[----:B------:R-:W-:-:S04]  /*2c50*/  FFMA R0, -R29, R29, R24 ;  /* 0x0000001d1d007223 */ /* 0x000fc80000000118 */
[----:B------:R-:W-:-:S07]  /*2c60*/  FFMA R29, R0, R22, R29 ;  /* 0x00000016001d7223 */ /* 0x000fce000000001d */
.L_x_427:
[----:B------:R-:W-:Y:S05]  /*2c70*/  BSYNC.RECONVERGENT B1 ;  /* 0x0000000000017941 */ /* 0x000fea0003800200 */
.L_x_425:
        /* <DEDUP_REMOVED lines=24> */
.L_x_429:
[----:B-1----:R-:W-:Y:S01]  /*2e00*/  FMUL.FTZ R29, R24, R27 ;  /* 0x0000001b181d7220 */ /* 0x002fe20000410000 */
[----:B------:R-:W-:-:S03]  /*2e10*/  FMUL.FTZ R22, R27, 0.5 ;  /* 0x3f0000001b167820 */ /* 0x000fc60000410000 */
[----:B------:R-:W-:-:S04]  /*2e20*/  FFMA R0, -R29, R29, R24 ;  /* 0x0000001d1d007223 */ /* 0x000fc80000000118 */
[----:B------:R-:W-:-:S07]  /*2e30*/  FFMA R29, R0, R22, R29 ;  /* 0x00000016001d7223 */ /* 0x000fce000000001d */
.L_x_430:
[----:B------:R-:W-:Y:S05]  /*2e40*/  BSYNC.RECONVERGENT B1 ;  /* 0x0000000000017941 */ /* 0x000fea0003800200 */
.L_x_428:
        /* <DEDUP_REMOVED lines=15> */
.L_x_400:
[----:B------:R-:W-:Y:S05]  /*2f40*/  BSYNC.RECONVERGENT B0 ;  /* 0x0000000000007941 */ /* 0x000fea0003800200 */
.L_x_399:
[----:B------:R-:W0:Y:S02]  /*2f50*/  LDC.64 R2, c[0x0][0x3a8] ;  /* 0x0000ea00ff027b82 */ /* 0x000e240000000a00 */
[----:B0-----:R-:W-:-:S05]  /*2f60*/  IMAD.WIDE R2, R9, 0x4, R2 ;  /* 0x0000000409027825 */ /* 0x001fca00078e0202 */
[----:B------:R-:W-:Y:S01]  /*2f70*/  STG.E desc[UR12][R2.64], R10 ;  /* 0x0000000a02007986 */ /* 0x000fe2000c10190c */
[----:B------:R-:W-:Y:S05]  /*2f80*/  EXIT ;  /* 0x000000000000794d */ /* 0x000fea0003800000 */
        .weak           $__internal_9_$__cuda_sm20_sqrt_rn_f32_slowpath
        .type           $__internal_9_$__cuda_sm20_sqrt_rn_f32_slowpath,@function
        .size           $__internal_9_$__cuda_sm20_sqrt_rn_f32_slowpath,(.L_x_443 - $__internal_9_$__cuda_sm20_sqrt_rn_f32_slowpath)
$__internal_9_$__cuda_sm20_sqrt_rn_f32_slowpath:
        /* <DEDUP_REMOVED lines=15> */
[----:B------:R-:W-:Y:S01]  /*3080*/  @P0 FFMA R34, R27, R29, R32 ;  /* 0x0000001d1b220223 */ /* 0x000fe20000000020 */
[----:B------:R-:W-:-:S03]  /*3090*/  @!P0 MOV R29, R0 ;  /* 0x00000000001d8202 */ /* 0x000fc60000000f00 */
[----:B------:R-:W-:-:S04]  /*30a0*/  @P0 FFMA R30, R34, R30, R27 ;  /* 0x0000001e221e0223 */ /* 0x000fc8000000001b */
[----:B------:R-:W-:-:S07]  /*30b0*/  @P0 FMUL.FTZ R29, R30, 2.3283064365386962891e-10 ;  /* 0x2f8000001e1d0820 */ /* 0x000fce0000410000 */
.L_x_432:
[----:B------:R-:W-:-:S04]  /*30c0*/  HFMA2 R27, -RZ, RZ, 0, 0 ;  /* 0x00000000ff1b7431 */ /* 0x000fc800000001ff */
[----:B------:R-:W-:Y:S05]  /*30d0*/  RET.REL.NODEC R26 `(compute_stress_kernel) ;  /* 0xffffffcc1ac87950 */ /* 0x000fea0003c3ffff */
.L_x_433:
        /* <DEDUP_REMOVED lines=10> */
.L_x_443:


//--------------------- .nv.shared.reduce_sum_kernel --------------------------
	.section	.nv.shared.reduce_sum_kernel,"aw",@nobits
	.sectionflags	@""
	.align	16
	.zero		1024


//--------------------- .nv.shared.reserved.0     --------------------------
	.section	.nv.shared.reserved.0,"aw",@nobits
	.weak		__nv_reservedSMEM_offset_0_alias
	.size		__nv_reservedSMEM_offset_0_alias, 0, 64
	.other		__nv_reservedSMEM_offset_0_alias,@"STO_CUDA_RESERVED_SHARED STV_DEFAULT"
__nv_reservedSMEM_offset_0_alias:
	.zero		0
	.zero		64


//--------------------- .nv.shared.reduce_max_kernel --------------------------
	.section	.nv.shared.reduce_max_kernel,"aw",@nobits
	.sectionflags	@""
	.align	16
	.zero		1024


//--------------------- .nv.shared.compute_max_displacement_kernel --------------------------
	.section	.nv.shared.compute_max_displacement_kernel,"aw",@nobits
	.sectionflags	@""
	.align	16
	.zero		1024


//--------------------- .nv.shared.copy_positions_kernel --------------------------
	.section	.nv.shared.copy_positions_kernel,"aw",@nobits
	.sectionflags	@""
	.align	16
	.zero		1024


//--------------------- .nv.shared.majorization_step_kernel --------------------------
	.section	.nv.shared.majorization_step_kernel,"aw",@nobits
	.sectionflags	@""
	.align	16
	.zero		1024


//--------------------- .nv.shared.stress_majorization_step_kernel --------------------------
	.section	.nv.shared.stress_majorization_step_kernel,"aw",@nobits
	.sectionflags	@""
	.align	16
	.zero		1024


//--------------------- .nv.shared.update_positions_kernel --------------------------
	.section	.nv.shared.update_positions_kernel,"aw",@nobits
	.sectionflags	@""
	.align	16
	.zero		1024


//--------------------- .nv.shared.compute_stress_gradient_kernel --------------------------
	.section	.nv.shared.compute_stress_gradient_kernel,"aw",@nobits
	.sectionflags	@""
	.align	16
	.zero		1024


//--------------------- .nv.shared.compute_stress_kernel --------------------------
	.section	.nv.shared.compute_stress_kernel,"aw",@nobits
	.sectionflags	@""
	.align	16
	.zero		1024


//--------------------- .nv.constant0.reduce_sum_kernel --------------------------
	.section	.nv.constant0.reduce_sum_kernel,"a",@progbits
	.sectionflags	@""
	.align	4
.nv.constant0.reduce_sum_kernel:
	.zero		916


//--------------------- .nv.constant0.reduce_max_kernel --------------------------
	.section	.nv.constant0.reduce_max_kernel,"a",@progbits
	.sectionflags	@""
	.align	4
.nv.constant0.reduce_max_kernel:
	.zero		916


//--------------------- .nv.constant0.compute_max_displacement_kernel --------------------------
	.section	.nv.constant0.compute_max_displacement_kernel,"a",@progbits
	.sectionflags	@""
	.align	4
.nv.constant0.compute_max_displacement_kernel:
	.zero		956


//--------------------- .nv.constant0.copy_positions_kernel --------------------------
	.section	.nv.constant0.copy_positions_kernel,"a",@progbits
	.sectionflags	@""
	.align	4
.nv.constant0.copy_positions_kernel:
	.zero		948


//--------------------- .nv.constant0.majorization_step_kernel --------------------------
	.section	.nv.constant0.majorization_step_kernel,"a",@progbits
	.sectionflags	@""
	.align	4
.nv.constant0.majorization_step_kernel:
	.zero		968


//--------------------- .nv.constant0.stress_majorization_step_kernel --------------------------
	.section	.nv.constant0.stress_majorization_step_kernel,"a",@progbits
	.sectionflags	@""
	.align	4
.nv.constant0.stress_majorization_step_kernel:
	.zero		988


//--------------------- .nv.constant0.update_positions_kernel --------------------------
	.section	.nv.constant0.update_positions_kernel,"a",@progbits
	.sectionflags	@""
	.align	4
.nv.constant0.update_positions_kernel:
	.zero		984


//--------------------- .nv.constant0.compute_stress_gradient_kernel --------------------------
	.section	.nv.constant0.compute_stress_gradient_kernel,"a",@progbits
	.sectionflags	@""
	.align	4
.nv.constant0.compute_stress_gradient_kernel:
	.zero		964


//--------------------- .nv.constant0.compute_stress_kernel --------------------------
	.section	.nv.constant0.compute_stress_kernel,"a",@progbits
	.sectionflags	@""
	.align	4
.nv.constant0.compute_stress_kernel:
	.zero		948


//--------------------- SYMBOLS --------------------------

	.type		.nv.reservedSmem.offset0,@object
	.size		.nv.reservedSmem.offset0,0x4
	.type		.nv.reservedSmem.cap,@object
	.size		.nv.reservedSmem.cap,0x4
